	.target	sm_90a

	.elftype	@"ET_EXEC"


//--------------------- .note.nv.tkinfo           --------------------------
	.section	.note.nv.tkinfo,"",@"SHT_NOTE"
	.sectionflags	@"SHF_NOTE_NV_TKINFO"
	.tkinfo
        /*0018*/ 	.word	0x00000002
        /*0030*/ 	.string	""
        /*0030*/ 	.string	"ptxas"
        /*0030*/ 	.string	"Cuda compilation tools, release 13.0, V13.0.88"
        /*0030*/ 	.string	"Build cuda_13.0.r13.0/compiler.36424714_0"
        /*0030*/ 	.string	"-arch sm_90a -m 64 "



//--------------------- .note.nv.cuinfo           --------------------------
	.section	.note.nv.cuinfo,"",@"SHT_NOTE"
	.sectionflags	@"SHF_NOTE_NV_CUINFO"
        /*0018*/ 	.short	0x0002
        /*001a*/ 	.short	0x005a
        /*001c*/ 	.short	0x0082
	.zero		2


//--------------------- .nv.info                  --------------------------
	.section	.nv.info,"",@"SHT_CUDA_INFO"
	.align	4


	//----- nvinfo : EIATTR_REGCOUNT
	.align		4
        /*0000*/ 	.byte	0x04, 0x2f
        /*0002*/ 	.short	(.L_21 - .L_20)
	.align		4
.L_20:
        /*0004*/ 	.word	index@(_ZN7cutlass13device_kernelIN5flash11enable_sm90INS1_16FlashAttnFwdSm90INS1_25CollectiveMainloopFwdSm90ILi2EN4cute5tupleIJNS5_1CILi1EEES8_S8_EEENS6_IJNS7_ILi192EEENS7_ILi160EEENS7_ILi64EEEEEELi64ENS_12float_e4m3_tEfNS_4arch4Sm90ELb1ELb0ELb0ELb1ELb0ELb1ELb0ELb1ELb1ELb1ELb0ELb0EEENS1_21CollectiveEpilogueFwdINS6_IJSA_SC_SB_EEES9_NS_10bfloat16_tESG_Li384ELb1ELb1ELb0ELb1EEENS1_36VarlenDynamicPersistentTileSchedulerILi192ELi160ELi384ELi128ELb0ELb1ELb1ELb1ELb1ELb1EEEEEEEEEvNT_6ParamsE)
        /*0008*/ 	.word	0x00000080


	//----- nvinfo : EIATTR_FRAME_SIZE
	.align		4
.L_21:
        /*000c*/ 	.byte	0x04, 0x11
        /*000e*/ 	.short	(.L_23 - .L_22)
	.align		4
.L_22:
        /*0010*/ 	.word	index@(_ZN7cutlass13device_kernelIN5flash11enable_sm90INS1_16FlashAttnFwdSm90INS1_25CollectiveMainloopFwdSm90ILi2EN4cute5tupleIJNS5_1CILi1EEES8_S8_EEENS6_IJNS7_ILi192EEENS7_ILi160EEENS7_ILi64EEEEEELi64ENS_12float_e4m3_tEfNS_4arch4Sm90ELb1ELb0ELb0ELb1ELb0ELb1ELb0ELb1ELb1ELb1ELb0ELb0EEENS1_21CollectiveEpilogueFwdINS6_IJSA_SC_SB_EEES9_NS_10bfloat16_tESG_Li384ELb1ELb1ELb0ELb1EEENS1_36VarlenDynamicPersistentTileSchedulerILi192ELi160ELi384ELi128ELb0ELb1ELb1ELb1ELb1ELb1EEEEEEEEEvNT_6ParamsE)
        /*0014*/ 	.word	0x00000090


	//----- nvinfo : EIATTR_REGCOUNT
	.align		4
.L_23:
        /*0018*/ 	.byte	0x04, 0x2f
        /*001a*/ 	.short	(.L_25 - .L_24)
	.align		4
.L_24:
        /*001c*/ 	.word	index@(_ZN7cutlass13device_kernelIN5flash11enable_sm90INS1_16FlashAttnFwdSm90INS1_25CollectiveMainloopFwdSm90ILi2EN4cute5tupleIJNS5_1CILi1EEES8_S8_EEENS6_IJNS7_ILi192EEENS7_ILi160EEENS7_ILi64EEEEEELi64ENS_12float_e4m3_tEfNS_4arch4Sm90ELb1ELb0ELb0ELb1ELb0ELb0ELb0ELb1ELb1ELb1ELb0ELb0EEENS1_21CollectiveEpilogueFwdINS6_IJSA_SC_SB_EEES9_NS_10bfloat16_tESG_Li384ELb1ELb1ELb0ELb1EEENS1_36VarlenDynamicPersistentTileSchedulerILi192ELi160ELi384ELi128ELb0ELb1ELb1ELb1ELb1ELb1EEEEEEEEEvNT_6ParamsE)
        /*0020*/ 	.word	0x00000080


	//----- nvinfo : EIATTR_FRAME_SIZE
	.align		4
.L_25:
        /*0024*/ 	.byte	0x04, 0x11
        /*0026*/ 	.short	(.L_27 - .L_26)
	.align		4
.L_26:
        /*0028*/ 	.word	index@(_ZN7cutlass13device_kernelIN5flash11enable_sm90INS1_16FlashAttnFwdSm90INS1_25CollectiveMainloopFwdSm90ILi2EN4cute5tupleIJNS5_1CILi1EEES8_S8_EEENS6_IJNS7_ILi192EEENS7_ILi160EEENS7_ILi64EEEEEELi64ENS_12float_e4m3_tEfNS_4arch4Sm90ELb1ELb0ELb0ELb1ELb0ELb0ELb0ELb1ELb1ELb1ELb0ELb0EEENS1_21CollectiveEpilogueFwdINS6_IJSA_SC_SB_EEES9_NS_10bfloat16_tESG_Li384ELb1ELb1ELb0ELb1EEENS1_36VarlenDynamicPersistentTileSchedulerILi192ELi160ELi384ELi128ELb0ELb1ELb1ELb1ELb1ELb1EEEEEEEEEvNT_6ParamsE)
        /*002c*/ 	.word	0x00000010


	//----- nvinfo : EIATTR_REGCOUNT
	.align		4
.L_27:
        /*0030*/ 	.byte	0x04, 0x2f
        /*0032*/ 	.short	(.L_29 - .L_28)
	.align		4
.L_28:
        /*0034*/ 	.word	index@(_ZN7cutlass13device_kernelIN5flash11enable_sm90INS1_16FlashAttnFwdSm90INS1_25CollectiveMainloopFwdSm90ILi2EN4cute5tupleIJNS5_1CILi1EEES8_S8_EEENS6_IJNS7_ILi192EEENS7_ILi160EEENS7_ILi64EEEEEELi64ENS_12float_e4m3_tEfNS_4arch4Sm90ELb1ELb0ELb0ELb0ELb0ELb0ELb0ELb1ELb1ELb1ELb0ELb0EEENS1_21CollectiveEpilogueFwdINS6_IJSA_SC_SB_EEES9_NS_10bfloat16_tESG_Li384ELb0ELb1ELb0ELb1EEENS1_30DynamicPersistentTileSchedulerILi384ELi128ELb0ELb1ELb1EEEEEEEEEvNT_6ParamsE)
        /*0038*/ 	.word	0x00000080


	//----- nvinfo : EIATTR_FRAME_SIZE
	.align		4
.L_29:
        /*003c*/ 	.byte	0x04, 0x11
        /*003e*/ 	.short	(.L_31 - .L_30)
	.align		4
.L_30:
        /*0040*/ 	.word	index@(_ZN7cutlass13device_kernelIN5flash11enable_sm90INS1_16FlashAttnFwdSm90INS1_25CollectiveMainloopFwdSm90ILi2EN4cute5tupleIJNS5_1CILi1EEES8_S8_EEENS6_IJNS7_ILi192EEENS7_ILi160EEENS7_ILi64EEEEEELi64ENS_12float_e4m3_tEfNS_4arch4Sm90ELb1ELb0ELb0ELb0ELb0ELb0ELb0ELb1ELb1ELb1ELb0ELb0EEENS1_21CollectiveEpilogueFwdINS6_IJSA_SC_SB_EEES9_NS_10bfloat16_tESG_Li384ELb0ELb1ELb0ELb1EEENS1_30DynamicPersistentTileSchedulerILi384ELi128ELb0ELb1ELb1EEEEEEEEEvNT_6ParamsE)
        /*0044*/ 	.word	0x00000008


	//----- nvinfo : EIATTR_REGCOUNT
	.align		4
.L_31:
        /*0048*/ 	.byte	0x04, 0x2f
        /*004a*/ 	.short	(.L_33 - .L_32)
	.align		4
.L_32:
        /*004c*/ 	.word	index@(_ZN7cutlass13device_kernelIN5flash11enable_sm90INS1_16FlashAttnFwdSm90INS1_25CollectiveMainloopFwdSm90ILi2EN4cute5tupleIJNS5_1CILi1EEES8_S8_EEENS6_IJNS7_ILi192EEENS7_ILi160EEENS7_ILi64EEEEEELi64ENS_12float_e4m3_tEfNS_4arch4Sm90ELb0ELb1ELb0ELb1ELb0ELb1ELb0ELb1ELb1ELb1ELb0ELb0EEENS1_21CollectiveEpilogueFwdINS6_IJSA_SC_SB_EEES9_NS_10bfloat16_tESG_Li384ELb1ELb1ELb0ELb1EEENS1_36VarlenDynamicPersistentTileSchedulerILi192ELi160ELi384ELi128ELb0ELb1ELb1ELb1ELb0ELb1EEEEEEEEEvNT_6ParamsE)
        /*0050*/ 	.word	0x00000080


	//----- nvinfo : EIATTR_FRAME_SIZE
	.align		4
.L_33:
        /*0054*/ 	.byte	0x04, 0x11
        /*0056*/ 	.short	(.L_35 - .L_34)
	.align		4
.L_34:
        /*0058*/ 	.word	index@(_ZN7cutlass13device_kernelIN5flash11enable_sm90INS1_16FlashAttnFwdSm90INS1_25CollectiveMainloopFwdSm90ILi2EN4cute5tupleIJNS5_1CILi1EEES8_S8_EEENS6_IJNS7_ILi192EEENS7_ILi160EEENS7_ILi64EEEEEELi64ENS_12float_e4m3_tEfNS_4arch4Sm90ELb0ELb1ELb0ELb1ELb0ELb1ELb0ELb1ELb1ELb1ELb0ELb0EEENS1_21CollectiveEpilogueFwdINS6_IJSA_SC_SB_EEES9_NS_10bfloat16_tESG_Li384ELb1ELb1ELb0ELb1EEENS1_36VarlenDynamicPersistentTileSchedulerILi192ELi160ELi384ELi128ELb0ELb1ELb1ELb1ELb0ELb1EEEEEEEEEvNT_6ParamsE)
        /*005c*/ 	.word	0x00000060


	//----- nvinfo : EIATTR_REGCOUNT
	.align		4
.L_35:
        /*0060*/ 	.byte	0x04, 0x2f
        /*0062*/ 	.short	(.L_37 - .L_36)
	.align		4
.L_36:
        /*0064*/ 	.word	index@(_ZN7cutlass13device_kernelIN5flash11enable_sm90INS1_16FlashAttnFwdSm90INS1_25CollectiveMainloopFwdSm90ILi2EN4cute5tupleIJNS5_1CILi1EEES8_S8_EEENS6_IJNS7_ILi192EEENS7_ILi160EEENS7_ILi64EEEEEELi64ENS_12float_e4m3_tEfNS_4arch4Sm90ELb0ELb1ELb0ELb1ELb0ELb0ELb0ELb1ELb1ELb1ELb0ELb0EEENS1_21CollectiveEpilogueFwdINS6_IJSA_SC_SB_EEES9_NS_10bfloat16_tESG_Li384ELb1ELb1ELb0ELb1EEENS1_36VarlenDynamicPersistentTileSchedulerILi192ELi160ELi384ELi128ELb0ELb1ELb1ELb1ELb0ELb1EEEEEEEEEvNT_6ParamsE)
        /*0068*/ 	.word	0x00000080


	//----- nvinfo : EIATTR_FRAME_SIZE
	.align		4
.L_37:
        /*006c*/ 	.byte	0x04, 0x11
        /*006e*/ 	.short	(.L_39 - .L_38)
	.align		4
.L_38:
        /*0070*/ 	.word	index@(_ZN7cutlass13device_kernelIN5flash11enable_sm90INS1_16FlashAttnFwdSm90INS1_25CollectiveMainloopFwdSm90ILi2EN4cute5tupleIJNS5_1CILi1EEES8_S8_EEENS6_IJNS7_ILi192EEENS7_ILi160EEENS7_ILi64EEEEEELi64ENS_12float_e4m3_tEfNS_4arch4Sm90ELb0ELb1ELb0ELb1ELb0ELb0ELb0ELb1ELb1ELb1ELb0ELb0EEENS1_21CollectiveEpilogueFwdINS6_IJSA_SC_SB_EEES9_NS_10bfloat16_tESG_Li384ELb1ELb1ELb0ELb1EEENS1_36VarlenDynamicPersistentTileSchedulerILi192ELi160ELi384ELi128ELb0ELb1ELb1ELb1ELb0ELb1EEEEEEEEEvNT_6ParamsE)
        /*0074*/ 	.word	0x00000008


	//----- nvinfo : EIATTR_REGCOUNT
	.align		4
.L_39:
        /*0078*/ 	.byte	0x04, 0x2f
        /*007a*/ 	.short	(.L_41 - .L_40)
	.align		4
.L_40:
        /*007c*/ 	.word	index@(_ZN7cutlass13device_kernelIN5flash11enable_sm90INS1_16FlashAttnFwdSm90INS1_25CollectiveMainloopFwdSm90ILi2EN4cute5tupleIJNS5_1CILi1EEES8_S8_EEENS6_IJNS7_ILi192EEENS7_ILi160EEENS7_ILi64EEEEEELi64ENS_12float_e4m3_tEfNS_4arch4Sm90ELb0ELb1ELb0ELb0ELb0ELb0ELb0ELb1ELb1ELb1ELb0ELb0EEENS1_21CollectiveEpilogueFwdINS6_IJSA_SC_SB_EEES9_NS_10bfloat16_tESG_Li384ELb0ELb1ELb0ELb1EEENS1_30DynamicPersistentTileSchedulerILi384ELi128ELb0ELb1ELb1EEEEEEEEEvNT_6ParamsE)
        /*0080*/ 	.word	0x00000080


	//----- nvinfo : EIATTR_FRAME_SIZE
	.align		4
.L_41:
        /*0084*/ 	.byte	0x04, 0x11
        /*0086*/ 	.short	(.L_43 - .L_42)
	.align		4
.L_42:
        /*0088*/ 	.word	index@(_ZN7cutlass13device_kernelIN5flash11enable_sm90INS1_16FlashAttnFwdSm90INS1_25CollectiveMainloopFwdSm90ILi2EN4cute5tupleIJNS5_1CILi1EEES8_S8_EEENS6_IJNS7_ILi192EEENS7_ILi160EEENS7_ILi64EEEEEELi64ENS_12float_e4m3_tEfNS_4arch4Sm90ELb0ELb1ELb0ELb0ELb0ELb0ELb0ELb1ELb1ELb1ELb0ELb0EEENS1_21CollectiveEpilogueFwdINS6_IJSA_SC_SB_EEES9_NS_10bfloat16_tESG_Li384ELb0ELb1ELb0ELb1EEENS1_30DynamicPersistentTileSchedulerILi384ELi128ELb0ELb1ELb1EEEEEEEEEvNT_6ParamsE)
        /*008c*/ 	.word	0x00000000


	//----- nvinfo : EIATTR_REGCOUNT
	.align		4
.L_43:
        /*0090*/ 	.byte	0x04, 0x2f
        /*0092*/ 	.short	(.L_45 - .L_44)
	.align		4
.L_44:
        /*0094*/ 	.word	index@(_ZN7cutlass13device_kernelIN5flash11enable_sm90INS1_16FlashAttnFwdSm90INS1_25CollectiveMainloopFwdSm90ILi2EN4cute5tupleIJNS5_1CILi1EEES8_S8_EEENS6_IJNS7_ILi192EEENS7_ILi160EEENS7_ILi64EEEEEELi64ENS_12float_e4m3_tEfNS_4arch4Sm90ELb0ELb0ELb0ELb1ELb0ELb1ELb0ELb1ELb1ELb1ELb0ELb0EEENS1_21CollectiveEpilogueFwdINS6_IJSA_SC_SB_EEES9_NS_10bfloat16_tESG_Li384ELb1ELb1ELb0ELb1EEENS1_36VarlenDynamicPersistentTileSchedulerILi192ELi160ELi384ELi128ELb0ELb1ELb1ELb0ELb1ELb1EEEEEEEEEvNT_6ParamsE)
        /*0098*/ 	.word	0x00000080


	//----- nvinfo : EIATTR_FRAME_SIZE
	.align		4
.L_45:
        /*009c*/ 	.byte	0x04, 0x11
        /*009e*/ 	.short	(.L_47 - .L_46)
	.align		4
.L_46:
        /*00a0*/ 	.word	index@(_ZN7cutlass13device_kernelIN5flash11enable_sm90INS1_16FlashAttnFwdSm90INS1_25CollectiveMainloopFwdSm90ILi2EN4cute5tupleIJNS5_1CILi1EEES8_S8_EEENS6_IJNS7_ILi192EEENS7_ILi160EEENS7_ILi64EEEEEELi64ENS_12float_e4m3_tEfNS_4arch4Sm90ELb0ELb0ELb0ELb1ELb0ELb1ELb0ELb1ELb1ELb1ELb0ELb0EEENS1_21CollectiveEpilogueFwdINS6_IJSA_SC_SB_EEES9_NS_10bfloat16_tESG_Li384ELb1ELb1ELb0ELb1EEENS1_36VarlenDynamicPersistentTileSchedulerILi192ELi160ELi384ELi128ELb0ELb1ELb1ELb0ELb1ELb1EEEEEEEEEvNT_6ParamsE)
        /*00a4*/ 	.word	0x00000080


	//----- nvinfo : EIATTR_REGCOUNT
	.align		4
.L_47:
        /*00a8*/ 	.byte	0x04, 0x2f
        /*00aa*/ 	.short	(.L_49 - .L_48)
	.align		4
.L_48:
        /*00ac*/ 	.word	index@(_ZN7cutlass13device_kernelIN5flash11enable_sm90INS1_16FlashAttnFwdSm90INS1_25CollectiveMainloopFwdSm90ILi2EN4cute5tupleIJNS5_1CILi1EEES8_S8_EEENS6_IJNS7_ILi192EEENS7_ILi160EEENS7_ILi64EEEEEELi64ENS_12float_e4m3_tEfNS_4arch4Sm90ELb0ELb0ELb0ELb1ELb0ELb0ELb0ELb1ELb1ELb1ELb0ELb0EEENS1_21CollectiveEpilogueFwdINS6_IJSA_SC_SB_EEES9_NS_10bfloat16_tESG_Li384ELb1ELb1ELb0ELb1EEENS1_36VarlenDynamicPersistentTileSchedulerILi192ELi160ELi384ELi128ELb0ELb1ELb1ELb0ELb1ELb1EEEEEEEEEvNT_6ParamsE)
        /*00b0*/ 	.word	0x00000080


	//----- nvinfo : EIATTR_FRAME_SIZE
	.align		4
.L_49:
        /*00b4*/ 	.byte	0x04, 0x11
        /*00b6*/ 	.short	(.L_51 - .L_50)
	.align		4
.L_50:
        /*00b8*/ 	.word	index@(_ZN7cutlass13device_kernelIN5flash11enable_sm90INS1_16FlashAttnFwdSm90INS1_25CollectiveMainloopFwdSm90ILi2EN4cute5tupleIJNS5_1CILi1EEES8_S8_EEENS6_IJNS7_ILi192EEENS7_ILi160EEENS7_ILi64EEEEEELi64ENS_12float_e4m3_tEfNS_4arch4Sm90ELb0ELb0ELb0ELb1ELb0ELb0ELb0ELb1ELb1ELb1ELb0ELb0EEENS1_21CollectiveEpilogueFwdINS6_IJSA_SC_SB_EEES9_NS_10bfloat16_tESG_Li384ELb1ELb1ELb0ELb1EEENS1_36VarlenDynamicPersistentTileSchedulerILi192ELi160ELi384ELi128ELb0ELb1ELb1ELb0ELb1ELb1EEEEEEEEEvNT_6ParamsE)
        /*00bc*/ 	.word	0x00000010


	//----- nvinfo : EIATTR_REGCOUNT
	.align		4
.L_51:
        /*00c0*/ 	.byte	0x04, 0x2f
        /*00c2*/ 	.short	(.L_53 - .L_52)
	.align		4
.L_52:
        /*00c4*/ 	.word	index@(_ZN7cutlass13device_kernelIN5flash11enable_sm90INS1_16FlashAttnFwdSm90INS1_25CollectiveMainloopFwdSm90ILi2EN4cute5tupleIJNS5_1CILi1EEES8_S8_EEENS6_IJNS7_ILi192EEENS7_ILi160EEENS7_ILi64EEEEEELi64ENS_12float_e4m3_tEfNS_4arch4Sm90ELb0ELb0ELb0ELb0ELb0ELb0ELb0ELb1ELb1ELb1ELb0ELb0EEENS1_21CollectiveEpilogueFwdINS6_IJSA_SC_SB_EEES9_NS_10bfloat16_tESG_Li384ELb0ELb1ELb0ELb1EEENS1_29StaticPersistentTileSchedulerILb0EEEEEEEEEvNT_6ParamsE)
        /*00c8*/ 	.word	0x00000080


	//----- nvinfo : EIATTR_FRAME_SIZE
	.align		4
.L_53:
        /*00cc*/ 	.byte	0x04, 0x11
        /*00ce*/ 	.short	(.L_55 - .L_54)
	.align		4
.L_54:
        /*00d0*/ 	.word	index@(_ZN7cutlass13device_kernelIN5flash11enable_sm90INS1_16FlashAttnFwdSm90INS1_25CollectiveMainloopFwdSm90ILi2EN4cute5tupleIJNS5_1CILi1EEES8_S8_EEENS6_IJNS7_ILi192EEENS7_ILi160EEENS7_ILi64EEEEEELi64ENS_12float_e4m3_tEfNS_4arch4Sm90ELb0ELb0ELb0ELb0ELb0ELb0ELb0ELb1ELb1ELb1ELb0ELb0EEENS1_21CollectiveEpilogueFwdINS6_IJSA_SC_SB_EEES9_NS_10bfloat16_tESG_Li384ELb0ELb1ELb0ELb1EEENS1_29StaticPersistentTileSchedulerILb0EEEEEEEEEvNT_6ParamsE)
        /*00d4*/ 	.word	0x00000000


	//----- nvinfo : EIATTR_MIN_STACK_SIZE
	.align		4
.L_55:
        /*00d8*/ 	.byte	0x04, 0x12
        /*00da*/ 	.short	(.L_57 - .L_56)
	.align		4
.L_56:
        /*00dc*/ 	.word	index@(_ZN7cutlass13device_kernelIN5flash11enable_sm90INS1_16FlashAttnFwdSm90INS1_25CollectiveMainloopFwdSm90ILi2EN4cute5tupleIJNS5_1CILi1EEES8_S8_EEENS6_IJNS7_ILi192EEENS7_ILi160EEENS7_ILi64EEEEEELi64ENS_12float_e4m3_tEfNS_4arch4Sm90ELb0ELb0ELb0ELb0ELb0ELb0ELb0ELb1ELb1ELb1ELb0ELb0EEENS1_21CollectiveEpilogueFwdINS6_IJSA_SC_SB_EEES9_NS_10bfloat16_tESG_Li384ELb0ELb1ELb0ELb1EEENS1_29StaticPersistentTileSchedulerILb0EEEEEEEEEvNT_6ParamsE)
        /*00e0*/ 	.word	0x00000000


	//----- nvinfo : EIATTR_MIN_STACK_SIZE
	.align		4
.L_57:
        /*00e4*/ 	.byte	0x04, 0x12
        /*00e6*/ 	.short	(.L_59 - .L_58)
	.align		4
.L_58:
        /*00e8*/ 	.word	index@(_ZN7cutlass13device_kernelIN5flash11enable_sm90INS1_16FlashAttnFwdSm90INS1_25CollectiveMainloopFwdSm90ILi2EN4cute5tupleIJNS5_1CILi1EEES8_S8_EEENS6_IJNS7_ILi192EEENS7_ILi160EEENS7_ILi64EEEEEELi64ENS_12float_e4m3_tEfNS_4arch4Sm90ELb0ELb0ELb0ELb1ELb0ELb0ELb0ELb1ELb1ELb1ELb0ELb0EEENS1_21CollectiveEpilogueFwdINS6_IJSA_SC_SB_EEES9_NS_10bfloat16_tESG_Li384ELb1ELb1ELb0ELb1EEENS1_36VarlenDynamicPersistentTileSchedulerILi192ELi160ELi384ELi128ELb0ELb1ELb1ELb0ELb1ELb1EEEEEEEEEvNT_6ParamsE)
        /*00ec*/ 	.word	0x00000010


	//----- nvinfo : EIATTR_MIN_STACK_SIZE
	.align		4
.L_59:
        /*00f0*/ 	.byte	0x04, 0x12
        /*00f2*/ 	.short	(.L_61 - .L_60)
	.align		4
.L_60:
        /*00f4*/ 	.word	index@(_ZN7cutlass13device_kernelIN5flash11enable_sm90INS1_16FlashAttnFwdSm90INS1_25CollectiveMainloopFwdSm90ILi2EN4cute5tupleIJNS5_1CILi1EEES8_S8_EEENS6_IJNS7_ILi192EEENS7_ILi160EEENS7_ILi64EEEEEELi64ENS_12float_e4m3_tEfNS_4arch4Sm90ELb0ELb0ELb0ELb1ELb0ELb1ELb0ELb1ELb1ELb1ELb0ELb0EEENS1_21CollectiveEpilogueFwdINS6_IJSA_SC_SB_EEES9_NS_10bfloat16_tESG_Li384ELb1ELb1ELb0ELb1EEENS1_36VarlenDynamicPersistentTileSchedulerILi192ELi160ELi384ELi128ELb0ELb1ELb1ELb0ELb1ELb1EEEEEEEEEvNT_6ParamsE)
        /*00f8*/ 	.word	0x00000080


	//----- nvinfo : EIATTR_MIN_STACK_SIZE
	.align		4
.L_61:
        /*00fc*/ 	.byte	0x04, 0x12
        /*00fe*/ 	.short	(.L_63 - .L_62)
	.align		4
.L_62:
        /*0100*/ 	.word	index@(_ZN7cutlass13device_kernelIN5flash11enable_sm90INS1_16FlashAttnFwdSm90INS1_25CollectiveMainloopFwdSm90ILi2EN4cute5tupleIJNS5_1CILi1EEES8_S8_EEENS6_IJNS7_ILi192EEENS7_ILi160EEENS7_ILi64EEEEEELi64ENS_12float_e4m3_tEfNS_4arch4Sm90ELb0ELb1ELb0ELb0ELb0ELb0ELb0ELb1ELb1ELb1ELb0ELb0EEENS1_21CollectiveEpilogueFwdINS6_IJSA_SC_SB_EEES9_NS_10bfloat16_tESG_Li384ELb0ELb1ELb0ELb1EEENS1_30DynamicPersistentTileSchedulerILi384ELi128ELb0ELb1ELb1EEEEEEEEEvNT_6ParamsE)
        /*0104*/ 	.word	0x00000000


	//----- nvinfo : EIATTR_MIN_STACK_SIZE
	.align		4
.L_63:
        /*0108*/ 	.byte	0x04, 0x12
        /*010a*/ 	.short	(.L_65 - .L_64)
	.align		4
.L_64:
        /*010c*/ 	.word	index@(_ZN7cutlass13device_kernelIN5flash11enable_sm90INS1_16FlashAttnFwdSm90INS1_25CollectiveMainloopFwdSm90ILi2EN4cute5tupleIJNS5_1CILi1EEES8_S8_EEENS6_IJNS7_ILi192EEENS7_ILi160EEENS7_ILi64EEEEEELi64ENS_12float_e4m3_tEfNS_4arch4Sm90ELb0ELb1ELb0ELb1ELb0ELb0ELb0ELb1ELb1ELb1ELb0ELb0EEENS1_21CollectiveEpilogueFwdINS6_IJSA_SC_SB_EEES9_NS_10bfloat16_tESG_Li384ELb1ELb1ELb0ELb1EEENS1_36VarlenDynamicPersistentTileSchedulerILi192ELi160ELi384ELi128ELb0ELb1ELb1ELb1ELb0ELb1EEEEEEEEEvNT_6ParamsE)
        /*0110*/ 	.word	0x00000008


	//----- nvinfo : EIATTR_MIN_STACK_SIZE
	.align		4
.L_65:
        /*0114*/ 	.byte	0x04, 0x12
        /*0116*/ 	.short	(.L_67 - .L_66)
	.align		4
.L_66:
        /*0118*/ 	.word	index@(_ZN7cutlass13device_kernelIN5flash11enable_sm90INS1_16FlashAttnFwdSm90INS1_25CollectiveMainloopFwdSm90ILi2EN4cute5tupleIJNS5_1CILi1EEES8_S8_EEENS6_IJNS7_ILi192EEENS7_ILi160EEENS7_ILi64EEEEEELi64ENS_12float_e4m3_tEfNS_4arch4Sm90ELb0ELb1ELb0ELb1ELb0ELb1ELb0ELb1ELb1ELb1ELb0ELb0EEENS1_21CollectiveEpilogueFwdINS6_IJSA_SC_SB_EEES9_NS_10bfloat16_tESG_Li384ELb1ELb1ELb0ELb1EEENS1_36VarlenDynamicPersistentTileSchedulerILi192ELi160ELi384ELi128ELb0ELb1ELb1ELb1ELb0ELb1EEEEEEEEEvNT_6ParamsE)
        /*011c*/ 	.word	0x00000060


	//----- nvinfo : EIATTR_MIN_STACK_SIZE
	.align		4
.L_67:
        /*0120*/ 	.byte	0x04, 0x12
        /*0122*/ 	.short	(.L_69 - .L_68)
	.align		4
.L_68:
        /*0124*/ 	.word	index@(_ZN7cutlass13device_kernelIN5flash11enable_sm90INS1_16FlashAttnFwdSm90INS1_25CollectiveMainloopFwdSm90ILi2EN4cute5tupleIJNS5_1CILi1EEES8_S8_EEENS6_IJNS7_ILi192EEENS7_ILi160EEENS7_ILi64EEEEEELi64ENS_12float_e4m3_tEfNS_4arch4Sm90ELb1ELb0ELb0ELb0ELb0ELb0ELb0ELb1ELb1ELb1ELb0ELb0EEENS1_21CollectiveEpilogueFwdINS6_IJSA_SC_SB_EEES9_NS_10bfloat16_tESG_Li384ELb0ELb1ELb0ELb1EEENS1_30DynamicPersistentTileSchedulerILi384ELi128ELb0ELb1ELb1EEEEEEEEEvNT_6ParamsE)
        /*0128*/ 	.word	0x00000008


	//----- nvinfo : EIATTR_MIN_STACK_SIZE
	.align		4
.L_69:
        /*012c*/ 	.byte	0x04, 0x12
        /*012e*/ 	.short	(.L_71 - .L_70)
	.align		4
.L_70:
        /*0130*/ 	.word	index@(_ZN7cutlass13device_kernelIN5flash11enable_sm90INS1_16FlashAttnFwdSm90INS1_25CollectiveMainloopFwdSm90ILi2EN4cute5tupleIJNS5_1CILi1EEES8_S8_EEENS6_IJNS7_ILi192EEENS7_ILi160EEENS7_ILi64EEEEEELi64ENS_12float_e4m3_tEfNS_4arch4Sm90ELb1ELb0ELb0ELb1ELb0ELb0ELb0ELb1ELb1ELb1ELb0ELb0EEENS1_21CollectiveEpilogueFwdINS6_IJSA_SC_SB_EEES9_NS_10bfloat16_tESG_Li384ELb1ELb1ELb0ELb1EEENS1_36VarlenDynamicPersistentTileSchedulerILi192ELi160ELi384ELi128ELb0ELb1ELb1ELb1ELb1ELb1EEEEEEEEEvNT_6ParamsE)
        /*0134*/ 	.word	0x00000010


	//----- nvinfo : EIATTR_MIN_STACK_SIZE
	.align		4
.L_71:
        /*0138*/ 	.byte	0x04, 0x12
        /*013a*/ 	.short	(.L_73 - .L_72)
	.align		4
.L_72:
        /*013c*/ 	.word	index@(_ZN7cutlass13device_kernelIN5flash11enable_sm90INS1_16FlashAttnFwdSm90INS1_25CollectiveMainloopFwdSm90ILi2EN4cute5tupleIJNS5_1CILi1EEES8_S8_EEENS6_IJNS7_ILi192EEENS7_ILi160EEENS7_ILi64EEEEEELi64ENS_12float_e4m3_tEfNS_4arch4Sm90ELb1ELb0ELb0ELb1ELb0ELb1ELb0ELb1ELb1ELb1ELb0ELb0EEENS1_21CollectiveEpilogueFwdINS6_IJSA_SC_SB_EEES9_NS_10bfloat16_tESG_Li384ELb1ELb1ELb0ELb1EEENS1_36VarlenDynamicPersistentTileSchedulerILi192ELi160ELi384ELi128ELb0ELb1ELb1ELb1ELb1ELb1EEEEEEEEEvNT_6ParamsE)
        /*0140*/ 	.word	0x00000090
.L_73:


//--------------------- .nv.compat                --------------------------
	.section	.nv.compat,"",@"SHT_CUDA_COMPAT_INFO"
	.align	4
        /*0000*/ 	.byte	0x02, 0x09, 0x01, 0x00, 0x02, 0x02, 0x04, 0x00, 0x02, 0x05, 0x05, 0x00, 0x03, 0x07, 0x01, 0x01
        /*0010*/ 	.byte	0x02, 0x03, 0x01, 0x00, 0x02, 0x06, 0x01, 0x00, 0x04, 0x0b, 0x08, 0x00, 0x00, 0x00, 0x00, 0x00
        /*0020*/ 	.byte	0x00, 0x00, 0x00, 0x00


//--------------------- .nv.info._ZN7cutlass13device_kernelIN5flash11enable_sm90INS1_16FlashAttnFwdSm90INS1_25CollectiveMainloopFwdSm90ILi2EN4cute5tupleIJNS5_1CILi1EEES8_S8_EEENS6_IJNS7_ILi192EEENS7_ILi160EEENS7_ILi64EEEEEELi64ENS_12float_e4m3_tEfNS_4arch4Sm90ELb0ELb0ELb0ELb0ELb0ELb0ELb0ELb1ELb1ELb1ELb0ELb0EEENS1_21CollectiveEpilogueFwdINS6_IJSA_SC_SB_EEES9_NS_10bfloat16_tESG_Li384ELb0ELb1ELb0ELb1EEENS1_29StaticPersistentTileSchedulerILb0EEEEEEEEEvNT_6ParamsE --------------------------
	.section	.nv.info._ZN7cutlass13device_kernelIN5flash11enable_sm90INS1_16FlashAttnFwdSm90INS1_25CollectiveMainloopFwdSm90ILi2EN4cute5tupleIJNS5_1CILi1EEES8_S8_EEENS6_IJNS7_ILi192EEENS7_ILi160EEENS7_ILi64EEEEEELi64ENS_12float_e4m3_tEfNS_4arch4Sm90ELb0ELb0ELb0ELb0ELb0ELb0ELb0ELb1ELb1ELb1ELb0ELb0EEENS1_21CollectiveEpilogueFwdINS6_IJSA_SC_SB_EEES9_NS_10bfloat16_tESG_Li384ELb0ELb1ELb0ELb1EEENS1_29StaticPersistentTileSchedulerILb0EEEEEEEEEvNT_6ParamsE,"",@"SHT_CUDA_INFO"
	.sectionflags	@""
	.align	4


	//----- nvinfo : EIATTR_CUDA_API_VERSION
	.align		4
        /*0000*/ 	.byte	0x04, 0x37
        /*0002*/ 	.short	(.L_75 - .L_74)
.L_74:
        /*0004*/ 	.word	0x00000082


	//----- nvinfo : EIATTR_KPARAM_INFO
	.align		4
.L_75:
        /*0008*/ 	.byte	0x04, 0x17
        /*000a*/ 	.short	(.L_77 - .L_76)
.L_76:
        /*000c*/ 	.word	0x00000000
        /*0010*/ 	.short	0x0000
        /*0012*/ 	.short	0x0070
        /*0014*/ 	.byte	0x00, 0xf0, 0x01, 0x28


	//----- nvinfo : EIATTR_SPARSE_MMA_MASK
	.align		4
.L_77:
        /*0018*/ 	.byte	0x03, 0x50
        /*001a*/ 	.short	0x0000


	//----- nvinfo : EIATTR_MAXREG_COUNT
	.align		4
        /*001c*/ 	.byte	0x03, 0x1b
        /*001e*/ 	.short	0x0080


	//----- nvinfo : EIATTR_NUM_BARRIERS
	.align		4
        /*0020*/ 	.byte	0x02, 0x4c
        /*0022*/ 	.byte	0x09
	.zero		1


	//----- nvinfo : EIATTR_EXTERNS
	.align		4
        /*0024*/ 	.byte	0x04, 0x0f
        /*0026*/ 	.short	(.L_79 - .L_78)


	//   ....[0]....
	.align		4
.L_78:
        /*0028*/ 	.word	index@(__assertfail)


	//----- nvinfo : EIATTR_MERCURY_ISA_VERSION
	.align		4
.L_79:
        /*002c*/ 	.byte	0x03, 0x5f
        /*002e*/ 	.short	0x0101


	//----- nvinfo : EIATTR_INT_WARP_WIDE_INSTR_OFFSETS
	.align		4
        /*0030*/ 	.byte	0x04, 0x31
        /*0032*/ 	.short	(.L_81 - .L_80)


	//   ....[0]....
.L_80:
        /*0034*/ 	.word	0x00000120


	//   ....[1]....
        /*0038*/ 	.word	0x00000160


	//   ....[2]....
        /*003c*/ 	.word	0x000001d0


	//----- nvinfo : EIATTR_COOP_GROUP_MASK_REGIDS
	.align		4
.L_81:
        /*0040*/ 	.byte	0x04, 0x29
        /*0042*/ 	.short	(.L_83 - .L_82)


	//   ....[0]....
.L_82:
        /*0044*/ 	.word	0xffffffff


	//   ....[1]....
        /*0048*/ 	.word	0xffffffff


	//   ....[2]....
        /*004c*/ 	.word	0xffffffff


	//   ....[3]....
        /*0050*/ 	.word	0xffffffff


	//   ....[4]....
        /*0054*/ 	.word	0xffffffff


	//   ....[5]....
        /*0058*/ 	.word	0xffffffff


	//   ....[6]....
        /*005c*/ 	.word	0xffffffff


	//   ....[7]....
        /*0060*/ 	.word	0xffffffff


	//   ....[8]....
        /*0064*/ 	.word	0xffffffff


	//   ....[9]....
        /*0068*/ 	.word	0xffffffff


	//   ....[10]....
        /*006c*/ 	.word	0xffffffff


	//   ....[11]....
        /*0070*/ 	.word	0xffffffff


	//   ....[12]....
        /*0074*/ 	.word	0xffffffff


	//   ....[13]....
        /*0078*/ 	.word	0xffffffff


	//   ....[14]....
        /*007c*/ 	.word	0xffffffff


	//   ....[15]....
        /*0080*/ 	.word	0xffffffff


	//   ....[16]....
        /*0084*/ 	.word	0xffffffff


	//   ....[17]....
        /*0088*/ 	.word	0xffffffff


	//   ....[18]....
        /*008c*/ 	.word	0xffffffff


	//   ....[19]....
        /*0090*/ 	.word	0xffffffff


	//   ....[20]....
        /*0094*/ 	.word	0xffffffff


	//   ....[21]....
        /*0098*/ 	.word	0xffffffff


	//   ....[22]....
        /*009c*/ 	.word	0xffffffff


	//   ....[23]....
        /*00a0*/ 	.word	0xffffffff


	//   ....[24]....
        /*00a4*/ 	.word	0xffffffff


	//   ....[25]....
        /*00a8*/ 	.word	0xffffffff


	//   ....[26]....
        /*00ac*/ 	.word	0xffffffff


	//   ....[27]....
        /*00b0*/ 	.word	0xffffffff


	//   ....[28]....
        /*00b4*/ 	.word	0xffffffff


	//   ....[29]....
        /*00b8*/ 	.word	0xffffffff


	//   ....[30]....
        /*00bc*/ 	.word	0xffffffff


	//   ....[31]....
        /*00c0*/ 	.word	0xffffffff


	//   ....[32]....
        /*00c4*/ 	.word	0xffffffff


	//   ....[33]....
        /*00c8*/ 	.word	0xffffffff


	//   ....[34]....
        /*00cc*/ 	.word	0xffffffff


	//   ....[35]....
        /*00d0*/ 	.word	0xffffffff


	//   ....[36]....
        /*00d4*/ 	.word	0xffffffff


	//   ....[37]....
        /*00d8*/ 	.word	0xffffffff


	//   ....[38]....
        /*00dc*/ 	.word	0xffffffff


	//   ....[39]....
        /*00e0*/ 	.word	0xffffffff


	//   ....[40]....
        /*00e4*/ 	.word	0xffffffff


	//   ....[41]....
        /*00e8*/ 	.word	0xffffffff


	//   ....[42]....
        /*00ec*/ 	.word	0xffffffff


	//   ....[43]....
        /*00f0*/ 	.word	0xffffffff


	//   ....[44]....
        /*00f4*/ 	.word	0xffffffff


	//   ....[45]....
        /*00f8*/ 	.word	0xffffffff


	//   ....[46]....
        /*00fc*/ 	.word	0xffffffff


	//   ....[47]....
        /*0100*/ 	.word	0xffffffff


	//   ....[48]....
        /*0104*/ 	.word	0xffffffff


	//   ....[49]....
        /*0108*/ 	.word	0xffffffff


	//   ....[50]....
        /*010c*/ 	.word	0xffffffff


	//   ....[51]....
        /*0110*/ 	.word	0xffffffff


	//   ....[52]....
        /*0114*/ 	.word	0xffffffff


	//   ....[53]....
        /*0118*/ 	.word	0xffffffff


	//   ....[54]....
        /*011c*/ 	.word	0xffffffff


	//   ....[55]....
        /*0120*/ 	.word	0xffffffff


	//   ....[56]....
        /*0124*/ 	.word	0xffffffff


	//   ....[57]....
        /*0128*/ 	.word	0xffffffff


	//   ....[58]....
        /*012c*/ 	.word	0xffffffff


	//   ....[59]....
        /*0130*/ 	.word	0xffffffff


	//   ....[60]....
        /*0134*/ 	.word	0xffffffff


	//   ....[61]....
        /*0138*/ 	.word	0xffffffff


	//   ....[62]....
        /*013c*/ 	.word	0x0500000f


	//   ....[63]....
        /*0140*/ 	.word	0x0500000f


	//   ....[64]....
        /*0144*/ 	.word	0x0500000f


	//   ....[65]....
        /*0148*/ 	.word	0x0500000f


	//   ....[66]....
        /*014c*/ 	.word	0x0500000f


	//   ....[67]....
        /*0150*/ 	.word	0x0500000f


	//   ....[68]....
        /*0154*/ 	.word	0x0500000f


	//   ....[69]....
        /*0158*/ 	.word	0x0500000f


	//   ....[70]....
        /*015c*/ 	.word	0x0500000f


	//   ....[71]....
        /*0160*/ 	.word	0x0500000f


	//   ....[72]....
        /*0164*/ 	.word	0x0500000f


	//   ....[73]....
        /*0168*/ 	.word	0x0500000f


	//   ....[74]....
        /*016c*/ 	.word	0x0500000f


	//----- nvinfo : EIATTR_COOP_GROUP_INSTR_OFFSETS
	.align		4
.L_83:
        /*0170*/ 	.byte	0x04, 0x28
        /*0172*/ 	.short	(.L_85 - .L_84)


	//   ....[0]....
.L_84:
        /*0174*/ 	.word	0x00000050


	//   ....[1]....
        /*0178*/ 	.word	0x00000130


	//   ....[2]....
        /*017c*/ 	.word	0x00000180


	//   ....[3]....
        /*0180*/ 	.word	0x000003b0


	//   ....[4]....
        /*0184*/ 	.word	0x00000510


	//   ....[5]....
        /*0188*/ 	.word	0x00000630


	//   ....[6]....
        /*018c*/ 	.word	0x00000790


	//   ....[7]....
        /*0190*/ 	.word	0x00000ec0


	//   ....[8]....
        /*0194*/ 	.word	0x00002500


	//   ....[9]....
        /*0198*/ 	.word	0x000025f0


	//   ....[10]....
        /*019c*/ 	.word	0x000028b0


	//   ....[11]....
        /*01a0*/ 	.word	0x00002a70


	//   ....[12]....
        /*01a4*/ 	.word	0x000048c0


	//   ....[13]....
        /*01a8*/ 	.word	0x000048d0


	//   ....[14]....
        /*01ac*/ 	.word	0x00004900


	//   ....[15]....
        /*01b0*/ 	.word	0x00004930


	//   ....[16]....
        /*01b4*/ 	.word	0x000062f0


	//   ....[17]....
        /*01b8*/ 	.word	0x00006300


	//   ....[18]....
        /*01bc*/ 	.word	0x00006380


	//   ....[19]....
        /*01c0*/ 	.word	0x00006390


	//   ....[20]....
        /*01c4*/ 	.word	0x00007070


	//   ....[21]....
        /*01c8*/ 	.word	0x00007080


	//   ....[22]....
        /*01cc*/ 	.word	0x00007090


	//   ....[23]....
        /*01d0*/ 	.word	0x000070a0


	//   ....[24]....
        /*01d4*/ 	.word	0x000070b0


	//   ....[25]....
        /*01d8*/ 	.word	0x000070c0


	//   ....[26]....
        /*01dc*/ 	.word	0x000070d0


	//   ....[27]....
        /*01e0*/ 	.word	0x000070e0


	//   ....[28]....
        /*01e4*/ 	.word	0x000070f0


	//   ....[29]....
        /*01e8*/ 	.word	0x00007110


	//   ....[30]....
        /*01ec*/ 	.word	0x00007130


	//   ....[31]....
        /*01f0*/ 	.word	0x00007140


	//   ....[32]....
        /*01f4*/ 	.word	0x00007150


	//   ....[33]....
        /*01f8*/ 	.word	0x00007180


	//   ....[34]....
        /*01fc*/ 	.word	0x00007190


	//   ....[35]....
        /*0200*/ 	.word	0x000071c0


	//   ....[36]....
        /*0204*/ 	.word	0x000071e0


	//   ....[37]....
        /*0208*/ 	.word	0x00007200


	//   ....[38]....
        /*020c*/ 	.word	0x00007290


	//   ....[39]....
        /*0210*/ 	.word	0x000072c0


	//   ....[40]....
        /*0214*/ 	.word	0x000076e0


	//   ....[41]....
        /*0218*/ 	.word	0x00007710


	//   ....[42]....
        /*021c*/ 	.word	0x00007740


	//   ....[43]....
        /*0220*/ 	.word	0x00007780


	//   ....[44]....
        /*0224*/ 	.word	0x000077c0


	//   ....[45]....
        /*0228*/ 	.word	0x000077e0


	//   ....[46]....
        /*022c*/ 	.word	0x000077f0


	//   ....[47]....
        /*0230*/ 	.word	0x00007800


	//   ....[48]....
        /*0234*/ 	.word	0x00008390


	//   ....[49]....
        /*0238*/ 	.word	0x00008ea0


	//   ....[50]....
        /*023c*/ 	.word	0x00008ed0


	//   ....[51]....
        /*0240*/ 	.word	0x00008f00


	//   ....[52]....
        /*0244*/ 	.word	0x00008f30


	//   ....[53]....
        /*0248*/ 	.word	0x00008f80


	//   ....[54]....
        /*024c*/ 	.word	0x00008fc0


	//   ....[55]....
        /*0250*/ 	.word	0x00008fd0


	//   ....[56]....
        /*0254*/ 	.word	0x00009000


	//   ....[57]....
        /*0258*/ 	.word	0x00009030


	//   ....[58]....
        /*025c*/ 	.word	0x00009090


	//   ....[59]....
        /*0260*/ 	.word	0x000090a0


	//   ....[60]....
        /*0264*/ 	.word	0x000090c0


	//   ....[61]....
        /*0268*/ 	.word	0x0000a2f0


	//   ....[62]....
        /*026c*/ 	.word	0x0000a7e0


	//   ....[63]....
        /*0270*/ 	.word	0x0000a990


	//   ....[64]....
        /*0274*/ 	.word	0x0000a9e0


	//   ....[65]....
        /*0278*/ 	.word	0x0000aaa0


	//   ....[66]....
        /*027c*/ 	.word	0x0000ab60


	//   ....[67]....
        /*0280*/ 	.word	0x0000abc0


	//   ....[68]....
        /*0284*/ 	.word	0x0000ac70


	//   ....[69]....
        /*0288*/ 	.word	0x0000acd0


	//   ....[70]....
        /*028c*/ 	.word	0x0000ad90


	//   ....[71]....
        /*0290*/ 	.word	0x0000adf0


	//   ....[72]....
        /*0294*/ 	.word	0x0000aeb0


	//   ....[73]....
        /*0298*/ 	.word	0x0000af10


	//   ....[74]....
        /*029c*/ 	.word	0x0000afc0


	//----- nvinfo : EIATTR_REG_RECONFIG
	.align		4
.L_85:
        /*02a0*/ 	.byte	0x01, 0x54
	.zero		2


	//----- nvinfo : EIATTR_SYSCALL_OFFSETS
	.align		4
        /*02a4*/ 	.byte	0x04, 0x46
        /*02a6*/ 	.short	(.L_87 - .L_86)


	//   ....[0]....
.L_86:
        /*02a8*/ 	.word	0x000013e0


	//   ....[1]....
        /*02ac*/ 	.word	0x00007e80


	//   ....[2]....
        /*02b0*/ 	.word	0x00007fc0


	//   ....[3]....
        /*02b4*/ 	.word	0x00008100


	//   ....[4]....
        /*02b8*/ 	.word	0x00008220


	//   ....[5]....
        /*02bc*/ 	.word	0x00008a80


	//----- nvinfo : EIATTR_MBARRIER_INSTR_OFFSETS
	.align		4
.L_87:
        /*02c0*/ 	.byte	0x04, 0x39
        /*02c2*/ 	.short	(.L_89 - .L_88)


	//   ....[0]....
.L_88:
        /*02c4*/ 	.word	0x00000260
        /*02c8*/ 	.word	0x000000ff
        /*02cc*/ 	.word	0x00013200
        /*02d0*/ 	.short	0x0100
        /*02d2*/ 	.byte	0x08
	.zero		1


	//   ....[1]....
        /*02d4*/ 	.word	0x00000270
        /*02d8*/ 	.word	0x000000ff
        /*02dc*/ 	.word	0x00013220
        /*02e0*/ 	.short	0x0100
        /*02e2*/ 	.byte	0x08
	.zero		1


	//   ....[2]....
        /*02e4*/ 	.word	0x00000360
        /*02e8*/ 	.word	0x000000ff
        /*02ec*/ 	.word	0x00013230
        /*02f0*/ 	.short	0x0100
        /*02f2*/ 	.byte	0x08
	.zero		1


	//   ....[3]....
        /*02f4*/ 	.word	0x00000370
        /*02f8*/ 	.word	0x000000ff
        /*02fc*/ 	.word	0x00013240
        /*0300*/ 	.short	0x0100
        /*0302*/ 	.byte	0x08
	.zero		1


	//   ....[4]....
        /*0304*/ 	.word	0x00000380
        /*0308*/ 	.word	0x000000ff
        /*030c*/ 	.word	0x00013238
        /*0310*/ 	.short	0x0100
        /*0312*/ 	.byte	0x08
	.zero		1


	//   ....[5]....
        /*0314*/ 	.word	0x00000390
        /*0318*/ 	.word	0x000000ff
        /*031c*/ 	.word	0x00013248
        /*0320*/ 	.short	0x0100
        /*0322*/ 	.byte	0x08
	.zero		1


	//   ....[6]....
        /*0324*/ 	.word	0x000004c0
        /*0328*/ 	.word	0x000000ff
        /*032c*/ 	.word	0x00013250
        /*0330*/ 	.short	0x0100
        /*0332*/ 	.byte	0x08
	.zero		1


	//   ....[7]....
        /*0334*/ 	.word	0x000004d0
        /*0338*/ 	.word	0x000000ff
        /*033c*/ 	.word	0x00013260
        /*0340*/ 	.short	0x0100
        /*0342*/ 	.byte	0x08
	.zero		1


	//   ....[8]....
        /*0344*/ 	.word	0x000004e0
        /*0348*/ 	.word	0x000000ff
        /*034c*/ 	.word	0x00013258
        /*0350*/ 	.short	0x0100
        /*0352*/ 	.byte	0x08
	.zero		1


	//   ....[9]....
        /*0354*/ 	.word	0x000004f0
        /*0358*/ 	.word	0x000000ff
        /*035c*/ 	.word	0x00013268
        /*0360*/ 	.short	0x0100
        /*0362*/ 	.byte	0x08
	.zero		1


	//   ....[10]....
        /*0364*/ 	.word	0x000005e0
        /*0368*/ 	.word	0x000000ff
        /*036c*/ 	.word	0x00013270
        /*0370*/ 	.short	0x0100
        /*0372*/ 	.byte	0x06
	.zero		1


	//   ....[11]....
        /*0374*/ 	.word	0x000005f0
        /*0378*/ 	.word	0x000000ff
        /*037c*/ 	.word	0x00013280
        /*0380*/ 	.short	0x0100
        /*0382*/ 	.byte	0x06
	.zero		1


	//   ....[12]....
        /*0384*/ 	.word	0x00000600
        /*0388*/ 	.word	0x000000ff
        /*038c*/ 	.word	0x00013278
        /*0390*/ 	.short	0x0100
        /*0392*/ 	.byte	0x06
	.zero		1


	//   ....[13]....
        /*0394*/ 	.word	0x00000610
        /*0398*/ 	.word	0x000000ff
        /*039c*/ 	.word	0x00013288
        /*03a0*/ 	.short	0x0100
        /*03a2*/ 	.byte	0x06
	.zero		1


	//   ....[14]....
        /*03a4*/ 	.word	0x00000740
        /*03a8*/ 	.word	0x000000ff
        /*03ac*/ 	.word	0x00013290
        /*03b0*/ 	.short	0x0100
        /*03b2*/ 	.byte	0x08
	.zero		1


	//   ....[15]....
        /*03b4*/ 	.word	0x00000750
        /*03b8*/ 	.word	0x000000ff
        /*03bc*/ 	.word	0x000132a0
        /*03c0*/ 	.short	0x0100
        /*03c2*/ 	.byte	0x08
	.zero		1


	//   ....[16]....
        /*03c4*/ 	.word	0x00000760
        /*03c8*/ 	.word	0x000000ff
        /*03cc*/ 	.word	0x00013298
        /*03d0*/ 	.short	0x0100
        /*03d2*/ 	.byte	0x08
	.zero		1


	//   ....[17]....
        /*03d4*/ 	.word	0x00000770
        /*03d8*/ 	.word	0x000000ff
        /*03dc*/ 	.word	0x000132a8
        /*03e0*/ 	.short	0x0100
        /*03e2*/ 	.byte	0x08
	.zero		1


	//   ....[18]....
        /*03e4*/ 	.word	0x000008a0
        /*03e8*/ 	.word	0x000000ff
        /*03ec*/ 	.word	0x000132b0
        /*03f0*/ 	.short	0x0100
        /*03f2*/ 	.byte	0x08
	.zero		1


	//   ....[19]....
        /*03f4*/ 	.word	0x000008b0
        /*03f8*/ 	.word	0x000000ff
        /*03fc*/ 	.word	0x000132c0
        /*0400*/ 	.short	0x0100
        /*0402*/ 	.byte	0x08
	.zero		1


	//   ....[20]....
        /*0404*/ 	.word	0x000008c0
        /*0408*/ 	.word	0x000000ff
        /*040c*/ 	.word	0x000132b8
        /*0410*/ 	.short	0x0100
        /*0412*/ 	.byte	0x08
	.zero		1


	//   ....[21]....
        /*0414*/ 	.word	0x000008d0
        /*0418*/ 	.word	0x000000ff
        /*041c*/ 	.word	0x000132c8
        /*0420*/ 	.short	0x0100
        /*0422*/ 	.byte	0x08
	.zero		1


	//   ....[22]....
        /*0424*/ 	.word	0x00001440
        /*0428*/ 	.word	0x000000ff
        /*042c*/ 	.word	0x00013200
        /*0430*/ 	.short	0x010a
        /*0432*/ 	.byte	0x2c
	.zero		1


	//   ....[23]....
        /*0434*/ 	.word	0x000014c0
        /*0438*/ 	.word	0x00000004
        /*043c*/ 	.word	0x00013230
        /*0440*/ 	.short	0x010a
        /*0442*/ 	.byte	0x3f
	.zero		1


	//   ....[24]....
        /*0444*/ 	.word	0x00001500
        /*0448*/ 	.word	0x00000004
        /*044c*/ 	.word	0x00013230
        /*0450*/ 	.short	0x010a
        /*0452*/ 	.byte	0x3f
	.zero		1


	//   ....[25]....
        /*0454*/ 	.word	0x00002e20
        /*0458*/ 	.word	0x0000003a
        /*045c*/ 	.word	0x00000000
        /*0460*/ 	.short	0x0101
        /*0462*/ 	.byte	0x3f
	.zero		1


	//   ....[26]....
        /*0464*/ 	.word	0x00003db0
        /*0468*/ 	.word	0x000000ff
        /*046c*/ 	.word	0x00013230
        /*0470*/ 	.short	0x010a
        /*0472*/ 	.byte	0x14
	.zero		1


	//   ....[27]....
        /*0474*/ 	.word	0x00003df0
        /*0478*/ 	.word	0x000000ff
        /*047c*/ 	.word	0x00013230
        /*0480*/ 	.short	0x010a
        /*0482*/ 	.byte	0x14
	.zero		1


	//   ....[28]....
        /*0484*/ 	.word	0x00004240
        /*0488*/ 	.word	0x000000ff
        /*048c*/ 	.word	0x00013250
        /*0490*/ 	.short	0x010a
        /*0492*/ 	.byte	0x0b
	.zero		1


	//   ....[29]....
        /*0494*/ 	.word	0x00004280
        /*0498*/ 	.word	0x000000ff
        /*049c*/ 	.word	0x00013250
        /*04a0*/ 	.short	0x010a
        /*04a2*/ 	.byte	0x0b
	.zero		1


	//   ....[30]....
        /*04a4*/ 	.word	0x00005810
        /*04a8*/ 	.word	0x00000004
        /*04ac*/ 	.word	0x00000000
        /*04b0*/ 	.short	0x0101
        /*04b2*/ 	.byte	0x3f
	.zero		1


	//   ....[31]....
        /*04b4*/ 	.word	0x00005b00
        /*04b8*/ 	.word	0x000000ff
        /*04bc*/ 	.word	0x00000000
        /*04c0*/ 	.short	0x0101
        /*04c2*/ 	.byte	0x06
	.zero		1


	//   ....[32]....
        /*04c4*/ 	.word	0x00005fb0
        /*04c8*/ 	.word	0x000000ff
        /*04cc*/ 	.word	0x00013250
        /*04d0*/ 	.short	0x010a
        /*04d2*/ 	.byte	0x04
	.zero		1


	//   ....[33]....
        /*04d4*/ 	.word	0x00005ff0
        /*04d8*/ 	.word	0x000000ff
        /*04dc*/ 	.word	0x00013250
        /*04e0*/ 	.short	0x010a
        /*04e2*/ 	.byte	0x04
	.zero		1


	//   ....[34]....
        /*04e4*/ 	.word	0x00006cf0
        /*04e8*/ 	.word	0x000000ff
        /*04ec*/ 	.word	0x00000000
        /*04f0*/ 	.short	0x0101
        /*04f2*/ 	.byte	0x04
	.zero		1


	//   ....[35]....
        /*04f4*/ 	.word	0x00007620
        /*04f8*/ 	.word	0x000000ff
        /*04fc*/ 	.word	0x00000000
        /*0500*/ 	.short	0x0101
        /*0502*/ 	.byte	0x2c
	.zero		1


	//   ....[36]....
        /*0504*/ 	.word	0x000085c0
        /*0508*/ 	.word	0x00000003
        /*050c*/ 	.word	0x00013280
        /*0510*/ 	.short	0x010a
        /*0512*/ 	.byte	0x3f
	.zero		1


	//   ....[37]....
        /*0514*/ 	.word	0x00008730
        /*0518*/ 	.word	0x00000003
        /*051c*/ 	.word	0x00013240
        /*0520*/ 	.short	0x010a
        /*0522*/ 	.byte	0x3f
	.zero		1


	//   ....[38]....
        /*0524*/ 	.word	0x000091a0
        /*0528*/ 	.word	0x000000ff
        /*052c*/ 	.word	0x00013200
        /*0530*/ 	.short	0x0107
        /*0532*/ 	.byte	0x29
	.zero		1


	//   ....[39]....
        /*0534*/ 	.word	0x000091f0
        /*0538*/ 	.word	0x000000ff
        /*053c*/ 	.word	0x00013200
        /*0540*/ 	.short	0x0101
        /*0542*/ 	.byte	0x29
	.zero		1


	//   ....[40]....
        /*0544*/ 	.word	0x00009220
        /*0548*/ 	.word	0x000000ff
        /*054c*/ 	.word	0x00013220
        /*0550*/ 	.short	0x010a
        /*0552*/ 	.byte	0x29
	.zero		1


	//   ....[41]....
        /*0554*/ 	.word	0x000094b0
        /*0558*/ 	.word	0x00000006
        /*055c*/ 	.word	0x00013280
        /*0560*/ 	.short	0x010a
        /*0562*/ 	.byte	0x3f
	.zero		1


	//   ....[42]....
        /*0564*/ 	.word	0x000096e0
        /*0568*/ 	.word	0x00000006
        /*056c*/ 	.word	0x00013240
        /*0570*/ 	.short	0x010a
        /*0572*/ 	.byte	0x3f
	.zero		1


	//   ....[43]....
        /*0574*/ 	.word	0x00009990
        /*0578*/ 	.word	0x00000003
        /*057c*/ 	.word	0x00013270
        /*0580*/ 	.short	0x010a
        /*0582*/ 	.byte	0x3f
	.zero		1


	//   ....[44]....
        /*0584*/ 	.word	0x00009a00
        /*0588*/ 	.word	0x00000003
        /*058c*/ 	.word	0x00013260
        /*0590*/ 	.short	0x010a
        /*0592*/ 	.byte	0x3f
	.zero		1


	//   ....[45]....
        /*0594*/ 	.word	0x00009cc0
        /*0598*/ 	.word	0x00000003
        /*059c*/ 	.word	0x00013250
        /*05a0*/ 	.short	0x0101
        /*05a2*/ 	.byte	0x3f
	.zero		1


	//   ....[46]....
        /*05a4*/ 	.word	0x00009d30
        /*05a8*/ 	.word	0x00000002
        /*05ac*/ 	.word	0x00000000
        /*05b0*/ 	.short	0x0101
        /*05b2*/ 	.byte	0x3f
	.zero		1


	//   ....[47]....
        /*05b4*/ 	.word	0x00009e10
        /*05b8*/ 	.word	0x00000002
        /*05bc*/ 	.word	0x00013270
        /*05c0*/ 	.short	0x010a
        /*05c2*/ 	.byte	0x3f
	.zero		1


	//   ....[48]....
        /*05c4*/ 	.word	0x00009e80
        /*05c8*/ 	.word	0x00000002
        /*05cc*/ 	.word	0x00013260
        /*05d0*/ 	.short	0x010a
        /*05d2*/ 	.byte	0x3f
	.zero		1


	//   ....[49]....
        /*05d4*/ 	.word	0x0000a190
        /*05d8*/ 	.word	0x00000002
        /*05dc*/ 	.word	0x00013250
        /*05e0*/ 	.short	0x0101
        /*05e2*/ 	.byte	0x3f
	.zero		1


	//   ....[50]....
        /*05e4*/ 	.word	0x0000a1e0
        /*05e8*/ 	.word	0x00000000
        /*05ec*/ 	.word	0x00000000
        /*05f0*/ 	.short	0x0101
        /*05f2*/ 	.byte	0x3f
	.zero		1


	//   ....[51]....
        /*05f4*/ 	.word	0x0000a2a0
        /*05f8*/ 	.word	0x00000007
        /*05fc*/ 	.word	0x00013220
        /*0600*/ 	.short	0x010a
        /*0602*/ 	.byte	0x3f
	.zero		1


	//   ....[52]....
        /*0604*/ 	.word	0x0000a3f0
        /*0608*/ 	.word	0x00000005
        /*060c*/ 	.word	0x00000000
        /*0610*/ 	.short	0x010a
        /*0612*/ 	.byte	0x3f
	.zero		1


	//   ....[53]....
        /*0614*/ 	.word	0x0000a460
        /*0618*/ 	.word	0x00000003
        /*061c*/ 	.word	0x00000000
        /*0620*/ 	.short	0x010a
        /*0622*/ 	.byte	0x3f
	.zero		1


	//   ....[54]....
        /*0624*/ 	.word	0x0000a4b0
        /*0628*/ 	.word	0x00000003
        /*062c*/ 	.word	0x00013260
        /*0630*/ 	.short	0x010a
        /*0632*/ 	.byte	0x3f
	.zero		1


	//   ....[55]....
        /*0634*/ 	.word	0x0000a500
        /*0638*/ 	.word	0x00000005
        /*063c*/ 	.word	0x00013260
        /*0640*/ 	.short	0x010a
        /*0642*/ 	.byte	0x3f
	.zero		1


	//   ....[56]....
        /*0644*/ 	.word	0x0000a540
        /*0648*/ 	.word	0x00000003
        /*064c*/ 	.word	0x00013280
        /*0650*/ 	.short	0x010a
        /*0652*/ 	.byte	0x3f
	.zero		1


	//   ....[57]....
        /*0654*/ 	.word	0x0000a560
        /*0658*/ 	.word	0x00000005
        /*065c*/ 	.word	0x00013280
        /*0660*/ 	.short	0x010a
        /*0662*/ 	.byte	0x3f
	.zero		1


	//   ....[58]....
        /*0664*/ 	.word	0x0000a5d0
        /*0668*/ 	.word	0x00000003
        /*066c*/ 	.word	0x00013200
        /*0670*/ 	.short	0x010a
        /*0672*/ 	.byte	0x3f
	.zero		1


	//   ....[59]....
        /*0674*/ 	.word	0x0000a620
        /*0678*/ 	.word	0x00000004
        /*067c*/ 	.word	0x00013230
        /*0680*/ 	.short	0x010a
        /*0682*/ 	.byte	0x3f
	.zero		1


	//   ....[60]....
        /*0684*/ 	.word	0x0000a680
        /*0688*/ 	.word	0x00000006
        /*068c*/ 	.word	0x00013230
        /*0690*/ 	.short	0x010a
        /*0692*/ 	.byte	0x3f
	.zero		1


	//   ....[61]....
        /*0694*/ 	.word	0x0000a6e0
        /*0698*/ 	.word	0x00000006
        /*069c*/ 	.word	0x00013250
        /*06a0*/ 	.short	0x010a
        /*06a2*/ 	.byte	0x3f
	.zero		1


	//   ....[62]....
        /*06a4*/ 	.word	0x0000a740
        /*06a8*/ 	.word	0x00000007
        /*06ac*/ 	.word	0x00013250
        /*06b0*/ 	.short	0x010a
        /*06b2*/ 	.byte	0x3f
	.zero		1


	//   ....[63]....
        /*06b4*/ 	.word	0x0000a890
        /*06b8*/ 	.word	0x00000003
        /*06bc*/ 	.word	0x00013280
        /*06c0*/ 	.short	0x010a
        /*06c2*/ 	.byte	0x3f
	.zero		1


	//   ....[64]....
        /*06c4*/ 	.word	0x0000a8e0
        /*06c8*/ 	.word	0x00000003
        /*06cc*/ 	.word	0x00013240
        /*06d0*/ 	.short	0x010a
        /*06d2*/ 	.byte	0x3f
	.zero		1


	//   ....[65]....
        /*06d4*/ 	.word	0x0000b000
        /*06d8*/ 	.word	0x00000003
        /*06dc*/ 	.word	0x00013220
        /*06e0*/ 	.short	0x010a
        /*06e2*/ 	.byte	0x3f
	.zero		1


	//   ....[66]....
        /*06e4*/ 	.word	0x0000b050
        /*06e8*/ 	.word	0x00000006
        /*06ec*/ 	.word	0x00013280
        /*06f0*/ 	.short	0x010a
        /*06f2*/ 	.byte	0x3f
	.zero		1


	//   ....[67]....
        /*06f4*/ 	.word	0x0000b0a0
        /*06f8*/ 	.word	0x00000006
        /*06fc*/ 	.word	0x00013240
        /*0700*/ 	.short	0x010a
        /*0702*/ 	.byte	0x3f
	.zero		1


	//   ....[68]....
        /*0704*/ 	.word	0x0000b0f0
        /*0708*/ 	.word	0x00000003
        /*070c*/ 	.word	0x00013270
        /*0710*/ 	.short	0x010a
        /*0712*/ 	.byte	0x3f
	.zero		1


	//   ....[69]....
        /*0714*/ 	.word	0x0000b140
        /*0718*/ 	.word	0x00000003
        /*071c*/ 	.word	0x00013260
        /*0720*/ 	.short	0x010a
        /*0722*/ 	.byte	0x3f
	.zero		1


	//   ....[70]....
        /*0724*/ 	.word	0x0000b190
        /*0728*/ 	.word	0x00000002
        /*072c*/ 	.word	0x00013270
        /*0730*/ 	.short	0x010a
        /*0732*/ 	.byte	0x3f
	.zero		1


	//   ....[71]....
        /*0734*/ 	.word	0x0000b1e0
        /*0738*/ 	.word	0x00000002
        /*073c*/ 	.word	0x00013260
        /*0740*/ 	.short	0x010a
        /*0742*/ 	.byte	0x3f
	.zero		1


	//   ....[72]....
        /*0744*/ 	.word	0x0000b230
        /*0748*/ 	.word	0x00000007
        /*074c*/ 	.word	0x00013220
        /*0750*/ 	.short	0x010a
        /*0752*/ 	.byte	0x3f
	.zero		1


	//   ....[73]....
        /*0754*/ 	.word	0x0000b280
        /*0758*/ 	.word	0x00000005
        /*075c*/ 	.word	0x00000000
        /*0760*/ 	.short	0x010a
        /*0762*/ 	.byte	0x3f
	.zero		1


	//   ....[74]....
        /*0764*/ 	.word	0x0000b2d0
        /*0768*/ 	.word	0x00000003
        /*076c*/ 	.word	0x00000000
        /*0770*/ 	.short	0x010a
        /*0772*/ 	.byte	0x3f
	.zero		1


	//   ....[75]....
        /*0774*/ 	.word	0x0000b320
        /*0778*/ 	.word	0x00000003
        /*077c*/ 	.word	0x00013260
        /*0780*/ 	.short	0x010a
        /*0782*/ 	.byte	0x3f
	.zero		1


	//   ....[76]....
        /*0784*/ 	.word	0x0000b370
        /*0788*/ 	.word	0x00000005
        /*078c*/ 	.word	0x00013260
        /*0790*/ 	.short	0x010a
        /*0792*/ 	.byte	0x3f
	.zero		1


	//   ....[77]....
        /*0794*/ 	.word	0x0000b3c0
        /*0798*/ 	.word	0x00000003
        /*079c*/ 	.word	0x00013280
        /*07a0*/ 	.short	0x010a
        /*07a2*/ 	.byte	0x3f
	.zero		1


	//----- nvinfo : EIATTR_NUM_MBARRIERS
	.align		4
.L_89:
        /*07a4*/ 	.byte	0x03, 0x38
        /*07a6*/ 	.short	0x0016


	//----- nvinfo : EIATTR_EXIT_INSTR_OFFSETS
	.align		4
        /*07a8*/ 	.byte	0x04, 0x1c
        /*07aa*/ 	.short	(.L_91 - .L_90)


	//   ....[0]....
.L_90:
        /*07ac*/ 	.word	0x000009f0


	//   ....[1]....
        /*07b0*/ 	.word	0x000078b0


	//   ....[2]....
        /*07b4*/ 	.word	0x0000a310


	//   ....[3]....
        /*07b8*/ 	.word	0x0000a5b0


	//----- nvinfo : EIATTR_MAX_THREADS
	.align		4
.L_91:
        /*07bc*/ 	.byte	0x04, 0x05
        /*07be*/ 	.short	(.L_93 - .L_92)
.L_92:
        /*07c0*/ 	.word	0x00000200
        /*07c4*/ 	.word	0x00000001
        /*07c8*/ 	.word	0x00000001


	//----- nvinfo : EIATTR_CRS_STACK_SIZE
	.align		4
.L_93:
        /*07cc*/ 	.byte	0x04, 0x1e
        /*07ce*/ 	.short	(.L_95 - .L_94)
.L_94:
        /*07d0*/ 	.word	0x00000000


	//----- nvinfo : EIATTR_CBANK_PARAM_SIZE
	.align		4
.L_95:
        /*07d4*/ 	.byte	0x03, 0x19
        /*07d6*/ 	.short	0x0a70


	//----- nvinfo : EIATTR_PARAM_CBANK
	.align		4
        /*07d8*/ 	.byte	0x04, 0x0a
        /*07da*/ 	.short	(.L_97 - .L_96)
	.align		4
.L_96:
        /*07dc*/ 	.word	index@(.nv.constant0._ZN7cutlass13device_kernelIN5flash11enable_sm90INS1_16FlashAttnFwdSm90INS1_25CollectiveMainloopFwdSm90ILi2EN4cute5tupleIJNS5_1CILi1EEES8_S8_EEENS6_IJNS7_ILi192EEENS7_ILi160EEENS7_ILi64EEEEEELi64ENS_12float_e4m3_tEfNS_4arch4Sm90ELb0ELb0ELb0ELb0ELb0ELb0ELb0ELb1ELb1ELb1ELb0ELb0EEENS1_21CollectiveEpilogueFwdINS6_IJSA_SC_SB_EEES9_NS_10bfloat16_tESG_Li384ELb0ELb1ELb0ELb1EEENS1_29StaticPersistentTileSchedulerILb0EEEEEEEEEvNT_6ParamsE)
        /*07e0*/ 	.short	0x0210
        /*07e2*/ 	.short	0x0a70


	//----- nvinfo : EIATTR_SW_WAR
	.align		4
.L_97:
        /*07e4*/ 	.byte	0x04, 0x36
        /*07e6*/ 	.short	(.L_99 - .L_98)
.L_98:
        /*07e8*/ 	.word	0x00000008
.L_99:


//--------------------- .nv.info._ZN7cutlass13device_kernelIN5flash11enable_sm90INS1_16FlashAttnFwdSm90INS1_25CollectiveMainloopFwdSm90ILi2EN4cute5tupleIJNS5_1CILi1EEES8_S8_EEENS6_IJNS7_ILi192EEENS7_ILi160EEENS7_ILi64EEEEEELi64ENS_12float_e4m3_tEfNS_4arch4Sm90ELb0ELb0ELb0ELb1ELb0ELb0ELb0ELb1ELb1ELb1ELb0ELb0EEENS1_21CollectiveEpilogueFwdINS6_IJSA_SC_SB_EEES9_NS_10bfloat16_tESG_Li384ELb1ELb1ELb0ELb1EEENS1_36VarlenDynamicPersistentTileSchedulerILi192ELi160ELi384ELi128ELb0ELb1ELb1ELb0ELb1ELb1EEEEEEEEEvNT_6ParamsE --------------------------
	.section	.nv.info._ZN7cutlass13device_kernelIN5flash11enable_sm90INS1_16FlashAttnFwdSm90INS1_25CollectiveMainloopFwdSm90ILi2EN4cute5tupleIJNS5_1CILi1EEES8_S8_EEENS6_IJNS7_ILi192EEENS7_ILi160EEENS7_ILi64EEEEEELi64ENS_12float_e4m3_tEfNS_4arch4Sm90ELb0ELb0ELb0ELb1ELb0ELb0ELb0ELb1ELb1ELb1ELb0ELb0EEENS1_21CollectiveEpilogueFwdINS6_IJSA_SC_SB_EEES9_NS_10bfloat16_tESG_Li384ELb1ELb1ELb0ELb1EEENS1_36VarlenDynamicPersistentTileSchedulerILi192ELi160ELi384ELi128ELb0ELb1ELb1ELb0ELb1ELb1EEEEEEEEEvNT_6ParamsE,"",@"SHT_CUDA_INFO"
	.sectionflags	@""
	.align	4


	//----- nvinfo : EIATTR_CUDA_API_VERSION
	.align		4
        /*0000*/ 	.byte	0x04, 0x37
        /*0002*/ 	.short	(.L_101 - .L_100)
.L_100:
        /*0004*/ 	.word	0x00000082


	//----- nvinfo : EIATTR_KPARAM_INFO
	.align		4
.L_101:
        /*0008*/ 	.byte	0x04, 0x17
        /*000a*/ 	.short	(.L_103 - .L_102)
.L_102:
        /*000c*/ 	.word	0x00000000
        /*0010*/ 	.short	0x0000
        /*0012*/ 	.short	0x0070
        /*0014*/ 	.byte	0x00, 0xf0, 0x01, 0x2a


	//----- nvinfo : EIATTR_SPARSE_MMA_MASK
	.align		4
.L_103:
        /*0018*/ 	.byte	0x03, 0x50
        /*001a*/ 	.short	0x0000


	//----- nvinfo : EIATTR_MAXREG_COUNT
	.align		4
        /*001c*/ 	.byte	0x03, 0x1b
        /*001e*/ 	.short	0x0080


	//----- nvinfo : EIATTR_NUM_BARRIERS
	.align		4
        /*0020*/ 	.byte	0x02, 0x4c
        /*0022*/ 	.byte	0x09
	.zero		1


	//----- nvinfo : EIATTR_EXTERNS
	.align		4
        /*0024*/ 	.byte	0x04, 0x0f
        /*0026*/ 	.short	(.L_105 - .L_104)


	//   ....[0]....
	.align		4
.L_104:
        /*0028*/ 	.word	index@(__assertfail)


	//----- nvinfo : EIATTR_ANNOTATIONS
	.align		4
.L_105:
        /*002c*/ 	.byte	0x04, 0x55
        /*002e*/ 	.short	(.L_107 - .L_106)


	//   ....[0]....
.L_106:
        /*0030*/ 	.word	0x00000001
        /*0034*/ 	.byte	0xb0, 0x0c, 0x00, 0x00, 0x01, 0x00, 0x00, 0x00, 0xe0, 0x18, 0x00, 0x00, 0x01, 0x00, 0x00, 0x00
        /* <DEDUP_REMOVED lines=8> */
        /*00c4*/ 	.byte	0x10, 0xc7, 0x00, 0x00, 0x01, 0x00, 0x00, 0x00, 0xb0, 0xd0, 0x00, 0x00


	//----- nvinfo : EIATTR_MERCURY_ISA_VERSION
	.align		4
.L_107:
        /*00d0*/ 	.byte	0x03, 0x5f
        /*00d2*/ 	.short	0x0101


	//----- nvinfo : EIATTR_UNUSED_LOAD_BYTE_OFFSET
	.align		4
        /*00d4*/ 	.byte	0x04, 0x44
        /*00d6*/ 	.short	(.L_109 - .L_108)


	//   ....[0]....
.L_108:
        /*00d8*/ 	.word	0x00000a00
        /*00dc*/ 	.word	0x0000fff0


	//   ....[1]....
        /*00e0*/ 	.word	0x00006da0
        /*00e4*/ 	.word	0x0000fff0


	//----- nvinfo : EIATTR_INT_WARP_WIDE_INSTR_OFFSETS
	.align		4
.L_109:
        /*00e8*/ 	.byte	0x04, 0x31
        /*00ea*/ 	.short	(.L_111 - .L_110)


	//   ....[0]....
.L_110:
        /*00ec*/ 	.word	0x00000130


	//   ....[1]....
        /*00f0*/ 	.word	0x00000170


	//   ....[2]....
        /*00f4*/ 	.word	0x000001e0


	//   ....[3]....
        /*00f8*/ 	.word	0x00009d30


	//   ....[4]....
        /*00fc*/ 	.word	0x00009dc0


	//   ....[5]....
        /*0100*/ 	.word	0x0000c1c0


	//   ....[6]....
        /*0104*/ 	.word	0x0000c250


	//----- nvinfo : EIATTR_COOP_GROUP_MASK_REGIDS
	.align		4
.L_111:
        /*0108*/ 	.byte	0x04, 0x29
        /*010a*/ 	.short	(.L_113 - .L_112)


	//   ....[0]....
.L_112:
        /*010c*/ 	.word	0xffffffff


	//   ....[1]....
        /*0110*/ 	.word	0xffffffff


	//   ....[2]....
        /*0114*/ 	.word	0xffffffff


	//   ....[3]....
        /*0118*/ 	.word	0xffffffff


	//   ....[4]....
        /*011c*/ 	.word	0xffffffff


	//   ....[5]....
        /*0120*/ 	.word	0xffffffff


	//   ....[6]....
        /*0124*/ 	.word	0xffffffff


	//   ....[7]....
        /*0128*/ 	.word	0xffffffff


	//   ....[8]....
        /*012c*/ 	.word	0xffffffff


	//   ....[9]....
        /*0130*/ 	.word	0xffffffff


	//   ....[10]....
        /*0134*/ 	.word	0xffffffff


	//   ....[11]....
        /*0138*/ 	.word	0xffffffff


	//   ....[12]....
        /*013c*/ 	.word	0xffffffff


	//   ....[13]....
        /*0140*/ 	.word	0xffffffff


	//   ....[14]....
        /*0144*/ 	.word	0xffffffff


	//   ....[15]....
        /*0148*/ 	.word	0xffffffff


	//   ....[16]....
        /*014c*/ 	.word	0xffffffff


	//   ....[17]....
        /*0150*/ 	.word	0xffffffff


	//   ....[18]....
        /*0154*/ 	.word	0xffffffff


	//   ....[19]....
        /*0158*/ 	.word	0xffffffff


	//   ....[20]....
        /*015c*/ 	.word	0xffffffff


	//   ....[21]....
        /*0160*/ 	.word	0xffffffff


	//   ....[22]....
        /*0164*/ 	.word	0xffffffff


	//   ....[23]....
        /*0168*/ 	.word	0xffffffff


	//   ....[24]....
        /*016c*/ 	.word	0xffffffff


	//   ....[25]....
        /*0170*/ 	.word	0xffffffff


	//   ....[26]....
        /*0174*/ 	.word	0xffffffff


	//   ....[27]....
        /*0178*/ 	.word	0xffffffff


	//   ....[28]....
        /*017c*/ 	.word	0xffffffff


	//   ....[29]....
        /*0180*/ 	.word	0xffffffff


	//   ....[30]....
        /*0184*/ 	.word	0xffffffff


	//   ....[31]....
        /*0188*/ 	.word	0xffffffff


	//   ....[32]....
        /*018c*/ 	.word	0xffffffff


	//   ....[33]....
        /*0190*/ 	.word	0xffffffff


	//   ....[34]....
        /*0194*/ 	.word	0xffffffff


	//   ....[35]....
        /*0198*/ 	.word	0xffffffff


	//   ....[36]....
        /*019c*/ 	.word	0xffffffff


	//   ....[37]....
        /*01a0*/ 	.word	0xffffffff


	//   ....[38]....
        /*01a4*/ 	.word	0xffffffff


	//   ....[39]....
        /*01a8*/ 	.word	0xffffffff


	//   ....[40]....
        /*01ac*/ 	.word	0xffffffff


	//   ....[41]....
        /*01b0*/ 	.word	0xffffffff


	//   ....[42]....
        /*01b4*/ 	.word	0xffffffff


	//   ....[43]....
        /*01b8*/ 	.word	0xffffffff


	//   ....[44]....
        /*01bc*/ 	.word	0xffffffff


	//   ....[45]....
        /*01c0*/ 	.word	0xffffffff


	//   ....[46]....
        /*01c4*/ 	.word	0xffffffff


	//   ....[47]....
        /*01c8*/ 	.word	0xffffffff


	//   ....[48]....
        /*01cc*/ 	.word	0xffffffff


	//   ....[49]....
        /*01d0*/ 	.word	0xffffffff


	//   ....[50]....
        /*01d4*/ 	.word	0xffffffff


	//   ....[51]....
        /*01d8*/ 	.word	0xffffffff


	//   ....[52]....
        /*01dc*/ 	.word	0xffffffff


	//   ....[53]....
        /*01e0*/ 	.word	0xffffffff


	//   ....[54]....
        /*01e4*/ 	.word	0xffffffff


	//   ....[55]....
        /*01e8*/ 	.word	0xffffffff


	//   ....[56]....
        /*01ec*/ 	.word	0xffffffff


	//   ....[57]....
        /*01f0*/ 	.word	0xffffffff


	//   ....[58]....
        /*01f4*/ 	.word	0xffffffff


	//   ....[59]....
        /*01f8*/ 	.word	0xffffffff


	//   ....[60]....
        /*01fc*/ 	.word	0xffffffff


	//   ....[61]....
        /*0200*/ 	.word	0xffffffff


	//   ....[62]....
        /*0204*/ 	.word	0xffffffff


	//   ....[63]....
        /*0208*/ 	.word	0xffffffff


	//   ....[64]....
        /*020c*/ 	.word	0xffffffff


	//   ....[65]....
        /*0210*/ 	.word	0xffffffff


	//   ....[66]....
        /*0214*/ 	.word	0xffffffff


	//   ....[67]....
        /*0218*/ 	.word	0xffffffff


	//   ....[68]....
        /*021c*/ 	.word	0xffffffff


	//   ....[69]....
        /*0220*/ 	.word	0xffffffff


	//   ....[70]....
        /*0224*/ 	.word	0xffffffff


	//   ....[71]....
        /*0228*/ 	.word	0xffffffff


	//   ....[72]....
        /*022c*/ 	.word	0xffffffff


	//   ....[73]....
        /*0230*/ 	.word	0xffffffff


	//   ....[74]....
        /*0234*/ 	.word	0xffffffff


	//   ....[75]....
        /*0238*/ 	.word	0xffffffff


	//   ....[76]....
        /*023c*/ 	.word	0xffffffff


	//   ....[77]....
        /*0240*/ 	.word	0xffffffff


	//   ....[78]....
        /*0244*/ 	.word	0xffffffff


	//   ....[79]....
        /*0248*/ 	.word	0xffffffff


	//   ....[80]....
        /*024c*/ 	.word	0xffffffff


	//   ....[81]....
        /*0250*/ 	.word	0xffffffff


	//   ....[82]....
        /*0254*/ 	.word	0xffffffff


	//   ....[83]....
        /*0258*/ 	.word	0xffffffff


	//   ....[84]....
        /*025c*/ 	.word	0xffffffff


	//   ....[85]....
        /*0260*/ 	.word	0xffffffff


	//   ....[86]....
        /*0264*/ 	.word	0xffffffff


	//   ....[87]....
        /*0268*/ 	.word	0xffffffff


	//   ....[88]....
        /*026c*/ 	.word	0xffffffff


	//   ....[89]....
        /*0270*/ 	.word	0xffffffff


	//   ....[90]....
        /*0274*/ 	.word	0xffffffff


	//   ....[91]....
        /*0278*/ 	.word	0xffffffff


	//   ....[92]....
        /*027c*/ 	.word	0xffffffff


	//   ....[93]....
        /*0280*/ 	.word	0xffffffff


	//   ....[94]....
        /*0284*/ 	.word	0xffffffff


	//   ....[95]....
        /*0288*/ 	.word	0xffffffff


	//   ....[96]....
        /*028c*/ 	.word	0xffffffff


	//   ....[97]....
        /*0290*/ 	.word	0xffffffff


	//   ....[98]....
        /*0294*/ 	.word	0xffffffff


	//   ....[99]....
        /*0298*/ 	.word	0xffffffff


	//   ....[100]....
        /*029c*/ 	.word	0xffffffff


	//   ....[101]....
        /*02a0*/ 	.word	0xffffffff


	//   ....[102]....
        /*02a4*/ 	.word	0xffffffff


	//   ....[103]....
        /*02a8*/ 	.word	0x0500000f


	//   ....[104]....
        /*02ac*/ 	.word	0x0500000f


	//   ....[105]....
        /*02b0*/ 	.word	0x0500000f


	//   ....[106]....
        /*02b4*/ 	.word	0x0500000f


	//   ....[107]....
        /*02b8*/ 	.word	0x0500000f


	//   ....[108]....
        /*02bc*/ 	.word	0x0500000f


	//   ....[109]....
        /*02c0*/ 	.word	0x0500000f


	//   ....[110]....
        /*02c4*/ 	.word	0x0500000f


	//   ....[111]....
        /*02c8*/ 	.word	0x0500000f


	//   ....[112]....
        /*02cc*/ 	.word	0x0500000f


	//   ....[113]....
        /*02d0*/ 	.word	0x0500000f


	//   ....[114]....
        /*02d4*/ 	.word	0x0500000f


	//   ....[115]....
        /*02d8*/ 	.word	0x0500000f


	//   ....[116]....
        /*02dc*/ 	.word	0x0500000f


	//----- nvinfo : EIATTR_COOP_GROUP_INSTR_OFFSETS
	.align		4
.L_113:
        /*02e0*/ 	.byte	0x04, 0x28
        /*02e2*/ 	.short	(.L_115 - .L_114)


	//   ....[0]....
.L_114:
        /*02e4*/ 	.word	0x00000060


	//   ....[1]....
        /*02e8*/ 	.word	0x00000140


	//   ....[2]....
        /*02ec*/ 	.word	0x00000190


	//   ....[3]....
        /*02f0*/ 	.word	0x000003c0


	//   ....[4]....
        /*02f4*/ 	.word	0x00000520


	//   ....[5]....
        /*02f8*/ 	.word	0x00000640


	//   ....[6]....
        /*02fc*/ 	.word	0x000007a0


	//   ....[7]....
        /*0300*/ 	.word	0x00001590


	//   ....[8]....
        /*0304*/ 	.word	0x000028a0


	//   ....[9]....
        /*0308*/ 	.word	0x000029a0


	//   ....[10]....
        /*030c*/ 	.word	0x00002ce0


	//   ....[11]....
        /*0310*/ 	.word	0x00002e80


	//   ....[12]....
        /*0314*/ 	.word	0x00004d60


	//   ....[13]....
        /*0318*/ 	.word	0x00004d70


	//   ....[14]....
        /*031c*/ 	.word	0x00004da0


	//   ....[15]....
        /*0320*/ 	.word	0x00004db0


	//   ....[16]....
        /*0324*/ 	.word	0x000067e0


	//   ....[17]....
        /*0328*/ 	.word	0x000067f0


	//   ....[18]....
        /*032c*/ 	.word	0x00006890


	//   ....[19]....
        /*0330*/ 	.word	0x000068a0


	//   ....[20]....
        /*0334*/ 	.word	0x00007320


	//   ....[21]....
        /*0338*/ 	.word	0x00007330


	//   ....[22]....
        /*033c*/ 	.word	0x00007340


	//   ....[23]....
        /*0340*/ 	.word	0x00007350


	//   ....[24]....
        /*0344*/ 	.word	0x00007360


	//   ....[25]....
        /*0348*/ 	.word	0x00007370


	//   ....[26]....
        /*034c*/ 	.word	0x00007380


	//   ....[27]....
        /*0350*/ 	.word	0x00007390


	//   ....[28]....
        /*0354*/ 	.word	0x000073a0


	//   ....[29]....
        /*0358*/ 	.word	0x000073b0


	//   ....[30]....
        /*035c*/ 	.word	0x000073d0


	//   ....[31]....
        /*0360*/ 	.word	0x000073f0


	//   ....[32]....
        /*0364*/ 	.word	0x00007400


	//   ....[33]....
        /*0368*/ 	.word	0x00007420


	//   ....[34]....
        /*036c*/ 	.word	0x00007430


	//   ....[35]....
        /*0370*/ 	.word	0x00007460


	//   ....[36]....
        /*0374*/ 	.word	0x000078f0


	//   ....[37]....
        /*0378*/ 	.word	0x00007930


	//   ....[38]....
        /*037c*/ 	.word	0x00007970


	//   ....[39]....
        /*0380*/ 	.word	0x000079a0


	//   ....[40]....
        /*0384*/ 	.word	0x00007e60


	//   ....[41]....
        /*0388*/ 	.word	0x00007ea0


	//   ....[42]....
        /*038c*/ 	.word	0x00007ed0


	//   ....[43]....
        /*0390*/ 	.word	0x00007f00


	//   ....[44]....
        /*0394*/ 	.word	0x00007f30


	//   ....[45]....
        /*0398*/ 	.word	0x00007f50


	//   ....[46]....
        /*039c*/ 	.word	0x00007f70


	//   ....[47]....
        /*03a0*/ 	.word	0x00007f90


	//   ....[48]....
        /*03a4*/ 	.word	0x00008890


	//   ....[49]....
        /*03a8*/ 	.word	0x000088c0


	//   ....[50]....
        /*03ac*/ 	.word	0x00008900


	//   ....[51]....
        /*03b0*/ 	.word	0x00008930


	//   ....[52]....
        /*03b4*/ 	.word	0x00008960


	//   ....[53]....
        /*03b8*/ 	.word	0x00008970


	//   ....[54]....
        /*03bc*/ 	.word	0x00008980


	//   ....[55]....
        /*03c0*/ 	.word	0x000089a0


	//   ....[56]....
        /*03c4*/ 	.word	0x00008af0


	//   ....[57]....
        /*03c8*/ 	.word	0x00008cf0


	//   ....[58]....
        /*03cc*/ 	.word	0x00008d20


	//   ....[59]....
        /*03d0*/ 	.word	0x00008d50


	//   ....[60]....
        /*03d4*/ 	.word	0x00008d80


	//   ....[61]....
        /*03d8*/ 	.word	0x00008db0


	//   ....[62]....
        /*03dc*/ 	.word	0x00008df0


	//   ....[63]....
        /*03e0*/ 	.word	0x00008f70


	//   ....[64]....
        /*03e4*/ 	.word	0x00008fa0


	//   ....[65]....
        /*03e8*/ 	.word	0x00008fd0


	//   ....[66]....
        /*03ec*/ 	.word	0x00009000


	//   ....[67]....
        /*03f0*/ 	.word	0x00009030


	//   ....[68]....
        /*03f4*/ 	.word	0x00009070


	//   ....[69]....
        /*03f8*/ 	.word	0x000090f0


	//   ....[70]....
        /*03fc*/ 	.word	0x00009130


	//   ....[71]....
        /*0400*/ 	.word	0x000091c0


	//   ....[72]....
        /*0404*/ 	.word	0x0000a4b0


	//   ....[73]....
        /*0408*/ 	.word	0x0000b110


	//   ....[74]....
        /*040c*/ 	.word	0x0000b140


	//   ....[75]....
        /*0410*/ 	.word	0x0000b1b0


	//   ....[76]....
        /*0414*/ 	.word	0x0000b1f0


	//   ....[77]....
        /*0418*/ 	.word	0x0000b230


	//   ....[78]....
        /*041c*/ 	.word	0x0000b260


	//   ....[79]....
        /*0420*/ 	.word	0x0000b270


	//   ....[80]....
        /*0424*/ 	.word	0x0000b280


	//   ....[81]....
        /*0428*/ 	.word	0x0000b290


	//   ....[82]....
        /*042c*/ 	.word	0x0000b2f0


	//   ....[83]....
        /*0430*/ 	.word	0x0000b360


	//   ....[84]....
        /*0434*/ 	.word	0x0000b380


	//   ....[85]....
        /*0438*/ 	.word	0x0000c8e0


	//   ....[86]....
        /*043c*/ 	.word	0x0000c910


	//   ....[87]....
        /*0440*/ 	.word	0x0000c940


	//   ....[88]....
        /*0444*/ 	.word	0x0000c950


	//   ....[89]....
        /*0448*/ 	.word	0x0000c980


	//   ....[90]....
        /*044c*/ 	.word	0x0000c990


	//   ....[91]....
        /*0450*/ 	.word	0x0000c9c0


	//   ....[92]....
        /*0454*/ 	.word	0x0000ca00


	//   ....[93]....
        /*0458*/ 	.word	0x0000cb40


	//   ....[94]....
        /*045c*/ 	.word	0x0000cb70


	//   ....[95]....
        /*0460*/ 	.word	0x0000cba0


	//   ....[96]....
        /*0464*/ 	.word	0x0000cbd0


	//   ....[97]....
        /*0468*/ 	.word	0x0000cc00


	//   ....[98]....
        /*046c*/ 	.word	0x0000cc40


	//   ....[99]....
        /*0470*/ 	.word	0x0000ccd0


	//   ....[100]....
        /*0474*/ 	.word	0x0000cd10


	//   ....[101]....
        /*0478*/ 	.word	0x0000cda0


	//   ....[102]....
        /*047c*/ 	.word	0x0000d1d0


	//   ....[103]....
        /*0480*/ 	.word	0x0000d6b0


	//   ....[104]....
        /*0484*/ 	.word	0x0000d870


	//   ....[105]....
        /*0488*/ 	.word	0x0000d8e0


	//   ....[106]....
        /*048c*/ 	.word	0x0000d960


	//   ....[107]....
        /*0490*/ 	.word	0x0000da10


	//   ....[108]....
        /*0494*/ 	.word	0x0000da90


	//   ....[109]....
        /*0498*/ 	.word	0x0000db30


	//   ....[110]....
        /*049c*/ 	.word	0x0000dbb0


	//   ....[111]....
        /*04a0*/ 	.word	0x0000dc60


	//   ....[112]....
        /*04a4*/ 	.word	0x0000dcc0


	//   ....[113]....
        /*04a8*/ 	.word	0x0000dd70


	//   ....[114]....
        /*04ac*/ 	.word	0x0000ddf0


	//   ....[115]....
        /*04b0*/ 	.word	0x0000de90


	//   ....[116]....
        /*04b4*/ 	.word	0x0000e1d0


	//----- nvinfo : EIATTR_REG_RECONFIG
	.align		4
.L_115:
        /*04b8*/ 	.byte	0x01, 0x54
	.zero		2


	//----- nvinfo : EIATTR_SYSCALL_OFFSETS
	.align		4
        /*04bc*/ 	.byte	0x04, 0x46
        /*04be*/ 	.short	(.L_117 - .L_116)


	//   ....[0]....
.L_116:
        /*04c0*/ 	.word	0x00001770


	//   ....[1]....
        /*04c4*/ 	.word	0x00009f20


	//   ....[2]....
        /*04c8*/ 	.word	0x0000a0b0


	//   ....[3]....
        /*04cc*/ 	.word	0x0000a200


	//   ....[4]....
        /*04d0*/ 	.word	0x0000a350


	//   ....[5]....
        /*04d4*/ 	.word	0x0000ac90


	//----- nvinfo : EIATTR_MBARRIER_INSTR_OFFSETS
	.align		4
.L_117:
        /*04d8*/ 	.byte	0x04, 0x39
        /*04da*/ 	.short	(.L_119 - .L_118)


	//   ....[0]....
.L_118:
        /*04dc*/ 	.word	0x00000270
        /*04e0*/ 	.word	0x000000ff
        /*04e4*/ 	.word	0x00013200
        /*04e8*/ 	.short	0x0100
        /*04ea*/ 	.byte	0x08
	.zero		1


	//   ....[1]....
        /*04ec*/ 	.word	0x00000280
        /*04f0*/ 	.word	0x000000ff
        /*04f4*/ 	.word	0x00013220
        /*04f8*/ 	.short	0x0100
        /*04fa*/ 	.byte	0x08
	.zero		1


	//   ....[2]....
        /*04fc*/ 	.word	0x00000370
        /*0500*/ 	.word	0x000000ff
        /*0504*/ 	.word	0x00013230
        /*0508*/ 	.short	0x0100
        /*050a*/ 	.byte	0x08
	.zero		1


	//   ....[3]....
        /*050c*/ 	.word	0x00000380
        /*0510*/ 	.word	0x000000ff
        /*0514*/ 	.word	0x00013240
        /*0518*/ 	.short	0x0100
        /*051a*/ 	.byte	0x08
	.zero		1


	//   ....[4]....
        /*051c*/ 	.word	0x00000390
        /*0520*/ 	.word	0x000000ff
        /*0524*/ 	.word	0x00013238
        /*0528*/ 	.short	0x0100
        /*052a*/ 	.byte	0x08
	.zero		1


	//   ....[5]....
        /*052c*/ 	.word	0x000003a0
        /*0530*/ 	.word	0x000000ff
        /*0534*/ 	.word	0x00013248
        /*0538*/ 	.short	0x0100
        /*053a*/ 	.byte	0x08
	.zero		1


	//   ....[6]....
        /*053c*/ 	.word	0x000004d0
        /*0540*/ 	.word	0x000000ff
        /*0544*/ 	.word	0x00013250
        /*0548*/ 	.short	0x0100
        /*054a*/ 	.byte	0x08
	.zero		1


	//   ....[7]....
        /*054c*/ 	.word	0x000004e0
        /*0550*/ 	.word	0x000000ff
        /*0554*/ 	.word	0x00013260
        /*0558*/ 	.short	0x0100
        /*055a*/ 	.byte	0x08
	.zero		1


	//   ....[8]....
        /*055c*/ 	.word	0x000004f0
        /*0560*/ 	.word	0x000000ff
        /*0564*/ 	.word	0x00013258
        /*0568*/ 	.short	0x0100
        /*056a*/ 	.byte	0x08
	.zero		1


	//   ....[9]....
        /*056c*/ 	.word	0x00000500
        /*0570*/ 	.word	0x000000ff
        /*0574*/ 	.word	0x00013268
        /*0578*/ 	.short	0x0100
        /*057a*/ 	.byte	0x08
	.zero		1


	//   ....[10]....
        /*057c*/ 	.word	0x000005f0
        /*0580*/ 	.word	0x000000ff
        /*0584*/ 	.word	0x00013270
        /*0588*/ 	.short	0x0100
        /*058a*/ 	.byte	0x06
	.zero		1


	//   ....[11]....
        /*058c*/ 	.word	0x00000600
        /*0590*/ 	.word	0x000000ff
        /*0594*/ 	.word	0x00013280
        /*0598*/ 	.short	0x0100
        /*059a*/ 	.byte	0x06
	.zero		1


	//   ....[12]....
        /*059c*/ 	.word	0x00000610
        /*05a0*/ 	.word	0x000000ff
        /*05a4*/ 	.word	0x00013278
        /*05a8*/ 	.short	0x0100
        /*05aa*/ 	.byte	0x06
	.zero		1


	//   ....[13]....
        /*05ac*/ 	.word	0x00000620
        /*05b0*/ 	.word	0x000000ff
        /*05b4*/ 	.word	0x00013288
        /*05b8*/ 	.short	0x0100
        /*05ba*/ 	.byte	0x06
	.zero		1


	//   ....[14]....
        /*05bc*/ 	.word	0x00000750
        /*05c0*/ 	.word	0x000000ff
        /*05c4*/ 	.word	0x00013290
        /*05c8*/ 	.short	0x0100
        /*05ca*/ 	.byte	0x08
	.zero		1


	//   ....[15]....
        /*05cc*/ 	.word	0x00000760
        /*05d0*/ 	.word	0x000000ff
        /*05d4*/ 	.word	0x000132a0
        /*05d8*/ 	.short	0x0100
        /*05da*/ 	.byte	0x08
	.zero		1


	//   ....[16]....
        /*05dc*/ 	.word	0x00000770
        /*05e0*/ 	.word	0x000000ff
        /*05e4*/ 	.word	0x00013298
        /*05e8*/ 	.short	0x0100
        /*05ea*/ 	.byte	0x08
	.zero		1


	//   ....[17]....
        /*05ec*/ 	.word	0x00000780
        /*05f0*/ 	.word	0x000000ff
        /*05f4*/ 	.word	0x000132a8
        /*05f8*/ 	.short	0x0100
        /*05fa*/ 	.byte	0x08
	.zero		1


	//   ....[18]....
        /*05fc*/ 	.word	0x000008b0
        /*0600*/ 	.word	0x000000ff
        /*0604*/ 	.word	0x000132b0
        /*0608*/ 	.short	0x0100
        /*060a*/ 	.byte	0x08
	.zero		1


	//   ....[19]....
        /*060c*/ 	.word	0x000008c0
        /*0610*/ 	.word	0x000000ff
        /*0614*/ 	.word	0x000132c0
        /*0618*/ 	.short	0x0100
        /*061a*/ 	.byte	0x08
	.zero		1


	//   ....[20]....
        /*061c*/ 	.word	0x000008d0
        /*0620*/ 	.word	0x000000ff
        /*0624*/ 	.word	0x000132b8
        /*0628*/ 	.short	0x0100
        /*062a*/ 	.byte	0x08
	.zero		1


	//   ....[21]....
        /*062c*/ 	.word	0x000008e0
        /*0630*/ 	.word	0x000000ff
        /*0634*/ 	.word	0x000132c8
        /*0638*/ 	.short	0x0100
        /*063a*/ 	.byte	0x08
	.zero		1


	//   ....[22]....
        /*063c*/ 	.word	0x00001820
        /*0640*/ 	.word	0x00000000
        /*0644*/ 	.word	0x00013200
        /*0648*/ 	.short	0x010a
        /*064a*/ 	.byte	0x3f
	.zero		1


	//   ....[23]....
        /*064c*/ 	.word	0x000018b0
        /*0650*/ 	.word	0x00000005
        /*0654*/ 	.word	0x00013230
        /*0658*/ 	.short	0x010a
        /*065a*/ 	.byte	0x3f
	.zero		1


	//   ....[24]....
        /*065c*/ 	.word	0x00001980
        /*0660*/ 	.word	0x00000005
        /*0664*/ 	.word	0x00013230
        /*0668*/ 	.short	0x010a
        /*066a*/ 	.byte	0x3f
	.zero		1


	//   ....[25]....
        /*066c*/ 	.word	0x000032c0
        /*0670*/ 	.word	0x0000003a
        /*0674*/ 	.word	0x00000000
        /*0678*/ 	.short	0x0101
        /*067a*/ 	.byte	0x3f
	.zero		1


	//   ....[26]....
        /*067c*/ 	.word	0x00004210
        /*0680*/ 	.word	0x00000005
        /*0684*/ 	.word	0x00013230
        /*0688*/ 	.short	0x010a
        /*068a*/ 	.byte	0x3f
	.zero		1


	//   ....[27]....
        /*068c*/ 	.word	0x00004250
        /*0690*/ 	.word	0x00000005
        /*0694*/ 	.word	0x00013230
        /*0698*/ 	.short	0x010a
        /*069a*/ 	.byte	0x3f
	.zero		1


	//   ....[28]....
        /*069c*/ 	.word	0x000046b0
        /*06a0*/ 	.word	0x000000ff
        /*06a4*/ 	.word	0x00013250
        /*06a8*/ 	.short	0x010a
        /*06aa*/ 	.byte	0x0c
	.zero		1


	//   ....[29]....
        /*06ac*/ 	.word	0x000046f0
        /*06b0*/ 	.word	0x000000ff
        /*06b4*/ 	.word	0x00013250
        /*06b8*/ 	.short	0x010a
        /*06ba*/ 	.byte	0x0c
	.zero		1


	//   ....[30]....
        /*06bc*/ 	.word	0x00005c70
        /*06c0*/ 	.word	0x00000006
        /*06c4*/ 	.word	0x00000000
        /*06c8*/ 	.short	0x0101
        /*06ca*/ 	.byte	0x3f
	.zero		1


	//   ....[31]....
        /*06cc*/ 	.word	0x00006000
        /*06d0*/ 	.word	0x000000ff
        /*06d4*/ 	.word	0x00000000
        /*06d8*/ 	.short	0x0101
        /*06da*/ 	.byte	0x06
	.zero		1


	//   ....[32]....
        /*06dc*/ 	.word	0x00006440
        /*06e0*/ 	.word	0x00000014
        /*06e4*/ 	.word	0x00013250
        /*06e8*/ 	.short	0x010a
        /*06ea*/ 	.byte	0x3f
	.zero		1


	//   ....[33]....
        /*06ec*/ 	.word	0x00006490
        /*06f0*/ 	.word	0x00000014
        /*06f4*/ 	.word	0x00013250
        /*06f8*/ 	.short	0x010a
        /*06fa*/ 	.byte	0x3f
	.zero		1


	//   ....[34]....
        /*06fc*/ 	.word	0x00006b40
        /*0700*/ 	.word	0x00000005
        /*0704*/ 	.word	0x00000000
        /*0708*/ 	.short	0x0101
        /*070a*/ 	.byte	0x3f
	.zero		1


	//   ....[35]....
        /*070c*/ 	.word	0x00007f60
        /*0710*/ 	.word	0x00000000
        /*0714*/ 	.word	0x00000000
        /*0718*/ 	.short	0x0101
        /*071a*/ 	.byte	0x3f
	.zero		1


	//   ....[36]....
        /*071c*/ 	.word	0x0000a720
        /*0720*/ 	.word	0x00000005
        /*0724*/ 	.word	0x00013280
        /*0728*/ 	.short	0x010a
        /*072a*/ 	.byte	0x3f
	.zero		1


	//   ....[37]....
        /*072c*/ 	.word	0x0000a8b0
        /*0730*/ 	.word	0x00000005
        /*0734*/ 	.word	0x00013240
        /*0738*/ 	.short	0x010a
        /*073a*/ 	.byte	0x3f
	.zero		1


	//   ....[38]....
        /*073c*/ 	.word	0x0000b430
        /*0740*/ 	.word	0x00000010
        /*0744*/ 	.word	0x00013200
        /*0748*/ 	.short	0x0107
        /*074a*/ 	.byte	0x3f
	.zero		1


	//   ....[39]....
        /*074c*/ 	.word	0x0000b520
        /*0750*/ 	.word	0x00000010
        /*0754*/ 	.word	0x00013200
        /*0758*/ 	.short	0x0101
        /*075a*/ 	.byte	0x3f
	.zero		1


	//   ....[40]....
        /*075c*/ 	.word	0x0000b540
        /*0760*/ 	.word	0x00000010
        /*0764*/ 	.word	0x00013220
        /*0768*/ 	.short	0x010a
        /*076a*/ 	.byte	0x3f
	.zero		1


	//   ....[41]....
        /*076c*/ 	.word	0x0000b830
        /*0770*/ 	.word	0x00000004
        /*0774*/ 	.word	0x00013280
        /*0778*/ 	.short	0x010a
        /*077a*/ 	.byte	0x3f
	.zero		1


	//   ....[42]....
        /*077c*/ 	.word	0x0000ba80
        /*0780*/ 	.word	0x00000004
        /*0784*/ 	.word	0x00013240
        /*0788*/ 	.short	0x010a
        /*078a*/ 	.byte	0x3f
	.zero		1


	//   ....[43]....
        /*078c*/ 	.word	0x0000bd40
        /*0790*/ 	.word	0x00000003
        /*0794*/ 	.word	0x00013270
        /*0798*/ 	.short	0x010a
        /*079a*/ 	.byte	0x3f
	.zero		1


	//   ....[44]....
        /*079c*/ 	.word	0x0000bdc0
        /*07a0*/ 	.word	0x00000003
        /*07a4*/ 	.word	0x00013260
        /*07a8*/ 	.short	0x010a
        /*07aa*/ 	.byte	0x3f
	.zero		1


	//   ....[45]....
        /*07ac*/ 	.word	0x0000c0a0
        /*07b0*/ 	.word	0x00000003
        /*07b4*/ 	.word	0x00013250
        /*07b8*/ 	.short	0x0101
        /*07ba*/ 	.byte	0x3f
	.zero		1


	//   ....[46]....
        /*07bc*/ 	.word	0x0000c120
        /*07c0*/ 	.word	0x00000002
        /*07c4*/ 	.word	0x00000000
        /*07c8*/ 	.short	0x0101
        /*07ca*/ 	.byte	0x3f
	.zero		1


	//   ....[47]....
        /*07cc*/ 	.word	0x0000c310
        /*07d0*/ 	.word	0x00000002
        /*07d4*/ 	.word	0x00013270
        /*07d8*/ 	.short	0x010a
        /*07da*/ 	.byte	0x3f
	.zero		1


	//   ....[48]....
        /*07dc*/ 	.word	0x0000c390
        /*07e0*/ 	.word	0x00000002
        /*07e4*/ 	.word	0x00013260
        /*07e8*/ 	.short	0x010a
        /*07ea*/ 	.byte	0x3f
	.zero		1


	//   ....[49]....
        /*07ec*/ 	.word	0x0000c660
        /*07f0*/ 	.word	0x00000002
        /*07f4*/ 	.word	0x00013250
        /*07f8*/ 	.short	0x0101
        /*07fa*/ 	.byte	0x3f
	.zero		1


	//   ....[50]....
        /*07fc*/ 	.word	0x0000c6b0
        /*0800*/ 	.word	0x00000000
        /*0804*/ 	.word	0x00000000
        /*0808*/ 	.short	0x0101
        /*080a*/ 	.byte	0x3f
	.zero		1


	//   ....[51]....
        /*080c*/ 	.word	0x0000d150
        /*0810*/ 	.word	0x00000007
        /*0814*/ 	.word	0x00013220
        /*0818*/ 	.short	0x010a
        /*081a*/ 	.byte	0x3f
	.zero		1


	//   ....[52]....
        /*081c*/ 	.word	0x0000d2f0
        /*0820*/ 	.word	0x00000005
        /*0824*/ 	.word	0x00000000
        /*0828*/ 	.short	0x010a
        /*082a*/ 	.byte	0x3f
	.zero		1


	//   ....[53]....
        /*082c*/ 	.word	0x0000d360
        /*0830*/ 	.word	0x00000003
        /*0834*/ 	.word	0x00000000
        /*0838*/ 	.short	0x010a
        /*083a*/ 	.byte	0x3f
	.zero		1


	//   ....[54]....
        /*083c*/ 	.word	0x0000d3b0
        /*0840*/ 	.word	0x00000003
        /*0844*/ 	.word	0x00013260
        /*0848*/ 	.short	0x010a
        /*084a*/ 	.byte	0x3f
	.zero		1


	//   ....[55]....
        /*084c*/ 	.word	0x0000d400
        /*0850*/ 	.word	0x00000005
        /*0854*/ 	.word	0x00013260
        /*0858*/ 	.short	0x010a
        /*085a*/ 	.byte	0x3f
	.zero		1


	//   ....[56]....
        /*085c*/ 	.word	0x0000d440
        /*0860*/ 	.word	0x00000003
        /*0864*/ 	.word	0x00013280
        /*0868*/ 	.short	0x010a
        /*086a*/ 	.byte	0x3f
	.zero		1


	//   ....[57]....
        /*086c*/ 	.word	0x0000d460
        /*0870*/ 	.word	0x00000005
        /*0874*/ 	.word	0x00013280
        /*0878*/ 	.short	0x010a
        /*087a*/ 	.byte	0x3f
	.zero		1


	//   ....[58]....
        /*087c*/ 	.word	0x0000d4c0
        /*0880*/ 	.word	0x00000000
        /*0884*/ 	.word	0x00013200
        /*0888*/ 	.short	0x010a
        /*088a*/ 	.byte	0x3f
	.zero		1


	//   ....[59]....
        /*088c*/ 	.word	0x0000d510
        /*0890*/ 	.word	0x00000005
        /*0894*/ 	.word	0x00013230
        /*0898*/ 	.short	0x010a
        /*089a*/ 	.byte	0x3f
	.zero		1


	//   ....[60]....
        /*089c*/ 	.word	0x0000d560
        /*08a0*/ 	.word	0x00000005
        /*08a4*/ 	.word	0x00013230
        /*08a8*/ 	.short	0x010a
        /*08aa*/ 	.byte	0x3f
	.zero		1


	//   ....[61]....
        /*08ac*/ 	.word	0x0000d5c0
        /*08b0*/ 	.word	0x0000000d
        /*08b4*/ 	.word	0x00013250
        /*08b8*/ 	.short	0x010a
        /*08ba*/ 	.byte	0x3f
	.zero		1


	//   ....[62]....
        /*08bc*/ 	.word	0x0000d610
        /*08c0*/ 	.word	0x00000014
        /*08c4*/ 	.word	0x00013250
        /*08c8*/ 	.short	0x010a
        /*08ca*/ 	.byte	0x3f
	.zero		1


	//   ....[63]....
        /*08cc*/ 	.word	0x0000d760
        /*08d0*/ 	.word	0x00000005
        /*08d4*/ 	.word	0x00013280
        /*08d8*/ 	.short	0x010a
        /*08da*/ 	.byte	0x3f
	.zero		1


	//   ....[64]....
        /*08dc*/ 	.word	0x0000d7b0
        /*08e0*/ 	.word	0x00000005
        /*08e4*/ 	.word	0x00013240
        /*08e8*/ 	.short	0x010a
        /*08ea*/ 	.byte	0x3f
	.zero		1


	//   ....[65]....
        /*08ec*/ 	.word	0x0000dec0
        /*08f0*/ 	.word	0x00000010
        /*08f4*/ 	.word	0x00013220
        /*08f8*/ 	.short	0x010a
        /*08fa*/ 	.byte	0x3f
	.zero		1


	//   ....[66]....
        /*08fc*/ 	.word	0x0000df10
        /*0900*/ 	.word	0x00000004
        /*0904*/ 	.word	0x00013280
        /*0908*/ 	.short	0x010a
        /*090a*/ 	.byte	0x3f
	.zero		1


	//   ....[67]....
        /*090c*/ 	.word	0x0000df60
        /*0910*/ 	.word	0x00000004
        /*0914*/ 	.word	0x00013240
        /*0918*/ 	.short	0x010a
        /*091a*/ 	.byte	0x3f
	.zero		1


	//   ....[68]....
        /*091c*/ 	.word	0x0000dfb0
        /*0920*/ 	.word	0x00000003
        /*0924*/ 	.word	0x00013270
        /*0928*/ 	.short	0x010a
        /*092a*/ 	.byte	0x3f
	.zero		1


	//   ....[69]....
        /*092c*/ 	.word	0x0000e000
        /*0930*/ 	.word	0x00000003
        /*0934*/ 	.word	0x00013260
        /*0938*/ 	.short	0x010a
        /*093a*/ 	.byte	0x3f
	.zero		1


	//   ....[70]....
        /*093c*/ 	.word	0x0000e050
        /*0940*/ 	.word	0x00000002
        /*0944*/ 	.word	0x00013270
        /*0948*/ 	.short	0x010a
        /*094a*/ 	.byte	0x3f
	.zero		1


	//   ....[71]....
        /*094c*/ 	.word	0x0000e0a0
        /*0950*/ 	.word	0x00000002
        /*0954*/ 	.word	0x00013260
        /*0958*/ 	.short	0x010a
        /*095a*/ 	.byte	0x3f
	.zero		1


	//   ....[72]....
        /*095c*/ 	.word	0x0000e0f0
        /*0960*/ 	.word	0x00000007
        /*0964*/ 	.word	0x00013220
        /*0968*/ 	.short	0x010a
        /*096a*/ 	.byte	0x3f
	.zero		1


	//   ....[73]....
        /*096c*/ 	.word	0x0000e290
        /*0970*/ 	.word	0x00000005
        /*0974*/ 	.word	0x00000000
        /*0978*/ 	.short	0x010a
        /*097a*/ 	.byte	0x3f
	.zero		1


	//   ....[74]....
        /*097c*/ 	.word	0x0000e2e0
        /*0980*/ 	.word	0x00000003
        /*0984*/ 	.word	0x00000000
        /*0988*/ 	.short	0x010a
        /*098a*/ 	.byte	0x3f
	.zero		1


	//   ....[75]....
        /*098c*/ 	.word	0x0000e330
        /*0990*/ 	.word	0x00000003
        /*0994*/ 	.word	0x00013260
        /*0998*/ 	.short	0x010a
        /*099a*/ 	.byte	0x3f
	.zero		1


	//   ....[76]....
        /*099c*/ 	.word	0x0000e380
        /*09a0*/ 	.word	0x00000005
        /*09a4*/ 	.word	0x00013260
        /*09a8*/ 	.short	0x010a
        /*09aa*/ 	.byte	0x3f
	.zero		1


	//   ....[77]....
        /*09ac*/ 	.word	0x0000e3d0
        /*09b0*/ 	.word	0x00000003
        /*09b4*/ 	.word	0x00013280
        /*09b8*/ 	.short	0x010a
        /*09ba*/ 	.byte	0x3f
	.zero		1


	//----- nvinfo : EIATTR_NUM_MBARRIERS
	.align		4
.L_119:
        /*09bc*/ 	.byte	0x03, 0x38
        /*09be*/ 	.short	0x0016


	//----- nvinfo : EIATTR_EXIT_INSTR_OFFSETS
	.align		4
        /*09c0*/ 	.byte	0x04, 0x1c
        /*09c2*/ 	.short	(.L_121 - .L_120)


	//   ....[0]....
.L_120:
        /*09c4*/ 	.word	0x00000a40


	//   ....[1]....
        /*09c8*/ 	.word	0x00008aa0


	//   ....[2]....
        /*09cc*/ 	.word	0x0000d4b0


	//----- nvinfo : EIATTR_MAX_THREADS
	.align		4
.L_121:
        /*09d0*/ 	.byte	0x04, 0x05
        /*09d2*/ 	.short	(.L_123 - .L_122)
.L_122:
        /*09d4*/ 	.word	0x00000200
        /*09d8*/ 	.word	0x00000001
        /*09dc*/ 	.word	0x00000001


	//----- nvinfo : EIATTR_CRS_STACK_SIZE
	.align		4
.L_123:
        /*09e0*/ 	.byte	0x04, 0x1e
        /*09e2*/ 	.short	(.L_125 - .L_124)
.L_124:
        /*09e4*/ 	.word	0x00000000


	//----- nvinfo : EIATTR_CBANK_PARAM_SIZE
	.align		4
.L_125:
        /*09e8*/ 	.byte	0x03, 0x19
        /*09ea*/ 	.short	0x0af0


	//----- nvinfo : EIATTR_PARAM_CBANK
	.align		4
        /*09ec*/ 	.byte	0x04, 0x0a
        /*09ee*/ 	.short	(.L_127 - .L_126)
	.align		4
.L_126:
        /*09f0*/ 	.word	index@(.nv.constant0._ZN7cutlass13device_kernelIN5flash11enable_sm90INS1_16FlashAttnFwdSm90INS1_25CollectiveMainloopFwdSm90ILi2EN4cute5tupleIJNS5_1CILi1EEES8_S8_EEENS6_IJNS7_ILi192EEENS7_ILi160EEENS7_ILi64EEEEEELi64ENS_12float_e4m3_tEfNS_4arch4Sm90ELb0ELb0ELb0ELb1ELb0ELb0ELb0ELb1ELb1ELb1ELb0ELb0EEENS1_21CollectiveEpilogueFwdINS6_IJSA_SC_SB_EEES9_NS_10bfloat16_tESG_Li384ELb1ELb1ELb0ELb1EEENS1_36VarlenDynamicPersistentTileSchedulerILi192ELi160ELi384ELi128ELb0ELb1ELb1ELb0ELb1ELb1EEEEEEEEEvNT_6ParamsE)
        /*09f4*/ 	.short	0x0210
        /*09f6*/ 	.short	0x0af0


	//----- nvinfo : EIATTR_SW_WAR
	.align		4
.L_127:
        /*09f8*/ 	.byte	0x04, 0x36
        /*09fa*/ 	.short	(.L_129 - .L_128)
.L_128:
        /*09fc*/ 	.word	0x00000008
.L_129:


//--------------------- .nv.info._ZN7cutlass13device_kernelIN5flash11enable_sm90INS1_16FlashAttnFwdSm90INS1_25CollectiveMainloopFwdSm90ILi2EN4cute5tupleIJNS5_1CILi1EEES8_S8_EEENS6_IJNS7_ILi192EEENS7_ILi160EEENS7_ILi64EEEEEELi64ENS_12float_e4m3_tEfNS_4arch4Sm90ELb0ELb0ELb0ELb1ELb0ELb1ELb0ELb1ELb1ELb1ELb0ELb0EEENS1_21CollectiveEpilogueFwdINS6_IJSA_SC_SB_EEES9_NS_10bfloat16_tESG_Li384ELb1ELb1ELb0ELb1EEENS1_36VarlenDynamicPersistentTileSchedulerILi192ELi160ELi384ELi128ELb0ELb1ELb1ELb0ELb1ELb1EEEEEEEEEvNT_6ParamsE --------------------------
	.section	.nv.info._ZN7cutlass13device_kernelIN5flash11enable_sm90INS1_16FlashAttnFwdSm90INS1_25CollectiveMainloopFwdSm90ILi2EN4cute5tupleIJNS5_1CILi1EEES8_S8_EEENS6_IJNS7_ILi192EEENS7_ILi160EEENS7_ILi64EEEEEELi64ENS_12float_e4m3_tEfNS_4arch4Sm90ELb0ELb0ELb0ELb1ELb0ELb1ELb0ELb1ELb1ELb1ELb0ELb0EEENS1_21CollectiveEpilogueFwdINS6_IJSA_SC_SB_EEES9_NS_10bfloat16_tESG_Li384ELb1ELb1ELb0ELb1EEENS1_36VarlenDynamicPersistentTileSchedulerILi192ELi160ELi384ELi128ELb0ELb1ELb1ELb0ELb1ELb1EEEEEEEEEvNT_6ParamsE,"",@"SHT_CUDA_INFO"
	.sectionflags	@""
	.align	4


	//----- nvinfo : EIATTR_CUDA_API_VERSION
	.align		4
        /*0000*/ 	.byte	0x04, 0x37
        /*0002*/ 	.short	(.L_131 - .L_130)
.L_130:
        /*0004*/ 	.word	0x00000082


	//----- nvinfo : EIATTR_KPARAM_INFO
	.align		4
.L_131:
        /*0008*/ 	.byte	0x04, 0x17
        /*000a*/ 	.short	(.L_133 - .L_132)
.L_132:
        /*000c*/ 	.word	0x00000000
        /*0010*/ 	.short	0x0000
        /*0012*/ 	.short	0x0070
        /*0014*/ 	.byte	0x00, 0xf0, 0x01, 0x2a


	//----- nvinfo : EIATTR_SPARSE_MMA_MASK
	.align		4
.L_133:
        /*0018*/ 	.byte	0x03, 0x50
        /*001a*/ 	.short	0x0000


	//----- nvinfo : EIATTR_MAXREG_COUNT
	.align		4
        /*001c*/ 	.byte	0x03, 0x1b
        /*001e*/ 	.short	0x0080


	//----- nvinfo : EIATTR_NUM_BARRIERS
	.align		4
        /*0020*/ 	.byte	0x02, 0x4c
        /*0022*/ 	.byte	0x10
	.zero		1


	//----- nvinfo : EIATTR_EXTERNS
	.align		4
        /*0024*/ 	.byte	0x04, 0x0f
        /*0026*/ 	.short	(.L_135 - .L_134)


	//   ....[0]....
	.align		4
.L_134:
        /*0028*/ 	.word	index@(__assertfail)


	//----- nvinfo : EIATTR_ANNOTATIONS
	.align		4
.L_135:
        /*002c*/ 	.byte	0x04, 0x55
        /*002e*/ 	.short	(.L_137 - .L_136)


	//   ....[0]....
.L_136:
        /* <DEDUP_REMOVED lines=92> */
        /*05e4*/ 	.byte	0xb0, 0x57, 0x01, 0x00


	//----- nvinfo : EIATTR_MERCURY_ISA_VERSION
	.align		4
.L_137:
        /*05e8*/ 	.byte	0x03, 0x5f
        /*05ea*/ 	.short	0x0101


	//----- nvinfo : EIATTR_UNUSED_LOAD_BYTE_OFFSET
	.align		4
        /*05ec*/ 	.byte	0x04, 0x44
        /*05ee*/ 	.short	(.L_139 - .L_138)


	//   ....[0]....
.L_138:
        /*05f0*/ 	.word	0x00000a90
        /*05f4*/ 	.word	0x0000fff0


	//   ....[1]....
        /*05f8*/ 	.word	0x0000d5b0
        /*05fc*/ 	.word	0x0000fff0


	//----- nvinfo : EIATTR_INT_WARP_WIDE_INSTR_OFFSETS
	.align		4
.L_139:
        /*0600*/ 	.byte	0x04, 0x31
        /*0602*/ 	.short	(.L_141 - .L_140)


	//   ....[0]....
.L_140:
        /*0604*/ 	.word	0x00000180


	//   ....[1]....
        /*0608*/ 	.word	0x00000220


	//   ....[2]....
        /*060c*/ 	.word	0x00000290


	//   ....[3]....
        /*0610*/ 	.word	0x00011330


	//   ....[4]....
        /*0614*/ 	.word	0x000113c0


	//   ....[5]....
        /*0618*/ 	.word	0x00013900


	//   ....[6]....
        /*061c*/ 	.word	0x00013990


	//----- nvinfo : EIATTR_COOP_GROUP_MASK_REGIDS
	.align		4
.L_141:
        /*0620*/ 	.byte	0x04, 0x29
        /*0622*/ 	.short	(.L_143 - .L_142)


	//   ....[0]....
.L_142:
        /*0624*/ 	.word	0xffffffff


	//   ....[1]....
        /*0628*/ 	.word	0xffffffff


	//   ....[2]....
        /*062c*/ 	.word	0xffffffff


	//   ....[3]....
        /*0630*/ 	.word	0xffffffff


	//   ....[4]....
        /*0634*/ 	.word	0xffffffff


	//   ....[5]....
        /*0638*/ 	.word	0xffffffff


	//   ....[6]....
        /*063c*/ 	.word	0xffffffff


	//   ....[7]....
        /*0640*/ 	.word	0xffffffff


	//   ....[8]....
        /*0644*/ 	.word	0xffffffff


	//   ....[9]....
        /*0648*/ 	.word	0xffffffff


	//   ....[10]....
        /*064c*/ 	.word	0xffffffff


	//   ....[11]....
        /*0650*/ 	.word	0xffffffff


	//   ....[12]....
        /*0654*/ 	.word	0xffffffff


	//   ....[13]....
        /*0658*/ 	.word	0xffffffff


	//   ....[14]....
        /*065c*/ 	.word	0xffffffff


	//   ....[15]....
        /*0660*/ 	.word	0xffffffff


	//   ....[16]....
        /*0664*/ 	.word	0xffffffff


	//   ....[17]....
        /*0668*/ 	.word	0xffffffff


	//   ....[18]....
        /*066c*/ 	.word	0xffffffff


	//   ....[19]....
        /*0670*/ 	.word	0xffffffff


	//   ....[20]....
        /*0674*/ 	.word	0xffffffff


	//   ....[21]....
        /*0678*/ 	.word	0xffffffff


	//   ....[22]....
        /*067c*/ 	.word	0xffffffff


	//   ....[23]....
        /*0680*/ 	.word	0xffffffff


	//   ....[24]....
        /*0684*/ 	.word	0xffffffff


	//   ....[25]....
        /*0688*/ 	.word	0xffffffff


	//   ....[26]....
        /*068c*/ 	.word	0xffffffff


	//   ....[27]....
        /*0690*/ 	.word	0xffffffff


	//   ....[28]....
        /*0694*/ 	.word	0xffffffff


	//   ....[29]....
        /*0698*/ 	.word	0xffffffff


	//   ....[30]....
        /*069c*/ 	.word	0xffffffff


	//   ....[31]....
        /*06a0*/ 	.word	0xffffffff


	//   ....[32]....
        /*06a4*/ 	.word	0xffffffff


	//   ....[33]....
        /*06a8*/ 	.word	0xffffffff


	//   ....[34]....
        /*06ac*/ 	.word	0xffffffff


	//   ....[35]....
        /*06b0*/ 	.word	0xffffffff


	//   ....[36]....
        /*06b4*/ 	.word	0xffffffff


	//   ....[37]....
        /*06b8*/ 	.word	0xffffffff


	//   ....[38]....
        /*06bc*/ 	.word	0xffffffff


	//   ....[39]....
        /*06c0*/ 	.word	0xffffffff


	//   ....[40]....
        /*06c4*/ 	.word	0xffffffff


	//   ....[41]....
        /*06c8*/ 	.word	0xffffffff


	//   ....[42]....
        /*06cc*/ 	.word	0xffffffff


	//   ....[43]....
        /*06d0*/ 	.word	0xffffffff


	//   ....[44]....
        /*06d4*/ 	.word	0xffffffff


	//   ....[45]....
        /*06d8*/ 	.word	0xffffffff


	//   ....[46]....
        /*06dc*/ 	.word	0xffffffff


	//   ....[47]....
        /*06e0*/ 	.word	0xffffffff


	//   ....[48]....
        /*06e4*/ 	.word	0xffffffff


	//   ....[49]....
        /*06e8*/ 	.word	0xffffffff


	//   ....[50]....
        /*06ec*/ 	.word	0xffffffff


	//   ....[51]....
        /*06f0*/ 	.word	0xffffffff


	//   ....[52]....
        /*06f4*/ 	.word	0xffffffff


	//   ....[53]....
        /*06f8*/ 	.word	0xffffffff


	//   ....[54]....
        /*06fc*/ 	.word	0xffffffff


	//   ....[55]....
        /*0700*/ 	.word	0xffffffff


	//   ....[56]....
        /*0704*/ 	.word	0xffffffff


	//   ....[57]....
        /*0708*/ 	.word	0xffffffff


	//   ....[58]....
        /*070c*/ 	.word	0xffffffff


	//   ....[59]....
        /*0710*/ 	.word	0xffffffff


	//   ....[60]....
        /*0714*/ 	.word	0xffffffff


	//   ....[61]....
        /*0718*/ 	.word	0xffffffff


	//   ....[62]....
        /*071c*/ 	.word	0xffffffff


	//   ....[63]....
        /*0720*/ 	.word	0xffffffff


	//   ....[64]....
        /*0724*/ 	.word	0xffffffff


	//   ....[65]....
        /*0728*/ 	.word	0xffffffff


	//   ....[66]....
        /*072c*/ 	.word	0xffffffff


	//   ....[67]....
        /*0730*/ 	.word	0xffffffff


	//   ....[68]....
        /*0734*/ 	.word	0xffffffff


	//   ....[69]....
        /*0738*/ 	.word	0xffffffff


	//   ....[70]....
        /*073c*/ 	.word	0xffffffff


	//   ....[71]....
        /*0740*/ 	.word	0xffffffff


	//   ....[72]....
        /*0744*/ 	.word	0xffffffff


	//   ....[73]....
        /*0748*/ 	.word	0xffffffff


	//   ....[74]....
        /*074c*/ 	.word	0xffffffff


	//   ....[75]....
        /*0750*/ 	.word	0xffffffff


	//   ....[76]....
        /*0754*/ 	.word	0xffffffff


	//   ....[77]....
        /*0758*/ 	.word	0xffffffff


	//   ....[78]....
        /*075c*/ 	.word	0xffffffff


	//   ....[79]....
        /*0760*/ 	.word	0xffffffff


	//   ....[80]....
        /*0764*/ 	.word	0xffffffff


	//   ....[81]....
        /*0768*/ 	.word	0xffffffff


	//   ....[82]....
        /*076c*/ 	.word	0xffffffff


	//   ....[83]....
        /*0770*/ 	.word	0xffffffff


	//   ....[84]....
        /*0774*/ 	.word	0xffffffff


	//   ....[85]....
        /*0778*/ 	.word	0xffffffff


	//   ....[86]....
        /*077c*/ 	.word	0xffffffff


	//   ....[87]....
        /*0780*/ 	.word	0xffffffff


	//   ....[88]....
        /*0784*/ 	.word	0xffffffff


	//   ....[89]....
        /*0788*/ 	.word	0xffffffff


	//   ....[90]....
        /*078c*/ 	.word	0xffffffff


	//   ....[91]....
        /*0790*/ 	.word	0xffffffff


	//   ....[92]....
        /*0794*/ 	.word	0xffffffff


	//   ....[93]....
        /*0798*/ 	.word	0xffffffff


	//   ....[94]....
        /*079c*/ 	.word	0xffffffff


	//   ....[95]....
        /*07a0*/ 	.word	0xffffffff


	//   ....[96]....
        /*07a4*/ 	.word	0xffffffff


	//   ....[97]....
        /*07a8*/ 	.word	0xffffffff


	//   ....[98]....
        /*07ac*/ 	.word	0xffffffff


	//   ....[99]....
        /*07b0*/ 	.word	0xffffffff


	//   ....[100]....
        /*07b4*/ 	.word	0xffffffff


	//   ....[101]....
        /*07b8*/ 	.word	0xffffffff


	//   ....[102]....
        /*07bc*/ 	.word	0xffffffff


	//   ....[103]....
        /*07c0*/ 	.word	0xffffffff


	//   ....[104]....
        /*07c4*/ 	.word	0xffffffff


	//   ....[105]....
        /*07c8*/ 	.word	0xffffffff


	//   ....[106]....
        /*07cc*/ 	.word	0xffffffff


	//   ....[107]....
        /*07d0*/ 	.word	0xffffffff


	//   ....[108]....
        /*07d4*/ 	.word	0xffffffff


	//   ....[109]....
        /*07d8*/ 	.word	0xffffffff


	//   ....[110]....
        /*07dc*/ 	.word	0xffffffff


	//   ....[111]....
        /*07e0*/ 	.word	0xffffffff


	//   ....[112]....
        /*07e4*/ 	.word	0x0500000f


	//   ....[113]....
        /*07e8*/ 	.word	0x0500000f


	//   ....[114]....
        /*07ec*/ 	.word	0x0500000f


	//   ....[115]....
        /*07f0*/ 	.word	0x0500000f


	//   ....[116]....
        /*07f4*/ 	.word	0x0500000f


	//   ....[117]....
        /*07f8*/ 	.word	0x0500000f


	//   ....[118]....
        /*07fc*/ 	.word	0x0500000f


	//   ....[119]....
        /*0800*/ 	.word	0x0500000f


	//   ....[120]....
        /*0804*/ 	.word	0x0500000f


	//   ....[121]....
        /*0808*/ 	.word	0x0500000f


	//   ....[122]....
        /*080c*/ 	.word	0x0500000f


	//   ....[123]....
        /*0810*/ 	.word	0x0500000f


	//   ....[124]....
        /*0814*/ 	.word	0x0500000f


	//   ....[125]....
        /*0818*/ 	.word	0x0500000f


	//   ....[126]....
        /*081c*/ 	.word	0x0500000f


	//   ....[127]....
        /*0820*/ 	.word	0x0500000f


	//   ....[128]....
        /*0824*/ 	.word	0x0500000f


	//   ....[129]....
        /*0828*/ 	.word	0x0500000f


	//   ....[130]....
        /*082c*/ 	.word	0x0500000f


	//   ....[131]....
        /*0830*/ 	.word	0x0500000f


	//   ....[132]....
        /*0834*/ 	.word	0x0500000f


	//   ....[133]....
        /*0838*/ 	.word	0x0500000f


	//   ....[134]....
        /*083c*/ 	.word	0x0500000f


	//   ....[135]....
        /*0840*/ 	.word	0x0500000f


	//   ....[136]....
        /*0844*/ 	.word	0x0500000f


	//   ....[137]....
        /*0848*/ 	.word	0x0500000f


	//   ....[138]....
        /*084c*/ 	.word	0x0500000f


	//   ....[139]....
        /*0850*/ 	.word	0x0500000f


	//   ....[140]....
        /*0854*/ 	.word	0x0500000f


	//   ....[141]....
        /*0858*/ 	.word	0x0500000f


	//   ....[142]....
        /*085c*/ 	.word	0x0500000f


	//   ....[143]....
        /*0860*/ 	.word	0x0500000f


	//   ....[144]....
        /*0864*/ 	.word	0x0500000f


	//   ....[145]....
        /*0868*/ 	.word	0x0500000f


	//   ....[146]....
        /*086c*/ 	.word	0x0500000f


	//   ....[147]....
        /*0870*/ 	.word	0x0500000f


	//   ....[148]....
        /*0874*/ 	.word	0x0500000f


	//   ....[149]....
        /*0878*/ 	.word	0x0500000f


	//   ....[150]....
        /*087c*/ 	.word	0x0500000f


	//   ....[151]....
        /*0880*/ 	.word	0x0500000f


	//----- nvinfo : EIATTR_COOP_GROUP_INSTR_OFFSETS
	.align		4
.L_143:
        /*0884*/ 	.byte	0x04, 0x28
        /*0886*/ 	.short	(.L_145 - .L_144)


	//   ....[0]....
.L_144:
        /*0888*/ 	.word	0x00000060


	//   ....[1]....
        /*088c*/ 	.word	0x00000190


	//   ....[2]....
        /*0890*/ 	.word	0x00000240


	//   ....[3]....
        /*0894*/ 	.word	0x00000400


	//   ....[4]....
        /*0898*/ 	.word	0x00000560


	//   ....[5]....
        /*089c*/ 	.word	0x00000680


	//   ....[6]....
        /*08a0*/ 	.word	0x000007e0


	//   ....[7]....
        /*08a4*/ 	.word	0x00005090


	//   ....[8]....
        /*08a8*/ 	.word	0x000055e0


	//   ....[9]....
        /*08ac*/ 	.word	0x000055f0


	//   ....[10]....
        /*08b0*/ 	.word	0x00005600


	//   ....[11]....
        /*08b4*/ 	.word	0x00005610


	//   ....[12]....
        /*08b8*/ 	.word	0x00006910


	//   ....[13]....
        /*08bc*/ 	.word	0x00006920


	//   ....[14]....
        /*08c0*/ 	.word	0x00006930


	//   ....[15]....
        /*08c4*/ 	.word	0x00006940


	//   ....[16]....
        /*08c8*/ 	.word	0x00008d20


	//   ....[17]....
        /*08cc*/ 	.word	0x00008e20


	//   ....[18]....
        /*08d0*/ 	.word	0x000094c0


	//   ....[19]....
        /*08d4*/ 	.word	0x00009550


	//   ....[20]....
        /*08d8*/ 	.word	0x0000b530


	//   ....[21]....
        /*08dc*/ 	.word	0x0000b560


	//   ....[22]....
        /*08e0*/ 	.word	0x0000b5b0


	//   ....[23]....
        /*08e4*/ 	.word	0x0000b5c0


	//   ....[24]....
        /*08e8*/ 	.word	0x0000cf90


	//   ....[25]....
        /*08ec*/ 	.word	0x0000cfa0


	//   ....[26]....
        /*08f0*/ 	.word	0x0000d040


	//   ....[27]....
        /*08f4*/ 	.word	0x0000d050


	//   ....[28]....
        /*08f8*/ 	.word	0x0000db30


	//   ....[29]....
        /*08fc*/ 	.word	0x0000db40


	//   ....[30]....
        /*0900*/ 	.word	0x0000db50


	//   ....[31]....
        /*0904*/ 	.word	0x0000db60


	//   ....[32]....
        /*0908*/ 	.word	0x0000db70


	//   ....[33]....
        /*090c*/ 	.word	0x0000db80


	//   ....[34]....
        /*0910*/ 	.word	0x0000db90


	//   ....[35]....
        /*0914*/ 	.word	0x0000dba0


	//   ....[36]....
        /*0918*/ 	.word	0x0000dbb0


	//   ....[37]....
        /*091c*/ 	.word	0x0000dbc0


	//   ....[38]....
        /*0920*/ 	.word	0x0000dbd0


	//   ....[39]....
        /*0924*/ 	.word	0x0000dbe0


	//   ....[40]....
        /*0928*/ 	.word	0x0000dbf0


	//   ....[41]....
        /*092c*/ 	.word	0x0000dc00


	//   ....[42]....
        /*0930*/ 	.word	0x0000dc10


	//   ....[43]....
        /*0934*/ 	.word	0x0000dc20


	//   ....[44]....
        /*0938*/ 	.word	0x0000e180


	//   ....[45]....
        /*093c*/ 	.word	0x0000e1a0


	//   ....[46]....
        /*0940*/ 	.word	0x0000e1c0


	//   ....[47]....
        /*0944*/ 	.word	0x0000e1e0


	//   ....[48]....
        /*0948*/ 	.word	0x0000e720


	//   ....[49]....
        /*094c*/ 	.word	0x0000e730


	//   ....[50]....
        /*0950*/ 	.word	0x0000e740


	//   ....[51]....
        /*0954*/ 	.word	0x0000e760


	//   ....[52]....
        /*0958*/ 	.word	0x0000e780


	//   ....[53]....
        /*095c*/ 	.word	0x0000e7a0


	//   ....[54]....
        /*0960*/ 	.word	0x0000e860


	//   ....[55]....
        /*0964*/ 	.word	0x0000e870


	//   ....[56]....
        /*0968*/ 	.word	0x0000f130


	//   ....[57]....
        /*096c*/ 	.word	0x0000f160


	//   ....[58]....
        /*0970*/ 	.word	0x0000f180


	//   ....[59]....
        /*0974*/ 	.word	0x0000f190


	//   ....[60]....
        /*0978*/ 	.word	0x0000f1a0


	//   ....[61]....
        /*097c*/ 	.word	0x0000f1b0


	//   ....[62]....
        /*0980*/ 	.word	0x0000f1c0


	//   ....[63]....
        /*0984*/ 	.word	0x0000f1d0


	//   ....[64]....
        /*0988*/ 	.word	0x0000f390


	//   ....[65]....
        /*098c*/ 	.word	0x0000f580


	//   ....[66]....
        /*0990*/ 	.word	0x0000f5b0


	//   ....[67]....
        /*0994*/ 	.word	0x0000f5e0


	//   ....[68]....
        /*0998*/ 	.word	0x0000f610


	//   ....[69]....
        /*099c*/ 	.word	0x0000f640


	//   ....[70]....
        /*09a0*/ 	.word	0x0000f670


	//   ....[71]....
        /*09a4*/ 	.word	0x0000f7e0


	//   ....[72]....
        /*09a8*/ 	.word	0x0000f810


	//   ....[73]....
        /*09ac*/ 	.word	0x0000f840


	//   ....[74]....
        /*09b0*/ 	.word	0x0000f870


	//   ....[75]....
        /*09b4*/ 	.word	0x0000f8a0


	//   ....[76]....
        /*09b8*/ 	.word	0x0000f8d0


	//   ....[77]....
        /*09bc*/ 	.word	0x0000f960


	//   ....[78]....
        /*09c0*/ 	.word	0x0000f990


	//   ....[79]....
        /*09c4*/ 	.word	0x0000fa10


	//   ....[80]....
        /*09c8*/ 	.word	0x000106a0


	//   ....[81]....
        /*09cc*/ 	.word	0x00011a80


	//   ....[82]....
        /*09d0*/ 	.word	0x000127d0


	//   ....[83]....
        /*09d4*/ 	.word	0x000127e0


	//   ....[84]....
        /*09d8*/ 	.word	0x000127f0


	//   ....[85]....
        /*09dc*/ 	.word	0x00012810


	//   ....[86]....
        /*09e0*/ 	.word	0x00012870


	//   ....[87]....
        /*09e4*/ 	.word	0x00012890


	//   ....[88]....
        /*09e8*/ 	.word	0x00012910


	//   ....[89]....
        /*09ec*/ 	.word	0x00012930


	//   ....[90]....
        /*09f0*/ 	.word	0x00012940


	//   ....[91]....
        /*09f4*/ 	.word	0x000129b0


	//   ....[92]....
        /*09f8*/ 	.word	0x00012a00


	//   ....[93]....
        /*09fc*/ 	.word	0x00012a10


	//   ....[94]....
        /*0a00*/ 	.word	0x00013fd0


	//   ....[95]....
        /*0a04*/ 	.word	0x00014000


	//   ....[96]....
        /*0a08*/ 	.word	0x00014040


	//   ....[97]....
        /*0a0c*/ 	.word	0x00014070


	//   ....[98]....
        /*0a10*/ 	.word	0x000140a0


	//   ....[99]....
        /*0a14*/ 	.word	0x000140d0


	//   ....[100]....
        /*0a18*/ 	.word	0x00014100


	//   ....[101]....
        /*0a1c*/ 	.word	0x00014130


	//   ....[102]....
        /*0a20*/ 	.word	0x000142b0


	//   ....[103]....
        /*0a24*/ 	.word	0x000142e0


	//   ....[104]....
        /*0a28*/ 	.word	0x00014310


	//   ....[105]....
        /*0a2c*/ 	.word	0x00014340


	//   ....[106]....
        /*0a30*/ 	.word	0x00014370


	//   ....[107]....
        /*0a34*/ 	.word	0x000143a0


	//   ....[108]....
        /*0a38*/ 	.word	0x00014460


	//   ....[109]....
        /*0a3c*/ 	.word	0x00014480


	//   ....[110]....
        /*0a40*/ 	.word	0x000144f0


	//   ....[111]....
        /*0a44*/ 	.word	0x00014960


	//   ....[112]....
        /*0a48*/ 	.word	0x00014de0


	//   ....[113]....
        /*0a4c*/ 	.word	0x00014e70


	//   ....[114]....
        /*0a50*/ 	.word	0x00014ec0


	//   ....[115]....
        /*0a54*/ 	.word	0x00014f10


	//   ....[116]....
        /*0a58*/ 	.word	0x00014ff0


	//   ....[117]....
        /*0a5c*/ 	.word	0x00015080


	//   ....[118]....
        /*0a60*/ 	.word	0x000150d0


	//   ....[119]....
        /*0a64*/ 	.word	0x00015120


	//   ....[120]....
        /*0a68*/ 	.word	0x00015370


	//   ....[121]....
        /*0a6c*/ 	.word	0x00015650


	//   ....[122]....
        /*0a70*/ 	.word	0x00015850


	//   ....[123]....
        /*0a74*/ 	.word	0x000158a0


	//   ....[124]....
        /*0a78*/ 	.word	0x00015900


	//   ....[125]....
        /*0a7c*/ 	.word	0x000159c0


	//   ....[126]....
        /*0a80*/ 	.word	0x00015a20


	//   ....[127]....
        /*0a84*/ 	.word	0x00015b20


	//   ....[128]....
        /*0a88*/ 	.word	0x00015b80


	//   ....[129]....
        /*0a8c*/ 	.word	0x00015c30


	//   ....[130]....
        /*0a90*/ 	.word	0x00015ce0


	//   ....[131]....
        /*0a94*/ 	.word	0x00015dc0


	//   ....[132]....
        /*0a98*/ 	.word	0x00015e20


	//   ....[133]....
        /*0a9c*/ 	.word	0x00015ef0


	//   ....[134]....
        /*0aa0*/ 	.word	0x000161c0


	//   ....[135]....
        /*0aa4*/ 	.word	0x00016260


	//   ....[136]....
        /*0aa8*/ 	.word	0x00016380


	//   ....[137]....
        /*0aac*/ 	.word	0x000163f0


	//   ....[138]....
        /*0ab0*/ 	.word	0x00016460


	//   ....[139]....
        /*0ab4*/ 	.word	0x000164d0


	//   ....[140]....
        /*0ab8*/ 	.word	0x00016540


	//   ....[141]....
        /*0abc*/ 	.word	0x000165c0


	//   ....[142]....
        /*0ac0*/ 	.word	0x00016650


	//   ....[143]....
        /*0ac4*/ 	.word	0x000166e0


	//   ....[144]....
        /*0ac8*/ 	.word	0x00016750


	//   ....[145]....
        /*0acc*/ 	.word	0x000167c0


	//   ....[146]....
        /*0ad0*/ 	.word	0x00016830


	//   ....[147]....
        /*0ad4*/ 	.word	0x000168b0


	//   ....[148]....
        /*0ad8*/ 	.word	0x00016920


	//   ....[149]....
        /*0adc*/ 	.word	0x000169c0


	//   ....[150]....
        /*0ae0*/ 	.word	0x00016a50


	//   ....[151]....
        /*0ae4*/ 	.word	0x00016b70


	//----- nvinfo : EIATTR_REG_RECONFIG
	.align		4
.L_145:
        /*0ae8*/ 	.byte	0x01, 0x54
	.zero		2


	//----- nvinfo : EIATTR_SYSCALL_OFFSETS
	.align		4
        /*0aec*/ 	.byte	0x04, 0x46
        /*0aee*/ 	.short	(.L_147 - .L_146)


	//   ....[0]....
.L_146:
        /*0af0*/ 	.word	0x00001910


	//   ....[1]....
        /*0af4*/ 	.word	0x00001a60


	//   ....[2]....
        /*0af8*/ 	.word	0x00005200


	//   ....[3]....
        /*0afc*/ 	.word	0x00005540


	//   ....[4]....
        /*0b00*/ 	.word	0x00011520


	//   ....[5]....
        /*0b04*/ 	.word	0x000116b0


	//   ....[6]....
        /*0b08*/ 	.word	0x00011800


	//   ....[7]....
        /*0b0c*/ 	.word	0x00011950


	//   ....[8]....
        /*0b10*/ 	.word	0x000122f0


	//----- nvinfo : EIATTR_MBARRIER_INSTR_OFFSETS
	.align		4
.L_147:
        /*0b14*/ 	.byte	0x04, 0x39
        /*0b16*/ 	.short	(.L_149 - .L_148)


	//   ....[0]....
.L_148:
        /*0b18*/ 	.word	0x000002b0
        /*0b1c*/ 	.word	0x000000ff
        /*0b20*/ 	.word	0x00013200
        /*0b24*/ 	.short	0x0100
        /*0b26*/ 	.byte	0x08
	.zero		1


	//   ....[1]....
        /*0b28*/ 	.word	0x000002c0
        /*0b2c*/ 	.word	0x000000ff
        /*0b30*/ 	.word	0x00013220
        /*0b34*/ 	.short	0x0100
        /*0b36*/ 	.byte	0x08
	.zero		1


	//   ....[2]....
        /*0b38*/ 	.word	0x000003b0
        /*0b3c*/ 	.word	0x000000ff
        /*0b40*/ 	.word	0x00013230
        /*0b44*/ 	.short	0x0100
        /*0b46*/ 	.byte	0x08
	.zero		1


	//   ....[3]....
        /*0b48*/ 	.word	0x000003c0
        /*0b4c*/ 	.word	0x000000ff
        /*0b50*/ 	.word	0x00013240
        /*0b54*/ 	.short	0x0100
        /*0b56*/ 	.byte	0x08
	.zero		1


	//   ....[4]....
        /*0b58*/ 	.word	0x000003d0
        /*0b5c*/ 	.word	0x000000ff
        /*0b60*/ 	.word	0x00013238
        /*0b64*/ 	.short	0x0100
        /*0b66*/ 	.byte	0x08
	.zero		1


	//   ....[5]....
        /*0b68*/ 	.word	0x000003e0
        /*0b6c*/ 	.word	0x000000ff
        /*0b70*/ 	.word	0x00013248
        /*0b74*/ 	.short	0x0100
        /*0b76*/ 	.byte	0x08
	.zero		1


	//   ....[6]....
        /*0b78*/ 	.word	0x00000510
        /*0b7c*/ 	.word	0x000000ff
        /*0b80*/ 	.word	0x00013250
        /*0b84*/ 	.short	0x0100
        /*0b86*/ 	.byte	0x08
	.zero		1


	//   ....[7]....
        /*0b88*/ 	.word	0x00000520
        /*0b8c*/ 	.word	0x000000ff
        /*0b90*/ 	.word	0x00013260
        /*0b94*/ 	.short	0x0100
        /*0b96*/ 	.byte	0x08
	.zero		1


	//   ....[8]....
        /*0b98*/ 	.word	0x00000530
        /*0b9c*/ 	.word	0x000000ff
        /*0ba0*/ 	.word	0x00013258
        /*0ba4*/ 	.short	0x0100
        /*0ba6*/ 	.byte	0x08
	.zero		1


	//   ....[9]....
        /*0ba8*/ 	.word	0x00000540
        /*0bac*/ 	.word	0x000000ff
        /*0bb0*/ 	.word	0x00013268
        /*0bb4*/ 	.short	0x0100
        /*0bb6*/ 	.byte	0x08
	.zero		1


	//   ....[10]....
        /*0bb8*/ 	.word	0x00000630
        /*0bbc*/ 	.word	0x000000ff
        /*0bc0*/ 	.word	0x00013270
        /*0bc4*/ 	.short	0x0100
        /*0bc6*/ 	.byte	0x06
	.zero		1


	//   ....[11]....
        /*0bc8*/ 	.word	0x00000640
        /*0bcc*/ 	.word	0x000000ff
        /*0bd0*/ 	.word	0x00013280
        /*0bd4*/ 	.short	0x0100
        /*0bd6*/ 	.byte	0x06
	.zero		1


	//   ....[12]....
        /*0bd8*/ 	.word	0x00000650
        /*0bdc*/ 	.word	0x000000ff
        /*0be0*/ 	.word	0x00013278
        /*0be4*/ 	.short	0x0100
        /*0be6*/ 	.byte	0x06
	.zero		1


	//   ....[13]....
        /*0be8*/ 	.word	0x00000660
        /*0bec*/ 	.word	0x000000ff
        /*0bf0*/ 	.word	0x00013288
        /*0bf4*/ 	.short	0x0100
        /*0bf6*/ 	.byte	0x06
	.zero		1


	//   ....[14]....
        /*0bf8*/ 	.word	0x00000790
        /*0bfc*/ 	.word	0x000000ff
        /*0c00*/ 	.word	0x00013290
        /*0c04*/ 	.short	0x0100
        /*0c06*/ 	.byte	0x08
	.zero		1


	//   ....[15]....
        /*0c08*/ 	.word	0x000007a0
        /*0c0c*/ 	.word	0x000000ff
        /*0c10*/ 	.word	0x000132a0
        /*0c14*/ 	.short	0x0100
        /*0c16*/ 	.byte	0x08
	.zero		1


	//   ....[16]....
        /*0c18*/ 	.word	0x000007b0
        /*0c1c*/ 	.word	0x000000ff
        /*0c20*/ 	.word	0x00013298
        /*0c24*/ 	.short	0x0100
        /*0c26*/ 	.byte	0x08
	.zero		1


	//   ....[17]....
        /*0c28*/ 	.word	0x000007c0
        /*0c2c*/ 	.word	0x000000ff
        /*0c30*/ 	.word	0x000132a8
        /*0c34*/ 	.short	0x0100
        /*0c36*/ 	.byte	0x08
	.zero		1


	//   ....[18]....
        /*0c38*/ 	.word	0x000008f0
        /*0c3c*/ 	.word	0x000000ff
        /*0c40*/ 	.word	0x000132b0
        /*0c44*/ 	.short	0x0100
        /*0c46*/ 	.byte	0x08
	.zero		1


	//   ....[19]....
        /*0c48*/ 	.word	0x00000900
        /*0c4c*/ 	.word	0x000000ff
        /*0c50*/ 	.word	0x000132c0
        /*0c54*/ 	.short	0x0100
        /*0c56*/ 	.byte	0x08
	.zero		1


	//   ....[20]....
        /*0c58*/ 	.word	0x00000910
        /*0c5c*/ 	.word	0x000000ff
        /*0c60*/ 	.word	0x000132b8
        /*0c64*/ 	.short	0x0100
        /*0c66*/ 	.byte	0x08
	.zero		1


	//   ....[21]....
        /*0c68*/ 	.word	0x00000920
        /*0c6c*/ 	.word	0x000000ff
        /*0c70*/ 	.word	0x000132c8
        /*0c74*/ 	.short	0x0100
        /*0c76*/ 	.byte	0x08
	.zero		1


	//   ....[22]....
        /*0c78*/ 	.word	0x00002620
        /*0c7c*/ 	.word	0x0000004a
        /*0c80*/ 	.word	0x00013290
        /*0c84*/ 	.short	0x010a
        /*0c86*/ 	.byte	0x3f
	.zero		1


	//   ....[23]....
        /*0c88*/ 	.word	0x000036d0
        /*0c8c*/ 	.word	0x0000004a
        /*0c90*/ 	.word	0x00013290
        /*0c94*/ 	.short	0x010a
        /*0c96*/ 	.byte	0x3f
	.zero		1


	//   ....[24]....
        /*0c98*/ 	.word	0x00004740
        /*0c9c*/ 	.word	0x0000004a
        /*0ca0*/ 	.word	0x00013290
        /*0ca4*/ 	.short	0x010a
        /*0ca6*/ 	.byte	0x3f
	.zero		1


	//   ....[25]....
        /*0ca8*/ 	.word	0x000048d0
        /*0cac*/ 	.word	0x00000004
        /*0cb0*/ 	.word	0x00000000
        /*0cb4*/ 	.short	0x0101
        /*0cb6*/ 	.byte	0x3f
	.zero		1


	//   ....[26]....
        /*0cb8*/ 	.word	0x00004910
        /*0cbc*/ 	.word	0x0000004a
        /*0cc0*/ 	.word	0x000132b0
        /*0cc4*/ 	.short	0x010a
        /*0cc6*/ 	.byte	0x3f
	.zero		1


	//   ....[27]....
        /*0cc8*/ 	.word	0x00004b70
        /*0ccc*/ 	.word	0x0000004a
        /*0cd0*/ 	.word	0x00000000
        /*0cd4*/ 	.short	0x0101
        /*0cd6*/ 	.byte	0x3f
	.zero		1


	//   ....[28]....
        /*0cd8*/ 	.word	0x000052a0
        /*0cdc*/ 	.word	0x00000010
        /*0ce0*/ 	.word	0x00013200
        /*0ce4*/ 	.short	0x010a
        /*0ce6*/ 	.byte	0x3f
	.zero		1


	//   ....[29]....
        /*0ce8*/ 	.word	0x000052f0
        /*0cec*/ 	.word	0x00000010
        /*0cf0*/ 	.word	0x00013200
        /*0cf4*/ 	.short	0x010a
        /*0cf6*/ 	.byte	0x3f
	.zero		1


	//   ....[30]....
        /*0cf8*/ 	.word	0x00005870
        /*0cfc*/ 	.word	0x00000010
        /*0d00*/ 	.word	0x00013200
        /*0d04*/ 	.short	0x010a
        /*0d06*/ 	.byte	0x3f
	.zero		1


	//   ....[31]....
        /*0d08*/ 	.word	0x00006b10
        /*0d0c*/ 	.word	0x00000010
        /*0d10*/ 	.word	0x00013200
        /*0d14*/ 	.short	0x010a
        /*0d16*/ 	.byte	0x3f
	.zero		1


	//   ....[32]....
        /*0d18*/ 	.word	0x00007c70
        /*0d1c*/ 	.word	0x00000003
        /*0d20*/ 	.word	0x00013230
        /*0d24*/ 	.short	0x010a
        /*0d26*/ 	.byte	0x3f
	.zero		1


	//   ....[33]....
        /*0d28*/ 	.word	0x00007d20
        /*0d2c*/ 	.word	0x00000003
        /*0d30*/ 	.word	0x00013230
        /*0d34*/ 	.short	0x010a
        /*0d36*/ 	.byte	0x3f
	.zero		1


	//   ....[34]....
        /*0d38*/ 	.word	0x00009790
        /*0d3c*/ 	.word	0x00000047
        /*0d40*/ 	.word	0x00000000
        /*0d44*/ 	.short	0x0101
        /*0d46*/ 	.byte	0x3f
	.zero		1


	//   ....[35]....
        /*0d48*/ 	.word	0x0000a770
        /*0d4c*/ 	.word	0x0000000b
        /*0d50*/ 	.word	0x00013230
        /*0d54*/ 	.short	0x010a
        /*0d56*/ 	.byte	0x3f
	.zero		1


	//   ....[36]....
        /*0d58*/ 	.word	0x0000a800
        /*0d5c*/ 	.word	0x0000000b
        /*0d60*/ 	.word	0x00013230
        /*0d64*/ 	.short	0x010a
        /*0d66*/ 	.byte	0x3f
	.zero		1


	//   ....[37]....
        /*0d68*/ 	.word	0x0000adc0
        /*0d6c*/ 	.word	0x0000000e
        /*0d70*/ 	.word	0x00013250
        /*0d74*/ 	.short	0x010a
        /*0d76*/ 	.byte	0x3f
	.zero		1


	//   ....[38]....
        /*0d78*/ 	.word	0x0000ae10
        /*0d7c*/ 	.word	0x0000000e
        /*0d80*/ 	.word	0x00013250
        /*0d84*/ 	.short	0x010a
        /*0d86*/ 	.byte	0x3f
	.zero		1


	//   ....[39]....
        /*0d88*/ 	.word	0x0000bdc0
        /*0d8c*/ 	.word	0x0000000b
        /*0d90*/ 	.word	0x00000000
        /*0d94*/ 	.short	0x0101
        /*0d96*/ 	.byte	0x3f
	.zero		1


	//   ....[40]....
        /*0d98*/ 	.word	0x0000cb50
        /*0d9c*/ 	.word	0x0000000e
        /*0da0*/ 	.word	0x00000000
        /*0da4*/ 	.short	0x0101
        /*0da6*/ 	.byte	0x3f
	.zero		1


	//   ....[41]....
        /*0da8*/ 	.word	0x0000cbf0
        /*0dac*/ 	.word	0x00000008
        /*0db0*/ 	.word	0x00013250
        /*0db4*/ 	.short	0x010a
        /*0db6*/ 	.byte	0x3f
	.zero		1


	//   ....[42]....
        /*0db8*/ 	.word	0x0000cc40
        /*0dbc*/ 	.word	0x00000008
        /*0dc0*/ 	.word	0x00013250
        /*0dc4*/ 	.short	0x010a
        /*0dc6*/ 	.byte	0x3f
	.zero		1


	//   ....[43]....
        /*0dc8*/ 	.word	0x0000d4a0
        /*0dcc*/ 	.word	0x00000008
        /*0dd0*/ 	.word	0x00000000
        /*0dd4*/ 	.short	0x0101
        /*0dd6*/ 	.byte	0x3f
	.zero		1


	//   ....[44]....
        /*0dd8*/ 	.word	0x0000e830
        /*0ddc*/ 	.word	0x00000000
        /*0de0*/ 	.word	0x00000000
        /*0de4*/ 	.short	0x0101
        /*0de6*/ 	.byte	0x3f
	.zero		1


	//   ....[45]....
        /*0de8*/ 	.word	0x00010780
        /*0dec*/ 	.word	0x00000016
        /*0df0*/ 	.word	0x00013220
        /*0df4*/ 	.short	0x010a
        /*0df6*/ 	.byte	0x3f
	.zero		1


	//   ....[46]....
        /*0df8*/ 	.word	0x00010830
        /*0dfc*/ 	.word	0x00000005
        /*0e00*/ 	.word	0x000132a0
        /*0e04*/ 	.short	0x010a
        /*0e06*/ 	.byte	0x3f
	.zero		1


	//   ....[47]....
        /*0e08*/ 	.word	0x00010a60
        /*0e0c*/ 	.word	0x00000005
        /*0e10*/ 	.word	0x000132c0
        /*0e14*/ 	.short	0x010a
        /*0e16*/ 	.byte	0x3f
	.zero		1


	//   ....[48]....
        /*0e18*/ 	.word	0x00010db0
        /*0e1c*/ 	.word	0x00000005
        /*0e20*/ 	.word	0x000132a0
        /*0e24*/ 	.short	0x010a
        /*0e26*/ 	.byte	0x3f
	.zero		1


	//   ....[49]....
        /*0e28*/ 	.word	0x00010fd0
        /*0e2c*/ 	.word	0x00000005
        /*0e30*/ 	.word	0x000132c0
        /*0e34*/ 	.short	0x010a
        /*0e36*/ 	.byte	0x3f
	.zero		1


	//   ....[50]....
        /*0e38*/ 	.word	0x00011cd0
        /*0e3c*/ 	.word	0x00000004
        /*0e40*/ 	.word	0x00013280
        /*0e44*/ 	.short	0x010a
        /*0e46*/ 	.byte	0x3f
	.zero		1


	//   ....[51]....
        /*0e48*/ 	.word	0x00011e90
        /*0e4c*/ 	.word	0x00000004
        /*0e50*/ 	.word	0x00013240
        /*0e54*/ 	.short	0x010a
        /*0e56*/ 	.byte	0x3f
	.zero		1


	//   ....[52]....
        /*0e58*/ 	.word	0x00012b40
        /*0e5c*/ 	.word	0x00000016
        /*0e60*/ 	.word	0x00013200
        /*0e64*/ 	.short	0x0107
        /*0e66*/ 	.byte	0x3f
	.zero		1


	//   ....[53]....
        /*0e68*/ 	.word	0x00012c30
        /*0e6c*/ 	.word	0x00000016
        /*0e70*/ 	.word	0x00013200
        /*0e74*/ 	.short	0x0101
        /*0e76*/ 	.byte	0x3f
	.zero		1


	//   ....[54]....
        /*0e78*/ 	.word	0x00012c50
        /*0e7c*/ 	.word	0x00000016
        /*0e80*/ 	.word	0x00013220
        /*0e84*/ 	.short	0x010a
        /*0e86*/ 	.byte	0x3f
	.zero		1


	//   ....[55]....
        /*0e88*/ 	.word	0x00012f30
        /*0e8c*/ 	.word	0x00000004
        /*0e90*/ 	.word	0x00013280
        /*0e94*/ 	.short	0x010a
        /*0e96*/ 	.byte	0x3f
	.zero		1


	//   ....[56]....
        /*0e98*/ 	.word	0x00013180
        /*0e9c*/ 	.word	0x00000004
        /*0ea0*/ 	.word	0x00013240
        /*0ea4*/ 	.short	0x010a
        /*0ea6*/ 	.byte	0x3f
	.zero		1


	//   ....[57]....
        /*0ea8*/ 	.word	0x00013440
        /*0eac*/ 	.word	0x00000003
        /*0eb0*/ 	.word	0x00013270
        /*0eb4*/ 	.short	0x010a
        /*0eb6*/ 	.byte	0x3f
	.zero		1


	//   ....[58]....
        /*0eb8*/ 	.word	0x000134c0
        /*0ebc*/ 	.word	0x00000003
        /*0ec0*/ 	.word	0x00013260
        /*0ec4*/ 	.short	0x010a
        /*0ec6*/ 	.byte	0x3f
	.zero		1


	//   ....[59]....
        /*0ec8*/ 	.word	0x000137c0
        /*0ecc*/ 	.word	0x00000003
        /*0ed0*/ 	.word	0x00013250
        /*0ed4*/ 	.short	0x0101
        /*0ed6*/ 	.byte	0x3f
	.zero		1


	//   ....[60]....
        /*0ed8*/ 	.word	0x00013840
        /*0edc*/ 	.word	0x00000003
        /*0ee0*/ 	.word	0x00000000
        /*0ee4*/ 	.short	0x0101
        /*0ee6*/ 	.byte	0x3f
	.zero		1


	//   ....[61]....
        /*0ee8*/ 	.word	0x00013a30
        /*0eec*/ 	.word	0x00000003
        /*0ef0*/ 	.word	0x00013270
        /*0ef4*/ 	.short	0x010a
        /*0ef6*/ 	.byte	0x3f
	.zero		1


	//   ....[62]....
        /*0ef8*/ 	.word	0x00013aa0
        /*0efc*/ 	.word	0x00000003
        /*0f00*/ 	.word	0x00013260
        /*0f04*/ 	.short	0x010a
        /*0f06*/ 	.byte	0x3f
	.zero		1


	//   ....[63]....
        /*0f08*/ 	.word	0x00013da0
        /*0f0c*/ 	.word	0x00000003
        /*0f10*/ 	.word	0x00013250
        /*0f14*/ 	.short	0x0101
        /*0f16*/ 	.byte	0x3f
	.zero		1


	//   ....[64]....
        /*0f18*/ 	.word	0x00013df0
        /*0f1c*/ 	.word	0x00000000
        /*0f20*/ 	.word	0x00000000
        /*0f24*/ 	.short	0x0101
        /*0f26*/ 	.byte	0x3f
	.zero		1


	//   ....[65]....
        /*0f28*/ 	.word	0x000148e0
        /*0f2c*/ 	.word	0x00000009
        /*0f30*/ 	.word	0x00013220
        /*0f34*/ 	.short	0x010a
        /*0f36*/ 	.byte	0x3f
	.zero		1


	//   ....[66]....
        /*0f38*/ 	.word	0x00014a70
        /*0f3c*/ 	.word	0x00000007
        /*0f40*/ 	.word	0x00000000
        /*0f44*/ 	.short	0x010a
        /*0f46*/ 	.byte	0x3f
	.zero		1


	//   ....[67]....
        /*0f48*/ 	.word	0x00014ae0
        /*0f4c*/ 	.word	0x00000003
        /*0f50*/ 	.word	0x00000000
        /*0f54*/ 	.short	0x010a
        /*0f56*/ 	.byte	0x3f
	.zero		1


	//   ....[68]....
        /*0f58*/ 	.word	0x00014b30
        /*0f5c*/ 	.word	0x00000003
        /*0f60*/ 	.word	0x00013260
        /*0f64*/ 	.short	0x010a
        /*0f66*/ 	.byte	0x3f
	.zero		1


	//   ....[69]....
        /*0f68*/ 	.word	0x00014b80
        /*0f6c*/ 	.word	0x00000005
        /*0f70*/ 	.word	0x00013260
        /*0f74*/ 	.short	0x010a
        /*0f76*/ 	.byte	0x3f
	.zero		1


	//   ....[70]....
        /*0f78*/ 	.word	0x00014bc0
        /*0f7c*/ 	.word	0x00000003
        /*0f80*/ 	.word	0x00013280
        /*0f84*/ 	.short	0x010a
        /*0f86*/ 	.byte	0x3f
	.zero		1


	//   ....[71]....
        /*0f88*/ 	.word	0x00014be0
        /*0f8c*/ 	.word	0x00000005
        /*0f90*/ 	.word	0x00013280
        /*0f94*/ 	.short	0x010a
        /*0f96*/ 	.byte	0x3f
	.zero		1


	//   ....[72]....
        /*0f98*/ 	.word	0x00014c40
        /*0f9c*/ 	.word	0x0000004a
        /*0fa0*/ 	.word	0x00013290
        /*0fa4*/ 	.short	0x010a
        /*0fa6*/ 	.byte	0x3f
	.zero		1


	//   ....[73]....
        /*0fa8*/ 	.word	0x00014c90
        /*0fac*/ 	.word	0x0000004a
        /*0fb0*/ 	.word	0x00013290
        /*0fb4*/ 	.short	0x010a
        /*0fb6*/ 	.byte	0x3f
	.zero		1


	//   ....[74]....
        /*0fb8*/ 	.word	0x00014ce0
        /*0fbc*/ 	.word	0x0000004a
        /*0fc0*/ 	.word	0x00013290
        /*0fc4*/ 	.short	0x010a
        /*0fc6*/ 	.byte	0x3f
	.zero		1


	//   ....[75]....
        /*0fc8*/ 	.word	0x00014d30
        /*0fcc*/ 	.word	0x0000004a
        /*0fd0*/ 	.word	0x000132b0
        /*0fd4*/ 	.short	0x010a
        /*0fd6*/ 	.byte	0x3f
	.zero		1


	//   ....[76]....
        /*0fd8*/ 	.word	0x00014f40
        /*0fdc*/ 	.word	0x00000010
        /*0fe0*/ 	.word	0x00013200
        /*0fe4*/ 	.short	0x010a
        /*0fe6*/ 	.byte	0x3f
	.zero		1


	//   ....[77]....
        /*0fe8*/ 	.word	0x00015150
        /*0fec*/ 	.word	0x00000010
        /*0ff0*/ 	.word	0x00013200
        /*0ff4*/ 	.short	0x010a
        /*0ff6*/ 	.byte	0x3f
	.zero		1


	//   ....[78]....
        /*0ff8*/ 	.word	0x000151a0
        /*0ffc*/ 	.word	0x00000003
        /*1000*/ 	.word	0x00013230
        /*1004*/ 	.short	0x010a
        /*1006*/ 	.byte	0x3f
	.zero		1


	//   ....[79]....
        /*1008*/ 	.word	0x000151f0
        /*100c*/ 	.word	0x0000000b
        /*1010*/ 	.word	0x00013230
        /*1014*/ 	.short	0x010a
        /*1016*/ 	.byte	0x3f
	.zero		1


	//   ....[80]....
        /*1018*/ 	.word	0x00015240
        /*101c*/ 	.word	0x0000000e
        /*1020*/ 	.word	0x00013250
        /*1024*/ 	.short	0x010a
        /*1026*/ 	.byte	0x3f
	.zero		1


	//   ....[81]....
        /*1028*/ 	.word	0x00015290
        /*102c*/ 	.word	0x00000008
        /*1030*/ 	.word	0x00013250
        /*1034*/ 	.short	0x010a
        /*1036*/ 	.byte	0x3f
	.zero		1


	//   ....[82]....
        /*1038*/ 	.word	0x00015430
        /*103c*/ 	.word	0x00000016
        /*1040*/ 	.word	0x00013220
        /*1044*/ 	.short	0x010a
        /*1046*/ 	.byte	0x3f
	.zero		1


	//   ....[83]....
        /*1048*/ 	.word	0x00015480
        /*104c*/ 	.word	0x00000005
        /*1050*/ 	.word	0x000132a0
        /*1054*/ 	.short	0x010a
        /*1056*/ 	.byte	0x3f
	.zero		1


	//   ....[84]....
        /*1058*/ 	.word	0x000154d0
        /*105c*/ 	.word	0x00000005
        /*1060*/ 	.word	0x000132c0
        /*1064*/ 	.short	0x010a
        /*1066*/ 	.byte	0x3f
	.zero		1


	//   ....[85]....
        /*1068*/ 	.word	0x00015520
        /*106c*/ 	.word	0x00000005
        /*1070*/ 	.word	0x000132a0
        /*1074*/ 	.short	0x010a
        /*1076*/ 	.byte	0x3f
	.zero		1


	//   ....[86]....
        /*1078*/ 	.word	0x00015570
        /*107c*/ 	.word	0x00000005
        /*1080*/ 	.word	0x000132c0
        /*1084*/ 	.short	0x010a
        /*1086*/ 	.byte	0x3f
	.zero		1


	//   ....[87]....
        /*1088*/ 	.word	0x00015710
        /*108c*/ 	.word	0x00000004
        /*1090*/ 	.word	0x00013280
        /*1094*/ 	.short	0x010a
        /*1096*/ 	.byte	0x3f
	.zero		1


	//   ....[88]....
        /*1098*/ 	.word	0x00015760
        /*109c*/ 	.word	0x00000004
        /*10a0*/ 	.word	0x00013240
        /*10a4*/ 	.short	0x010a
        /*10a6*/ 	.byte	0x3f
	.zero		1


	//   ....[89]....
        /*10a8*/ 	.word	0x00015f30
        /*10ac*/ 	.word	0x00000016
        /*10b0*/ 	.word	0x00013220
        /*10b4*/ 	.short	0x010a
        /*10b6*/ 	.byte	0x3f
	.zero		1


	//   ....[90]....
        /*10b8*/ 	.word	0x00015f80
        /*10bc*/ 	.word	0x00000004
        /*10c0*/ 	.word	0x00013280
        /*10c4*/ 	.short	0x010a
        /*10c6*/ 	.byte	0x3f
	.zero		1


	//   ....[91]....
        /*10c8*/ 	.word	0x00015fd0
        /*10cc*/ 	.word	0x00000004
        /*10d0*/ 	.word	0x00013240
        /*10d4*/ 	.short	0x010a
        /*10d6*/ 	.byte	0x3f
	.zero		1


	//   ....[92]....
        /*10d8*/ 	.word	0x00016020
        /*10dc*/ 	.word	0x00000003
        /*10e0*/ 	.word	0x00013270
        /*10e4*/ 	.short	0x010a
        /*10e6*/ 	.byte	0x3f
	.zero		1


	//   ....[93]....
        /*10e8*/ 	.word	0x00016070
        /*10ec*/ 	.word	0x00000003
        /*10f0*/ 	.word	0x00013260
        /*10f4*/ 	.short	0x010a
        /*10f6*/ 	.byte	0x3f
	.zero		1


	//   ....[94]....
        /*10f8*/ 	.word	0x000160c0
        /*10fc*/ 	.word	0x00000003
        /*1100*/ 	.word	0x00013270
        /*1104*/ 	.short	0x010a
        /*1106*/ 	.byte	0x3f
	.zero		1


	//   ....[95]....
        /*1108*/ 	.word	0x00016110
        /*110c*/ 	.word	0x00000003
        /*1110*/ 	.word	0x00013260
        /*1114*/ 	.short	0x010a
        /*1116*/ 	.byte	0x3f
	.zero		1


	//   ....[96]....
        /*1118*/ 	.word	0x00016a90
        /*111c*/ 	.word	0x00000009
        /*1120*/ 	.word	0x00013220
        /*1124*/ 	.short	0x010a
        /*1126*/ 	.byte	0x3f
	.zero		1


	//   ....[97]....
        /*1128*/ 	.word	0x00016c30
        /*112c*/ 	.word	0x00000007
        /*1130*/ 	.word	0x00000000
        /*1134*/ 	.short	0x010a
        /*1136*/ 	.byte	0x3f
	.zero		1


	//   ....[98]....
        /*1138*/ 	.word	0x00016c80
        /*113c*/ 	.word	0x00000003
        /*1140*/ 	.word	0x00000000
        /*1144*/ 	.short	0x010a
        /*1146*/ 	.byte	0x3f
	.zero		1


	//   ....[99]....
        /*1148*/ 	.word	0x00016cd0
        /*114c*/ 	.word	0x00000003
        /*1150*/ 	.word	0x00013260
        /*1154*/ 	.short	0x010a
        /*1156*/ 	.byte	0x3f
	.zero		1


	//   ....[100]....
        /*1158*/ 	.word	0x00016d20
        /*115c*/ 	.word	0x00000005
        /*1160*/ 	.word	0x00013260
        /*1164*/ 	.short	0x010a
        /*1166*/ 	.byte	0x3f
	.zero		1


	//   ....[101]....
        /*1168*/ 	.word	0x00016d70
        /*116c*/ 	.word	0x00000003
        /*1170*/ 	.word	0x00013280
        /*1174*/ 	.short	0x010a
        /*1176*/ 	.byte	0x3f
	.zero		1


	//----- nvinfo : EIATTR_NUM_MBARRIERS
	.align		4
.L_149:
        /*1178*/ 	.byte	0x03, 0x38
        /*117a*/ 	.short	0x0016


	//----- nvinfo : EIATTR_EXIT_INSTR_OFFSETS
	.align		4
        /*117c*/ 	.byte	0x04, 0x1c
        /*117e*/ 	.short	(.L_151 - .L_150)


	//   ....[0]....
.L_150:
        /*1180*/ 	.word	0x00014c30


	//----- nvinfo : EIATTR_MAX_THREADS
	.align		4
.L_151:
        /*1184*/ 	.byte	0x04, 0x05
        /*1186*/ 	.short	(.L_153 - .L_152)
.L_152:
        /*1188*/ 	.word	0x00000200
        /*118c*/ 	.word	0x00000001
        /*1190*/ 	.word	0x00000001


	//----- nvinfo : EIATTR_CRS_STACK_SIZE
	.align		4
.L_153:
        /*1194*/ 	.byte	0x04, 0x1e
        /*1196*/ 	.short	(.L_155 - .L_154)
.L_154:
        /*1198*/ 	.word	0x00000000


	//----- nvinfo : EIATTR_CBANK_PARAM_SIZE
	.align		4
.L_155:
        /*119c*/ 	.byte	0x03, 0x19
        /*119e*/ 	.short	0x0af0


	//----- nvinfo : EIATTR_PARAM_CBANK
	.align		4
        /*11a0*/ 	.byte	0x04, 0x0a
        /*11a2*/ 	.short	(.L_157 - .L_156)
	.align		4
.L_156:
        /*11a4*/ 	.word	index@(.nv.constant0._ZN7cutlass13device_kernelIN5flash11enable_sm90INS1_16FlashAttnFwdSm90INS1_25CollectiveMainloopFwdSm90ILi2EN4cute5tupleIJNS5_1CILi1EEES8_S8_EEENS6_IJNS7_ILi192EEENS7_ILi160EEENS7_ILi64EEEEEELi64ENS_12float_e4m3_tEfNS_4arch4Sm90ELb0ELb0ELb0ELb1ELb0ELb1ELb0ELb1ELb1ELb1ELb0ELb0EEENS1_21CollectiveEpilogueFwdINS6_IJSA_SC_SB_EEES9_NS_10bfloat16_tESG_Li384ELb1ELb1ELb0ELb1EEENS1_36VarlenDynamicPersistentTileSchedulerILi192ELi160ELi384ELi128ELb0ELb1ELb1ELb0ELb1ELb1EEEEEEEEEvNT_6ParamsE)
        /*11a8*/ 	.short	0x0210
        /*11aa*/ 	.short	0x0af0


	//----- nvinfo : EIATTR_SW_WAR
	.align		4
.L_157:
        /*11ac*/ 	.byte	0x04, 0x36
        /*11ae*/ 	.short	(.L_159 - .L_158)
.L_158:
        /*11b0*/ 	.word	0x00000008
.L_159:


//--------------------- .nv.info._ZN7cutlass13device_kernelIN5flash11enable_sm90INS1_16FlashAttnFwdSm90INS1_25CollectiveMainloopFwdSm90ILi2EN4cute5tupleIJNS5_1CILi1EEES8_S8_EEENS6_IJNS7_ILi192EEENS7_ILi160EEENS7_ILi64EEEEEELi64ENS_12float_e4m3_tEfNS_4arch4Sm90ELb0ELb1ELb0ELb0ELb0ELb0ELb0ELb1ELb1ELb1ELb0ELb0EEENS1_21CollectiveEpilogueFwdINS6_IJSA_SC_SB_EEES9_NS_10bfloat16_tESG_Li384ELb0ELb1ELb0ELb1EEENS1_30DynamicPersistentTileSchedulerILi384ELi128ELb0ELb1ELb1EEEEEEEEEvNT_6ParamsE --------------------------
	.section	.nv.info._ZN7cutlass13device_kernelIN5flash11enable_sm90INS1_16FlashAttnFwdSm90INS1_25CollectiveMainloopFwdSm90ILi2EN4cute5tupleIJNS5_1CILi1EEES8_S8_EEENS6_IJNS7_ILi192EEENS7_ILi160EEENS7_ILi64EEEEEELi64ENS_12float_e4m3_tEfNS_4arch4Sm90ELb0ELb1ELb0ELb0ELb0ELb0ELb0ELb1ELb1ELb1ELb0ELb0EEENS1_21CollectiveEpilogueFwdINS6_IJSA_SC_SB_EEES9_NS_10bfloat16_tESG_Li384ELb0ELb1ELb0ELb1EEENS1_30DynamicPersistentTileSchedulerILi384ELi128ELb0ELb1ELb1EEEEEEEEEvNT_6ParamsE,"",@"SHT_CUDA_INFO"
	.sectionflags	@""
	.align	4


	//----- nvinfo : EIATTR_CUDA_API_VERSION
	.align		4
        /*0000*/ 	.byte	0x04, 0x37
        /*0002*/ 	.short	(.L_161 - .L_160)
.L_160:
        /*0004*/ 	.word	0x00000082


	//----- nvinfo : EIATTR_KPARAM_INFO
	.align		4
.L_161:
        /*0008*/ 	.byte	0x04, 0x17
        /*000a*/ 	.short	(.L_163 - .L_162)
.L_162:
        /*000c*/ 	.word	0x00000000
        /*0010*/ 	.short	0x0000
        /*0012*/ 	.short	0x0070
        /*0014*/ 	.byte	0x00, 0xf0, 0x01, 0x2a


	//----- nvinfo : EIATTR_SPARSE_MMA_MASK
	.align		4
.L_163:
        /*0018*/ 	.byte	0x03, 0x50
        /*001a*/ 	.short	0x0000


	//----- nvinfo : EIATTR_MAXREG_COUNT
	.align		4
        /*001c*/ 	.byte	0x03, 0x1b
        /*001e*/ 	.short	0x0080


	//----- nvinfo : EIATTR_NUM_BARRIERS
	.align		4
        /*0020*/ 	.byte	0x02, 0x4c
        /*0022*/ 	.byte	0x09
	.zero		1


	//----- nvinfo : EIATTR_EXTERNS
	.align		4
        /*0024*/ 	.byte	0x04, 0x0f
        /*0026*/ 	.short	(.L_165 - .L_164)


	//   ....[0]....
	.align		4
.L_164:
        /*0028*/ 	.word	index@(__assertfail)


	//----- nvinfo : EIATTR_MERCURY_ISA_VERSION
	.align		4
.L_165:
        /*002c*/ 	.byte	0x03, 0x5f
        /*002e*/ 	.short	0x0101


	//----- nvinfo : EIATTR_INT_WARP_WIDE_INSTR_OFFSETS
	.align		4
        /*0030*/ 	.byte	0x04, 0x31
        /*0032*/ 	.short	(.L_167 - .L_166)


	//   ....[0]....
.L_166:
        /*0034*/ 	.word	0x00000120


	//   ....[1]....
        /*0038*/ 	.word	0x00000160


	//   ....[2]....
        /*003c*/ 	.word	0x000001d0


	//   ....[3]....
        /*0040*/ 	.word	0x00012a10


	//   ....[4]....
        /*0044*/ 	.word	0x00012aa0


	//   ....[5]....
        /*0048*/ 	.word	0x00014da0


	//   ....[6]....
        /*004c*/ 	.word	0x00014e30


	//----- nvinfo : EIATTR_COOP_GROUP_MASK_REGIDS
	.align		4
.L_167:
        /*0050*/ 	.byte	0x04, 0x29
        /*0052*/ 	.short	(.L_169 - .L_168)


	//   ....[0]....
.L_168:
        /*0054*/ 	.word	0xffffffff


	//   ....[1]....
        /*0058*/ 	.word	0xffffffff


	//   ....[2]....
        /*005c*/ 	.word	0xffffffff


	//   ....[3]....
        /*0060*/ 	.word	0xffffffff


	//   ....[4]....
        /*0064*/ 	.word	0xffffffff


	//   ....[5]....
        /*0068*/ 	.word	0xffffffff


	//   ....[6]....
        /*006c*/ 	.word	0xffffffff


	//   ....[7]....
        /*0070*/ 	.word	0xffffffff


	//   ....[8]....
        /*0074*/ 	.word	0xffffffff


	//   ....[9]....
        /*0078*/ 	.word	0xffffffff


	//   ....[10]....
        /*007c*/ 	.word	0xffffffff


	//   ....[11]....
        /*0080*/ 	.word	0xffffffff


	//   ....[12]....
        /*0084*/ 	.word	0xffffffff


	//   ....[13]....
        /*0088*/ 	.word	0xffffffff


	//   ....[14]....
        /*008c*/ 	.word	0xffffffff


	//   ....[15]....
        /*0090*/ 	.word	0xffffffff


	//   ....[16]....
        /*0094*/ 	.word	0xffffffff


	//   ....[17]....
        /*0098*/ 	.word	0xffffffff


	//   ....[18]....
        /*009c*/ 	.word	0xffffffff


	//   ....[19]....
        /*00a0*/ 	.word	0xffffffff


	//   ....[20]....
        /*00a4*/ 	.word	0xffffffff


	//   ....[21]....
        /*00a8*/ 	.word	0xffffffff


	//   ....[22]....
        /*00ac*/ 	.word	0xffffffff


	//   ....[23]....
        /*00b0*/ 	.word	0xffffffff


	//   ....[24]....
        /*00b4*/ 	.word	0xffffffff


	//   ....[25]....
        /*00b8*/ 	.word	0xffffffff


	//   ....[26]....
        /*00bc*/ 	.word	0xffffffff


	//   ....[27]....
        /*00c0*/ 	.word	0xffffffff


	//   ....[28]....
        /*00c4*/ 	.word	0xffffffff


	//   ....[29]....
        /*00c8*/ 	.word	0xffffffff


	//   ....[30]....
        /*00cc*/ 	.word	0xffffffff


	//   ....[31]....
        /*00d0*/ 	.word	0xffffffff


	//   ....[32]....
        /*00d4*/ 	.word	0xffffffff


	//   ....[33]....
        /*00d8*/ 	.word	0xffffffff


	//   ....[34]....
        /*00dc*/ 	.word	0xffffffff


	//   ....[35]....
        /*00e0*/ 	.word	0xffffffff


	//   ....[36]....
        /*00e4*/ 	.word	0xffffffff


	//   ....[37]....
        /*00e8*/ 	.word	0xffffffff


	//   ....[38]....
        /*00ec*/ 	.word	0xffffffff


	//   ....[39]....
        /*00f0*/ 	.word	0xffffffff


	//   ....[40]....
        /*00f4*/ 	.word	0xffffffff


	//   ....[41]....
        /*00f8*/ 	.word	0xffffffff


	//   ....[42]....
        /*00fc*/ 	.word	0xffffffff


	//   ....[43]....
        /*0100*/ 	.word	0xffffffff


	//   ....[44]....
        /*0104*/ 	.word	0xffffffff


	//   ....[45]....
        /*0108*/ 	.word	0xffffffff


	//   ....[46]....
        /*010c*/ 	.word	0xffffffff


	//   ....[47]....
        /*0110*/ 	.word	0xffffffff


	//   ....[48]....
        /*0114*/ 	.word	0xffffffff


	//   ....[49]....
        /*0118*/ 	.word	0xffffffff


	//   ....[50]....
        /*011c*/ 	.word	0xffffffff


	//   ....[51]....
        /*0120*/ 	.word	0xffffffff


	//   ....[52]....
        /*0124*/ 	.word	0xffffffff


	//   ....[53]....
        /*0128*/ 	.word	0xffffffff


	//   ....[54]....
        /*012c*/ 	.word	0xffffffff


	//   ....[55]....
        /*0130*/ 	.word	0xffffffff


	//   ....[56]....
        /*0134*/ 	.word	0xffffffff


	//   ....[57]....
        /*0138*/ 	.word	0xffffffff


	//   ....[58]....
        /*013c*/ 	.word	0xffffffff


	//   ....[59]....
        /*0140*/ 	.word	0xffffffff


	//   ....[60]....
        /*0144*/ 	.word	0xffffffff


	//   ....[61]....
        /*0148*/ 	.word	0xffffffff


	//   ....[62]....
        /*014c*/ 	.word	0xffffffff


	//   ....[63]....
        /*0150*/ 	.word	0xffffffff


	//   ....[64]....
        /*0154*/ 	.word	0xffffffff


	//   ....[65]....
        /*0158*/ 	.word	0xffffffff


	//   ....[66]....
        /*015c*/ 	.word	0xffffffff


	//   ....[67]....
        /*0160*/ 	.word	0xffffffff


	//   ....[68]....
        /*0164*/ 	.word	0xffffffff


	//   ....[69]....
        /*0168*/ 	.word	0xffffffff


	//   ....[70]....
        /*016c*/ 	.word	0xffffffff


	//   ....[71]....
        /*0170*/ 	.word	0xffffffff


	//   ....[72]....
        /*0174*/ 	.word	0xffffffff


	//   ....[73]....
        /*0178*/ 	.word	0xffffffff


	//   ....[74]....
        /*017c*/ 	.word	0xffffffff


	//   ....[75]....
        /*0180*/ 	.word	0xffffffff


	//   ....[76]....
        /*0184*/ 	.word	0xffffffff


	//   ....[77]....
        /*0188*/ 	.word	0xffffffff


	//   ....[78]....
        /*018c*/ 	.word	0xffffffff


	//   ....[79]....
        /*0190*/ 	.word	0xffffffff


	//   ....[80]....
        /*0194*/ 	.word	0xffffffff


	//   ....[81]....
        /*0198*/ 	.word	0xffffffff


	//   ....[82]....
        /*019c*/ 	.word	0xffffffff


	//   ....[83]....
        /*01a0*/ 	.word	0xffffffff


	//   ....[84]....
        /*01a4*/ 	.word	0xffffffff


	//   ....[85]....
        /*01a8*/ 	.word	0xffffffff


	//   ....[86]....
        /*01ac*/ 	.word	0x0500000f


	//   ....[87]....
        /*01b0*/ 	.word	0x0500000f


	//   ....[88]....
        /*01b4*/ 	.word	0x0500000f


	//   ....[89]....
        /*01b8*/ 	.word	0x0500000f


	//   ....[90]....
        /*01bc*/ 	.word	0x0500000f


	//   ....[91]....
        /*01c0*/ 	.word	0x0500000f


	//   ....[92]....
        /*01c4*/ 	.word	0x0500000f


	//   ....[93]....
        /*01c8*/ 	.word	0x0500000f


	//   ....[94]....
        /*01cc*/ 	.word	0x0500000f


	//   ....[95]....
        /*01d0*/ 	.word	0x0500000f


	//   ....[96]....
        /*01d4*/ 	.word	0x0500000f


	//   ....[97]....
        /*01d8*/ 	.word	0x0500000f


	//   ....[98]....
        /*01dc*/ 	.word	0x0500000f


	//   ....[99]....
        /*01e0*/ 	.word	0x0500000f


	//----- nvinfo : EIATTR_COOP_GROUP_INSTR_OFFSETS
	.align		4
.L_169:
        /*01e4*/ 	.byte	0x04, 0x28
        /*01e6*/ 	.short	(.L_171 - .L_170)


	//   ....[0]....
.L_170:
        /*01e8*/ 	.word	0x00000050


	//   ....[1]....
        /*01ec*/ 	.word	0x00000130


	//   ....[2]....
        /*01f0*/ 	.word	0x00000180


	//   ....[3]....
        /*01f4*/ 	.word	0x000003b0


	//   ....[4]....
        /*01f8*/ 	.word	0x00000510


	//   ....[5]....
        /*01fc*/ 	.word	0x00000630


	//   ....[6]....
        /*0200*/ 	.word	0x00000790


	//   ....[7]....
        /*0204*/ 	.word	0x00001960


	//   ....[8]....
        /*0208*/ 	.word	0x00002220


	//   ....[9]....
        /*020c*/ 	.word	0x000024a0


	//   ....[10]....
        /*0210*/ 	.word	0x00003bf0


	//   ....[11]....
        /*0214*/ 	.word	0x00003d00


	//   ....[12]....
        /*0218*/ 	.word	0x00004830


	//   ....[13]....
        /*021c*/ 	.word	0x000048a0


	//   ....[14]....
        /*0220*/ 	.word	0x000061d0


	//   ....[15]....
        /*0224*/ 	.word	0x000071c0


	//   ....[16]....
        /*0228*/ 	.word	0x000079d0


	//   ....[17]....
        /*022c*/ 	.word	0x00007ae0


	//   ....[18]....
        /*0230*/ 	.word	0x00008620


	//   ....[19]....
        /*0234*/ 	.word	0x00008690


	//   ....[20]....
        /*0238*/ 	.word	0x0000a680


	//   ....[21]....
        /*023c*/ 	.word	0x0000a6a0


	//   ....[22]....
        /*0240*/ 	.word	0x0000a6e0


	//   ....[23]....
        /*0244*/ 	.word	0x0000a720


	//   ....[24]....
        /*0248*/ 	.word	0x0000c610


	//   ....[25]....
        /*024c*/ 	.word	0x0000c820


	//   ....[26]....
        /*0250*/ 	.word	0x0000de60


	//   ....[27]....
        /*0254*/ 	.word	0x0000df70


	//   ....[28]....
        /*0258*/ 	.word	0x0000eab0


	//   ....[29]....
        /*025c*/ 	.word	0x0000eb30


	//   ....[30]....
        /*0260*/ 	.word	0x00010010


	//   ....[31]....
        /*0264*/ 	.word	0x00010020


	//   ....[32]....
        /*0268*/ 	.word	0x000100a0


	//   ....[33]....
        /*026c*/ 	.word	0x000100b0


	//   ....[34]....
        /*0270*/ 	.word	0x00010e50


	//   ....[35]....
        /*0274*/ 	.word	0x00010e60


	//   ....[36]....
        /*0278*/ 	.word	0x00010e70


	//   ....[37]....
        /*027c*/ 	.word	0x00010e80


	//   ....[38]....
        /*0280*/ 	.word	0x00010e90


	//   ....[39]....
        /*0284*/ 	.word	0x00010ea0


	//   ....[40]....
        /*0288*/ 	.word	0x00010eb0


	//   ....[41]....
        /*028c*/ 	.word	0x00010ec0


	//   ....[42]....
        /*0290*/ 	.word	0x00010ed0


	//   ....[43]....
        /*0294*/ 	.word	0x00010ee0


	//   ....[44]....
        /*0298*/ 	.word	0x00010f10


	//   ....[45]....
        /*029c*/ 	.word	0x00010f20


	//   ....[46]....
        /*02a0*/ 	.word	0x00010f40


	//   ....[47]....
        /*02a4*/ 	.word	0x00010f70


	//   ....[48]....
        /*02a8*/ 	.word	0x00010fa0


	//   ....[49]....
        /*02ac*/ 	.word	0x00010fc0


	//   ....[50]....
        /*02b0*/ 	.word	0x00010fd0


	//   ....[51]....
        /*02b4*/ 	.word	0x00010fe0


	//   ....[52]....
        /*02b8*/ 	.word	0x00011020


	//   ....[53]....
        /*02bc*/ 	.word	0x00011090


	//   ....[54]....
        /*02c0*/ 	.word	0x000114d0


	//   ....[55]....
        /*02c4*/ 	.word	0x000114f0


	//   ....[56]....
        /*02c8*/ 	.word	0x00011530


	//   ....[57]....
        /*02cc*/ 	.word	0x00011560


	//   ....[58]....
        /*02d0*/ 	.word	0x00011570


	//   ....[59]....
        /*02d4*/ 	.word	0x00011580


	//   ....[60]....
        /*02d8*/ 	.word	0x000115a0


	//   ....[61]....
        /*02dc*/ 	.word	0x000115c0


	//   ....[62]....
        /*02e0*/ 	.word	0x00011c10


	//   ....[63]....
        /*02e4*/ 	.word	0x00011c50


	//   ....[64]....
        /*02e8*/ 	.word	0x00011c80


	//   ....[65]....
        /*02ec*/ 	.word	0x00011cb0


	//   ....[66]....
        /*02f0*/ 	.word	0x00011cd0


	//   ....[67]....
        /*02f4*/ 	.word	0x00011ce0


	//   ....[68]....
        /*02f8*/ 	.word	0x00011cf0


	//   ....[69]....
        /*02fc*/ 	.word	0x00011d10


	//   ....[70]....
        /*0300*/ 	.word	0x00011e90


	//   ....[71]....
        /*0304*/ 	.word	0x00013180


	//   ....[72]....
        /*0308*/ 	.word	0x00013d30


	//   ....[73]....
        /*030c*/ 	.word	0x00013d60


	//   ....[74]....
        /*0310*/ 	.word	0x00013d90


	//   ....[75]....
        /*0314*/ 	.word	0x00013de0


	//   ....[76]....
        /*0318*/ 	.word	0x00013e20


	//   ....[77]....
        /*031c*/ 	.word	0x00013e60


	//   ....[78]....
        /*0320*/ 	.word	0x00013ea0


	//   ....[79]....
        /*0324*/ 	.word	0x00013eb0


	//   ....[80]....
        /*0328*/ 	.word	0x00013ec0


	//   ....[81]....
        /*032c*/ 	.word	0x00013f00


	//   ....[82]....
        /*0330*/ 	.word	0x00013f90


	//   ....[83]....
        /*0334*/ 	.word	0x00013fb0


	//   ....[84]....
        /*0338*/ 	.word	0x000153d0


	//   ....[85]....
        /*033c*/ 	.word	0x00015550


	//   ....[86]....
        /*0340*/ 	.word	0x00015be0


	//   ....[87]....
        /*0344*/ 	.word	0x00015d90


	//   ....[88]....
        /*0348*/ 	.word	0x00015df0


	//   ....[89]....
        /*034c*/ 	.word	0x00015ea0


	//   ....[90]....
        /*0350*/ 	.word	0x00015f50


	//   ....[91]....
        /*0354*/ 	.word	0x00015fd0


	//   ....[92]....
        /*0358*/ 	.word	0x00016070


	//   ....[93]....
        /*035c*/ 	.word	0x000160f0


	//   ....[94]....
        /*0360*/ 	.word	0x000161a0


	//   ....[95]....
        /*0364*/ 	.word	0x00016200


	//   ....[96]....
        /*0368*/ 	.word	0x000162b0


	//   ....[97]....
        /*036c*/ 	.word	0x00016330


	//   ....[98]....
        /*0370*/ 	.word	0x000163d0


	//   ....[99]....
        /*0374*/ 	.word	0x00016710


	//----- nvinfo : EIATTR_REG_RECONFIG
	.align		4
.L_171:
        /*0378*/ 	.byte	0x01, 0x54
	.zero		2


	//----- nvinfo : EIATTR_SYSCALL_OFFSETS
	.align		4
        /*037c*/ 	.byte	0x04, 0x46
        /*037e*/ 	.short	(.L_173 - .L_172)


	//   ....[0]....
.L_172:
        /*0380*/ 	.word	0x00001b20


	//   ....[1]....
        /*0384*/ 	.word	0x00012c00


	//   ....[2]....
        /*0388*/ 	.word	0x00012d70


	//   ....[3]....
        /*038c*/ 	.word	0x00012ec0


	//   ....[4]....
        /*0390*/ 	.word	0x00013000


	//   ....[5]....
        /*0394*/ 	.word	0x000138c0


	//----- nvinfo : EIATTR_MBARRIER_INSTR_OFFSETS
	.align		4
.L_173:
        /*0398*/ 	.byte	0x04, 0x39
        /*039a*/ 	.short	(.L_175 - .L_174)


	//   ....[0]....
.L_174:
        /*039c*/ 	.word	0x00000260
        /*03a0*/ 	.word	0x000000ff
        /*03a4*/ 	.word	0x00013200
        /*03a8*/ 	.short	0x0100
        /*03aa*/ 	.byte	0x08
	.zero		1


	//   ....[1]....
        /*03ac*/ 	.word	0x00000270
        /*03b0*/ 	.word	0x000000ff
        /*03b4*/ 	.word	0x00013220
        /*03b8*/ 	.short	0x0100
        /*03ba*/ 	.byte	0x08
	.zero		1


	//   ....[2]....
        /*03bc*/ 	.word	0x00000360
        /*03c0*/ 	.word	0x000000ff
        /*03c4*/ 	.word	0x00013230
        /*03c8*/ 	.short	0x0100
        /*03ca*/ 	.byte	0x08
	.zero		1


	//   ....[3]....
        /*03cc*/ 	.word	0x00000370
        /*03d0*/ 	.word	0x000000ff
        /*03d4*/ 	.word	0x00013240
        /*03d8*/ 	.short	0x0100
        /*03da*/ 	.byte	0x08
	.zero		1


	//   ....[4]....
        /*03dc*/ 	.word	0x00000380
        /*03e0*/ 	.word	0x000000ff
        /*03e4*/ 	.word	0x00013238
        /*03e8*/ 	.short	0x0100
        /*03ea*/ 	.byte	0x08
	.zero		1


	//   ....[5]....
        /*03ec*/ 	.word	0x00000390
        /*03f0*/ 	.word	0x000000ff
        /*03f4*/ 	.word	0x00013248
        /*03f8*/ 	.short	0x0100
        /*03fa*/ 	.byte	0x08
	.zero		1


	//   ....[6]....
        /*03fc*/ 	.word	0x000004c0
        /*0400*/ 	.word	0x000000ff
        /*0404*/ 	.word	0x00013250
        /*0408*/ 	.short	0x0100
        /*040a*/ 	.byte	0x08
	.zero		1


	//   ....[7]....
        /*040c*/ 	.word	0x000004d0
        /*0410*/ 	.word	0x000000ff
        /*0414*/ 	.word	0x00013260
        /*0418*/ 	.short	0x0100
        /*041a*/ 	.byte	0x08
	.zero		1


	//   ....[8]....
        /*041c*/ 	.word	0x000004e0
        /*0420*/ 	.word	0x000000ff
        /*0424*/ 	.word	0x00013258
        /*0428*/ 	.short	0x0100
        /*042a*/ 	.byte	0x08
	.zero		1


	//   ....[9]....
        /*042c*/ 	.word	0x000004f0
        /*0430*/ 	.word	0x000000ff
        /*0434*/ 	.word	0x00013268
        /*0438*/ 	.short	0x0100
        /*043a*/ 	.byte	0x08
	.zero		1


	//   ....[10]....
        /*043c*/ 	.word	0x000005e0
        /*0440*/ 	.word	0x000000ff
        /*0444*/ 	.word	0x00013270
        /*0448*/ 	.short	0x0100
        /*044a*/ 	.byte	0x06
	.zero		1


	//   ....[11]....
        /*044c*/ 	.word	0x000005f0
        /*0450*/ 	.word	0x000000ff
        /*0454*/ 	.word	0x00013280
        /*0458*/ 	.short	0x0100
        /*045a*/ 	.byte	0x06
	.zero		1


	//   ....[12]....
        /*045c*/ 	.word	0x00000600
        /*0460*/ 	.word	0x000000ff
        /*0464*/ 	.word	0x00013278
        /*0468*/ 	.short	0x0100
        /*046a*/ 	.byte	0x06
	.zero		1


	//   ....[13]....
        /*046c*/ 	.word	0x00000610
        /*0470*/ 	.word	0x000000ff
        /*0474*/ 	.word	0x00013288
        /*0478*/ 	.short	0x0100
        /*047a*/ 	.byte	0x06
	.zero		1


	//   ....[14]....
        /*047c*/ 	.word	0x00000740
        /*0480*/ 	.word	0x000000ff
        /*0484*/ 	.word	0x00013290
        /*0488*/ 	.short	0x0100
        /*048a*/ 	.byte	0x08
	.zero		1


	//   ....[15]....
        /*048c*/ 	.word	0x00000750
        /*0490*/ 	.word	0x000000ff
        /*0494*/ 	.word	0x000132a0
        /*0498*/ 	.short	0x0100
        /*049a*/ 	.byte	0x08
	.zero		1


	//   ....[16]....
        /*049c*/ 	.word	0x00000760
        /*04a0*/ 	.word	0x000000ff
        /*04a4*/ 	.word	0x00013298
        /*04a8*/ 	.short	0x0100
        /*04aa*/ 	.byte	0x08
	.zero		1


	//   ....[17]....
        /*04ac*/ 	.word	0x00000770
        /*04b0*/ 	.word	0x000000ff
        /*04b4*/ 	.word	0x000132a8
        /*04b8*/ 	.short	0x0100
        /*04ba*/ 	.byte	0x08
	.zero		1


	//   ....[18]....
        /*04bc*/ 	.word	0x000008a0
        /*04c0*/ 	.word	0x000000ff
        /*04c4*/ 	.word	0x000132b0
        /*04c8*/ 	.short	0x0100
        /*04ca*/ 	.byte	0x08
	.zero		1


	//   ....[19]....
        /*04cc*/ 	.word	0x000008b0
        /*04d0*/ 	.word	0x000000ff
        /*04d4*/ 	.word	0x000132c0
        /*04d8*/ 	.short	0x0100
        /*04da*/ 	.byte	0x08
	.zero		1


	//   ....[20]....
        /*04dc*/ 	.word	0x000008c0
        /*04e0*/ 	.word	0x000000ff
        /*04e4*/ 	.word	0x000132b8
        /*04e8*/ 	.short	0x0100
        /*04ea*/ 	.byte	0x08
	.zero		1


	//   ....[21]....
        /*04ec*/ 	.word	0x000008d0
        /*04f0*/ 	.word	0x000000ff
        /*04f4*/ 	.word	0x000132c8
        /*04f8*/ 	.short	0x0100
        /*04fa*/ 	.byte	0x08
	.zero		1


	//   ....[22]....
        /*04fc*/ 	.word	0x00001ba0
        /*0500*/ 	.word	0x000000ff
        /*0504*/ 	.word	0x00013200
        /*0508*/ 	.short	0x010a
        /*050a*/ 	.byte	0x2d
	.zero		1


	//   ....[23]....
        /*050c*/ 	.word	0x00001c20
        /*0510*/ 	.word	0x00000003
        /*0514*/ 	.word	0x00013230
        /*0518*/ 	.short	0x010a
        /*051a*/ 	.byte	0x3f
	.zero		1


	//   ....[24]....
        /*051c*/ 	.word	0x00001c60
        /*0520*/ 	.word	0x00000003
        /*0524*/ 	.word	0x00013230
        /*0528*/ 	.short	0x010a
        /*052a*/ 	.byte	0x3f
	.zero		1


	//   ....[25]....
        /*052c*/ 	.word	0x00002290
        /*0530*/ 	.word	0x00000000
        /*0534*/ 	.word	0x00000000
        /*0538*/ 	.short	0x0101
        /*053a*/ 	.byte	0x3f
	.zero		1


	//   ....[26]....
        /*053c*/ 	.word	0x000059b0
        /*0540*/ 	.word	0x000000ff
        /*0544*/ 	.word	0x00013230
        /*0548*/ 	.short	0x010a
        /*054a*/ 	.byte	0x06
	.zero		1


	//   ....[27]....
        /*054c*/ 	.word	0x000059f0
        /*0550*/ 	.word	0x000000ff
        /*0554*/ 	.word	0x00013230
        /*0558*/ 	.short	0x010a
        /*055a*/ 	.byte	0x06
	.zero		1


	//   ....[28]....
        /*055c*/ 	.word	0x00005e40
        /*0560*/ 	.word	0x000000ff
        /*0564*/ 	.word	0x00013250
        /*0568*/ 	.short	0x010a
        /*056a*/ 	.byte	0x0b
	.zero		1


	//   ....[29]....
        /*056c*/ 	.word	0x00005e80
        /*0570*/ 	.word	0x000000ff
        /*0574*/ 	.word	0x00013250
        /*0578*/ 	.short	0x010a
        /*057a*/ 	.byte	0x0b
	.zero		1


	//   ....[30]....
        /*057c*/ 	.word	0x000061e0
        /*0580*/ 	.word	0x00000009
        /*0584*/ 	.word	0x00000000
        /*0588*/ 	.short	0x0101
        /*058a*/ 	.byte	0x3f
	.zero		1


	//   ....[31]....
        /*058c*/ 	.word	0x000093b0
        /*0590*/ 	.word	0x000000ff
        /*0594*/ 	.word	0x00000000
        /*0598*/ 	.short	0x0101
        /*059a*/ 	.byte	0x06
	.zero		1


	//   ....[32]....
        /*059c*/ 	.word	0x00009b90
        /*05a0*/ 	.word	0x000000ff
        /*05a4*/ 	.word	0x00013230
        /*05a8*/ 	.short	0x010a
        /*05aa*/ 	.byte	0x14
	.zero		1


	//   ....[33]....
        /*05ac*/ 	.word	0x00009bd0
        /*05b0*/ 	.word	0x000000ff
        /*05b4*/ 	.word	0x00013230
        /*05b8*/ 	.short	0x010a
        /*05ba*/ 	.byte	0x14
	.zero		1


	//   ....[34]....
        /*05bc*/ 	.word	0x0000a020
        /*05c0*/ 	.word	0x000000ff
        /*05c4*/ 	.word	0x00013250
        /*05c8*/ 	.short	0x010a
        /*05ca*/ 	.byte	0x0b
	.zero		1


	//   ....[35]....
        /*05cc*/ 	.word	0x0000a060
        /*05d0*/ 	.word	0x000000ff
        /*05d4*/ 	.word	0x00013250
        /*05d8*/ 	.short	0x010a
        /*05da*/ 	.byte	0x0b
	.zero		1


	//   ....[36]....
        /*05dc*/ 	.word	0x0000b620
        /*05e0*/ 	.word	0x00000005
        /*05e4*/ 	.word	0x00000000
        /*05e8*/ 	.short	0x0101
        /*05ea*/ 	.byte	0x3f
	.zero		1


	//   ....[37]....
        /*05ec*/ 	.word	0x0000b8d0
        /*05f0*/ 	.word	0x000000ff
        /*05f4*/ 	.word	0x00000000
        /*05f8*/ 	.short	0x0101
        /*05fa*/ 	.byte	0x06
	.zero		1


	//   ....[38]....
        /*05fc*/ 	.word	0x0000be50
        /*0600*/ 	.word	0x000000ff
        /*0604*/ 	.word	0x00013230
        /*0608*/ 	.short	0x010a
        /*060a*/ 	.byte	0x06
	.zero		1


	//   ....[39]....
        /*060c*/ 	.word	0x0000be90
        /*0610*/ 	.word	0x000000ff
        /*0614*/ 	.word	0x00013230
        /*0618*/ 	.short	0x010a
        /*061a*/ 	.byte	0x06
	.zero		1


	//   ....[40]....
        /*061c*/ 	.word	0x0000c2e0
        /*0620*/ 	.word	0x000000ff
        /*0624*/ 	.word	0x00013250
        /*0628*/ 	.short	0x010a
        /*062a*/ 	.byte	0x0b
	.zero		1


	//   ....[41]....
        /*062c*/ 	.word	0x0000c320
        /*0630*/ 	.word	0x000000ff
        /*0634*/ 	.word	0x00013250
        /*0638*/ 	.short	0x010a
        /*063a*/ 	.byte	0x0b
	.zero		1


	//   ....[42]....
        /*063c*/ 	.word	0x0000c630
        /*0640*/ 	.word	0x00000000
        /*0644*/ 	.word	0x00000000
        /*0648*/ 	.short	0x0101
        /*064a*/ 	.byte	0x3f
	.zero		1


	//   ....[43]....
        /*064c*/ 	.word	0x0000f840
        /*0650*/ 	.word	0x000000ff
        /*0654*/ 	.word	0x00000000
        /*0658*/ 	.short	0x0101
        /*065a*/ 	.byte	0x06
	.zero		1


	//   ....[44]....
        /*065c*/ 	.word	0x0000fce0
        /*0660*/ 	.word	0x000000ff
        /*0664*/ 	.word	0x00013250
        /*0668*/ 	.short	0x010a
        /*066a*/ 	.byte	0x0e
	.zero		1


	//   ....[45]....
        /*066c*/ 	.word	0x0000fd20
        /*0670*/ 	.word	0x000000ff
        /*0674*/ 	.word	0x00013250
        /*0678*/ 	.short	0x010a
        /*067a*/ 	.byte	0x0e
	.zero		1


	//   ....[46]....
        /*067c*/ 	.word	0x00010390
        /*0680*/ 	.word	0x000000ff
        /*0684*/ 	.word	0x00000000
        /*0688*/ 	.short	0x0101
        /*068a*/ 	.byte	0x04
	.zero		1


	//   ....[47]....
        /*068c*/ 	.word	0x00011410
        /*0690*/ 	.word	0x00000007
        /*0694*/ 	.word	0x00000000
        /*0698*/ 	.short	0x0101
        /*069a*/ 	.byte	0x3f
	.zero		1


	//   ....[48]....
        /*069c*/ 	.word	0x000133b0
        /*06a0*/ 	.word	0x00000005
        /*06a4*/ 	.word	0x00013280
        /*06a8*/ 	.short	0x010a
        /*06aa*/ 	.byte	0x3f
	.zero		1


	//   ....[49]....
        /*06ac*/ 	.word	0x00013550
        /*06b0*/ 	.word	0x00000005
        /*06b4*/ 	.word	0x00013240
        /*06b8*/ 	.short	0x010a
        /*06ba*/ 	.byte	0x3f
	.zero		1


	//   ....[50]....
        /*06bc*/ 	.word	0x00014060
        /*06c0*/ 	.word	0x00000012
        /*06c4*/ 	.word	0x00013200
        /*06c8*/ 	.short	0x0107
        /*06ca*/ 	.byte	0x3f
	.zero		1


	//   ....[51]....
        /*06cc*/ 	.word	0x00014130
        /*06d0*/ 	.word	0x00000012
        /*06d4*/ 	.word	0x00013200
        /*06d8*/ 	.short	0x0101
        /*06da*/ 	.byte	0x3f
	.zero		1


	//   ....[52]....
        /*06dc*/ 	.word	0x00014150
        /*06e0*/ 	.word	0x00000012
        /*06e4*/ 	.word	0x00013220
        /*06e8*/ 	.short	0x010a
        /*06ea*/ 	.byte	0x3f
	.zero		1


	//   ....[53]....
        /*06ec*/ 	.word	0x00014420
        /*06f0*/ 	.word	0x00000004
        /*06f4*/ 	.word	0x00013280
        /*06f8*/ 	.short	0x010a
        /*06fa*/ 	.byte	0x3f
	.zero		1


	//   ....[54]....
        /*06fc*/ 	.word	0x00014660
        /*0700*/ 	.word	0x00000004
        /*0704*/ 	.word	0x00013240
        /*0708*/ 	.short	0x010a
        /*070a*/ 	.byte	0x3f
	.zero		1


	//   ....[55]....
        /*070c*/ 	.word	0x00014920
        /*0710*/ 	.word	0x00000003
        /*0714*/ 	.word	0x00013270
        /*0718*/ 	.short	0x010a
        /*071a*/ 	.byte	0x3f
	.zero		1


	//   ....[56]....
        /*071c*/ 	.word	0x000149a0
        /*0720*/ 	.word	0x00000003
        /*0724*/ 	.word	0x00013260
        /*0728*/ 	.short	0x010a
        /*072a*/ 	.byte	0x3f
	.zero		1


	//   ....[57]....
        /*072c*/ 	.word	0x00014c80
        /*0730*/ 	.word	0x00000003
        /*0734*/ 	.word	0x00013250
        /*0738*/ 	.short	0x0101
        /*073a*/ 	.byte	0x3f
	.zero		1


	//   ....[58]....
        /*073c*/ 	.word	0x00014d00
        /*0740*/ 	.word	0x00000002
        /*0744*/ 	.word	0x00000000
        /*0748*/ 	.short	0x0101
        /*074a*/ 	.byte	0x3f
	.zero		1


	//   ....[59]....
        /*074c*/ 	.word	0x00014ef0
        /*0750*/ 	.word	0x00000002
        /*0754*/ 	.word	0x00013270
        /*0758*/ 	.short	0x010a
        /*075a*/ 	.byte	0x3f
	.zero		1


	//   ....[60]....
        /*075c*/ 	.word	0x00014f70
        /*0760*/ 	.word	0x00000002
        /*0764*/ 	.word	0x00013260
        /*0768*/ 	.short	0x010a
        /*076a*/ 	.byte	0x3f
	.zero		1


	//   ....[61]....
        /*076c*/ 	.word	0x00015240
        /*0770*/ 	.word	0x00000002
        /*0774*/ 	.word	0x00013250
        /*0778*/ 	.short	0x0101
        /*077a*/ 	.byte	0x3f
	.zero		1


	//   ....[62]....
        /*077c*/ 	.word	0x000152d0
        /*0780*/ 	.word	0x00000000
        /*0784*/ 	.word	0x00000000
        /*0788*/ 	.short	0x0101
        /*078a*/ 	.byte	0x3f
	.zero		1


	//   ....[63]....
        /*078c*/ 	.word	0x000154d0
        /*0790*/ 	.word	0x00000006
        /*0794*/ 	.word	0x00013220
        /*0798*/ 	.short	0x010a
        /*079a*/ 	.byte	0x3f
	.zero		1


	//   ....[64]....
        /*079c*/ 	.word	0x00015670
        /*07a0*/ 	.word	0x00000005
        /*07a4*/ 	.word	0x00000000
        /*07a8*/ 	.short	0x010a
        /*07aa*/ 	.byte	0x3f
	.zero		1


	//   ....[65]....
        /*07ac*/ 	.word	0x000156e0
        /*07b0*/ 	.word	0x00000009
        /*07b4*/ 	.word	0x00000000
        /*07b8*/ 	.short	0x010a
        /*07ba*/ 	.byte	0x3f
	.zero		1


	//   ....[66]....
        /*07bc*/ 	.word	0x00015730
        /*07c0*/ 	.word	0x00000013
        /*07c4*/ 	.word	0x00013260
        /*07c8*/ 	.short	0x010a
        /*07ca*/ 	.byte	0x3f
	.zero		1


	//   ....[67]....
        /*07cc*/ 	.word	0x00015780
        /*07d0*/ 	.word	0x00000007
        /*07d4*/ 	.word	0x00013260
        /*07d8*/ 	.short	0x010a
        /*07da*/ 	.byte	0x3f
	.zero		1


	//   ....[68]....
        /*07dc*/ 	.word	0x000157c0
        /*07e0*/ 	.word	0x00000013
        /*07e4*/ 	.word	0x00013280
        /*07e8*/ 	.short	0x010a
        /*07ea*/ 	.byte	0x3f
	.zero		1


	//   ....[69]....
        /*07ec*/ 	.word	0x000157e0
        /*07f0*/ 	.word	0x00000007
        /*07f4*/ 	.word	0x00013280
        /*07f8*/ 	.short	0x010a
        /*07fa*/ 	.byte	0x3f
	.zero		1


	//   ....[70]....
        /*07fc*/ 	.word	0x00015850
        /*0800*/ 	.word	0x00000003
        /*0804*/ 	.word	0x00013200
        /*0808*/ 	.short	0x010a
        /*080a*/ 	.byte	0x3f
	.zero		1


	//   ....[71]....
        /*080c*/ 	.word	0x000158a0
        /*0810*/ 	.word	0x00000003
        /*0814*/ 	.word	0x00013230
        /*0818*/ 	.short	0x010a
        /*081a*/ 	.byte	0x3f
	.zero		1


	//   ....[72]....
        /*081c*/ 	.word	0x00015900
        /*0820*/ 	.word	0x00000009
        /*0824*/ 	.word	0x00013230
        /*0828*/ 	.short	0x010a
        /*082a*/ 	.byte	0x3f
	.zero		1


	//   ....[73]....
        /*082c*/ 	.word	0x00015960
        /*0830*/ 	.word	0x00000009
        /*0834*/ 	.word	0x00013250
        /*0838*/ 	.short	0x010a
        /*083a*/ 	.byte	0x3f
	.zero		1


	//   ....[74]....
        /*083c*/ 	.word	0x000159c0
        /*0840*/ 	.word	0x00000003
        /*0844*/ 	.word	0x00013230
        /*0848*/ 	.short	0x010a
        /*084a*/ 	.byte	0x3f
	.zero		1


	//   ....[75]....
        /*084c*/ 	.word	0x00015a20
        /*0850*/ 	.word	0x00000003
        /*0854*/ 	.word	0x00013250
        /*0858*/ 	.short	0x010a
        /*085a*/ 	.byte	0x3f
	.zero		1


	//   ....[76]....
        /*085c*/ 	.word	0x00015a80
        /*0860*/ 	.word	0x00000003
        /*0864*/ 	.word	0x00013230
        /*0868*/ 	.short	0x010a
        /*086a*/ 	.byte	0x3f
	.zero		1


	//   ....[77]....
        /*086c*/ 	.word	0x00015ae0
        /*0870*/ 	.word	0x00000003
        /*0874*/ 	.word	0x00013250
        /*0878*/ 	.short	0x010a
        /*087a*/ 	.byte	0x3f
	.zero		1


	//   ....[78]....
        /*087c*/ 	.word	0x00015b40
        /*0880*/ 	.word	0x00000007
        /*0884*/ 	.word	0x00013250
        /*0888*/ 	.short	0x010a
        /*088a*/ 	.byte	0x3f
	.zero		1


	//   ....[79]....
        /*088c*/ 	.word	0x00015c90
        /*0890*/ 	.word	0x00000005
        /*0894*/ 	.word	0x00013280
        /*0898*/ 	.short	0x010a
        /*089a*/ 	.byte	0x3f
	.zero		1


	//   ....[80]....
        /*089c*/ 	.word	0x00015ce0
        /*08a0*/ 	.word	0x00000005
        /*08a4*/ 	.word	0x00013240
        /*08a8*/ 	.short	0x010a
        /*08aa*/ 	.byte	0x3f
	.zero		1


	//   ....[81]....
        /*08ac*/ 	.word	0x00016400
        /*08b0*/ 	.word	0x00000012
        /*08b4*/ 	.word	0x00013220
        /*08b8*/ 	.short	0x010a
        /*08ba*/ 	.byte	0x3f
	.zero		1


	//   ....[82]....
        /*08bc*/ 	.word	0x00016450
        /*08c0*/ 	.word	0x00000004
        /*08c4*/ 	.word	0x00013280
        /*08c8*/ 	.short	0x010a
        /*08ca*/ 	.byte	0x3f
	.zero		1


	//   ....[83]....
        /*08cc*/ 	.word	0x000164a0
        /*08d0*/ 	.word	0x00000004
        /*08d4*/ 	.word	0x00013240
        /*08d8*/ 	.short	0x010a
        /*08da*/ 	.byte	0x3f
	.zero		1


	//   ....[84]....
        /*08dc*/ 	.word	0x000164f0
        /*08e0*/ 	.word	0x00000003
        /*08e4*/ 	.word	0x00013270
        /*08e8*/ 	.short	0x010a
        /*08ea*/ 	.byte	0x3f
	.zero		1


	//   ....[85]....
        /*08ec*/ 	.word	0x00016540
        /*08f0*/ 	.word	0x00000003
        /*08f4*/ 	.word	0x00013260
        /*08f8*/ 	.short	0x010a
        /*08fa*/ 	.byte	0x3f
	.zero		1


	//   ....[86]....
        /*08fc*/ 	.word	0x00016590
        /*0900*/ 	.word	0x00000002
        /*0904*/ 	.word	0x00013270
        /*0908*/ 	.short	0x010a
        /*090a*/ 	.byte	0x3f
	.zero		1


	//   ....[87]....
        /*090c*/ 	.word	0x000165e0
        /*0910*/ 	.word	0x00000002
        /*0914*/ 	.word	0x00013260
        /*0918*/ 	.short	0x010a
        /*091a*/ 	.byte	0x3f
	.zero		1


	//   ....[88]....
        /*091c*/ 	.word	0x00016630
        /*0920*/ 	.word	0x00000006
        /*0924*/ 	.word	0x00013220
        /*0928*/ 	.short	0x010a
        /*092a*/ 	.byte	0x3f
	.zero		1


	//   ....[89]....
        /*092c*/ 	.word	0x000167d0
        /*0930*/ 	.word	0x00000005
        /*0934*/ 	.word	0x00000000
        /*0938*/ 	.short	0x010a
        /*093a*/ 	.byte	0x3f
	.zero		1


	//   ....[90]....
        /*093c*/ 	.word	0x00016820
        /*0940*/ 	.word	0x00000009
        /*0944*/ 	.word	0x00000000
        /*0948*/ 	.short	0x010a
        /*094a*/ 	.byte	0x3f
	.zero		1


	//   ....[91]....
        /*094c*/ 	.word	0x00016870
        /*0950*/ 	.word	0x00000013
        /*0954*/ 	.word	0x00013260
        /*0958*/ 	.short	0x010a
        /*095a*/ 	.byte	0x3f
	.zero		1


	//   ....[92]....
        /*095c*/ 	.word	0x000168c0
        /*0960*/ 	.word	0x00000007
        /*0964*/ 	.word	0x00013260
        /*0968*/ 	.short	0x010a
        /*096a*/ 	.byte	0x3f
	.zero		1


	//   ....[93]....
        /*096c*/ 	.word	0x00016910
        /*0970*/ 	.word	0x00000013
        /*0974*/ 	.word	0x00013280
        /*0978*/ 	.short	0x010a
        /*097a*/ 	.byte	0x3f
	.zero		1


	//----- nvinfo : EIATTR_NUM_MBARRIERS
	.align		4
.L_175:
        /*097c*/ 	.byte	0x03, 0x38
        /*097e*/ 	.short	0x0016


	//----- nvinfo : EIATTR_EXIT_INSTR_OFFSETS
	.align		4
        /*0980*/ 	.byte	0x04, 0x1c
        /*0982*/ 	.short	(.L_177 - .L_176)


	//   ....[0]....
.L_176:
        /*0984*/ 	.word	0x000009f0


	//   ....[1]....
        /*0988*/ 	.word	0x00011e20


	//   ....[2]....
        /*098c*/ 	.word	0x00015830


	//----- nvinfo : EIATTR_MAX_THREADS
	.align		4
.L_177:
        /*0990*/ 	.byte	0x04, 0x05
        /*0992*/ 	.short	(.L_179 - .L_178)
.L_178:
        /*0994*/ 	.word	0x00000200
        /*0998*/ 	.word	0x00000001
        /*099c*/ 	.word	0x00000001


	//----- nvinfo : EIATTR_CRS_STACK_SIZE
	.align		4
.L_179:
        /*09a0*/ 	.byte	0x04, 0x1e
        /*09a2*/ 	.short	(.L_181 - .L_180)
.L_180:
        /*09a4*/ 	.word	0x00000000


	//----- nvinfo : EIATTR_CBANK_PARAM_SIZE
	.align		4
.L_181:
        /*09a8*/ 	.byte	0x03, 0x19
        /*09aa*/ 	.short	0x0af0


	//----- nvinfo : EIATTR_PARAM_CBANK
	.align		4
        /*09ac*/ 	.byte	0x04, 0x0a
        /*09ae*/ 	.short	(.L_183 - .L_182)
	.align		4
.L_182:
        /*09b0*/ 	.word	index@(.nv.constant0._ZN7cutlass13device_kernelIN5flash11enable_sm90INS1_16FlashAttnFwdSm90INS1_25CollectiveMainloopFwdSm90ILi2EN4cute5tupleIJNS5_1CILi1EEES8_S8_EEENS6_IJNS7_ILi192EEENS7_ILi160EEENS7_ILi64EEEEEELi64ENS_12float_e4m3_tEfNS_4arch4Sm90ELb0ELb1ELb0ELb0ELb0ELb0ELb0ELb1ELb1ELb1ELb0ELb0EEENS1_21CollectiveEpilogueFwdINS6_IJSA_SC_SB_EEES9_NS_10bfloat16_tESG_Li384ELb0ELb1ELb0ELb1EEENS1_30DynamicPersistentTileSchedulerILi384ELi128ELb0ELb1ELb1EEEEEEEEEvNT_6ParamsE)
        /*09b4*/ 	.short	0x0210
        /*09b6*/ 	.short	0x0af0


	//----- nvinfo : EIATTR_SW_WAR
	.align		4
.L_183:
        /*09b8*/ 	.byte	0x04, 0x36
        /*09ba*/ 	.short	(.L_185 - .L_184)
.L_184:
        /*09bc*/ 	.word	0x00000008
.L_185:


//--------------------- .nv.info._ZN7cutlass13device_kernelIN5flash11enable_sm90INS1_16FlashAttnFwdSm90INS1_25CollectiveMainloopFwdSm90ILi2EN4cute5tupleIJNS5_1CILi1EEES8_S8_EEENS6_IJNS7_ILi192EEENS7_ILi160EEENS7_ILi64EEEEEELi64ENS_12float_e4m3_tEfNS_4arch4Sm90ELb0ELb1ELb0ELb1ELb0ELb0ELb0ELb1ELb1ELb1ELb0ELb0EEENS1_21CollectiveEpilogueFwdINS6_IJSA_SC_SB_EEES9_NS_10bfloat16_tESG_Li384ELb1ELb1ELb0ELb1EEENS1_36VarlenDynamicPersistentTileSchedulerILi192ELi160ELi384ELi128ELb0ELb1ELb1ELb1ELb0ELb1EEEEEEEEEvNT_6ParamsE --------------------------
	.section	.nv.info._ZN7cutlass13device_kernelIN5flash11enable_sm90INS1_16FlashAttnFwdSm90INS1_25CollectiveMainloopFwdSm90ILi2EN4cute5tupleIJNS5_1CILi1EEES8_S8_EEENS6_IJNS7_ILi192EEENS7_ILi160EEENS7_ILi64EEEEEELi64ENS_12float_e4m3_tEfNS_4arch4Sm90ELb0ELb1ELb0ELb1ELb0ELb0ELb0ELb1ELb1ELb1ELb0ELb0EEENS1_21CollectiveEpilogueFwdINS6_IJSA_SC_SB_EEES9_NS_10bfloat16_tESG_Li384ELb1ELb1ELb0ELb1EEENS1_36VarlenDynamicPersistentTileSchedulerILi192ELi160ELi384ELi128ELb0ELb1ELb1ELb1ELb0ELb1EEEEEEEEEvNT_6ParamsE,"",@"SHT_CUDA_INFO"
	.sectionflags	@""
	.align	4


	//----- nvinfo : EIATTR_CUDA_API_VERSION
	.align		4
        /*0000*/ 	.byte	0x04, 0x37
        /*0002*/ 	.short	(.L_187 - .L_186)
.L_186:
        /*0004*/ 	.word	0x00000082


	//----- nvinfo : EIATTR_KPARAM_INFO
	.align		4
.L_187:
        /*0008*/ 	.byte	0x04, 0x17
        /*000a*/ 	.short	(.L_189 - .L_188)
.L_188:
        /*000c*/ 	.word	0x00000000
        /*0010*/ 	.short	0x0000
        /*0012*/ 	.short	0x0070
        /*0014*/ 	.byte	0x00, 0xf0, 0x01, 0x2a


	//----- nvinfo : EIATTR_SPARSE_MMA_MASK
	.align		4
.L_189:
        /*0018*/ 	.byte	0x03, 0x50
        /*001a*/ 	.short	0x0000


	//----- nvinfo : EIATTR_MAXREG_COUNT
	.align		4
        /*001c*/ 	.byte	0x03, 0x1b
        /*001e*/ 	.short	0x0080


	//----- nvinfo : EIATTR_NUM_BARRIERS
	.align		4
        /*0020*/ 	.byte	0x02, 0x4c
        /*0022*/ 	.byte	0x09
	.zero		1


	//----- nvinfo : EIATTR_EXTERNS
	.align		4
        /*0024*/ 	.byte	0x04, 0x0f
        /*0026*/ 	.short	(.L_191 - .L_190)


	//   ....[0]....
	.align		4
.L_190:
        /*0028*/ 	.word	index@(__assertfail)


	//----- nvinfo : EIATTR_ANNOTATIONS
	.align		4
.L_191:
        /*002c*/ 	.byte	0x04, 0x55
        /*002e*/ 	.short	(.L_193 - .L_192)


	//   ....[0]....
.L_192:
        /*0030*/ 	.word	0x00000001
        /*0034*/ 	.byte	0xb0, 0x2f, 0x01, 0x00, 0x01, 0x00, 0x00, 0x00, 0xd0, 0x30, 0x01, 0x00, 0x01, 0x00, 0x00, 0x00
        /*0044*/ 	.byte	0x60, 0x32, 0x01, 0x00, 0x01, 0x00, 0x00, 0x00, 0xe0, 0x4c, 0x01, 0x00, 0x01, 0x00, 0x00, 0x00
        /*0054*/ 	.byte	0x30, 0x54, 0x01, 0x00, 0x01, 0x00, 0x00, 0x00, 0x50, 0x54, 0x01, 0x00, 0x01, 0x00, 0x00, 0x00
        /*0064*/ 	.byte	0x70, 0x72, 0x01, 0x00


	//----- nvinfo : EIATTR_MERCURY_ISA_VERSION
	.align		4
.L_193:
        /*0068*/ 	.byte	0x03, 0x5f
        /*006a*/ 	.short	0x0101


	//----- nvinfo : EIATTR_UNUSED_LOAD_BYTE_OFFSET
	.align		4
        /*006c*/ 	.byte	0x04, 0x44
        /*006e*/ 	.short	(.L_195 - .L_194)


	//   ....[0]....
.L_194:
        /*0070*/ 	.word	0x00000a00
        /*0074*/ 	.word	0x0000fff0


	//   ....[1]....
        /*0078*/ 	.word	0x000106f0
        /*007c*/ 	.word	0x0000fff0


	//----- nvinfo : EIATTR_INT_WARP_WIDE_INSTR_OFFSETS
	.align		4
.L_195:
        /*0080*/ 	.byte	0x04, 0x31
        /*0082*/ 	.short	(.L_197 - .L_196)


	//   ....[0]....
.L_196:
        /*0084*/ 	.word	0x00000130


	//   ....[1]....
        /*0088*/ 	.word	0x00000170


	//   ....[2]....
        /*008c*/ 	.word	0x000001e0


	//   ....[3]....
        /*0090*/ 	.word	0x00013cb0


	//   ....[4]....
        /*0094*/ 	.word	0x00013d40


	//   ....[5]....
        /*0098*/ 	.word	0x00016130


	//   ....[6]....
        /*009c*/ 	.word	0x000161c0


	//----- nvinfo : EIATTR_COOP_GROUP_MASK_REGIDS
	.align		4
.L_197:
        /*00a0*/ 	.byte	0x04, 0x29
        /*00a2*/ 	.short	(.L_199 - .L_198)


	//   ....[0]....
.L_198:
        /*00a4*/ 	.word	0xffffffff


	//   ....[1]....
        /*00a8*/ 	.word	0xffffffff


	//   ....[2]....
        /*00ac*/ 	.word	0xffffffff


	//   ....[3]....
        /*00b0*/ 	.word	0xffffffff


	//   ....[4]....
        /*00b4*/ 	.word	0xffffffff


	//   ....[5]....
        /*00b8*/ 	.word	0xffffffff


	//   ....[6]....
        /*00bc*/ 	.word	0xffffffff


	//   ....[7]....
        /*00c0*/ 	.word	0xffffffff


	//   ....[8]....
        /*00c4*/ 	.word	0xffffffff


	//   ....[9]....
        /*00c8*/ 	.word	0xffffffff


	//   ....[10]....
        /*00cc*/ 	.word	0xffffffff


	//   ....[11]....
        /*00d0*/ 	.word	0xffffffff


	//   ....[12]....
        /*00d4*/ 	.word	0xffffffff


	//   ....[13]....
        /*00d8*/ 	.word	0xffffffff


	//   ....[14]....
        /*00dc*/ 	.word	0xffffffff


	//   ....[15]....
        /*00e0*/ 	.word	0xffffffff


	//   ....[16]....
        /*00e4*/ 	.word	0xffffffff


	//   ....[17]....
        /*00e8*/ 	.word	0xffffffff


	//   ....[18]....
        /*00ec*/ 	.word	0xffffffff


	//   ....[19]....
        /*00f0*/ 	.word	0xffffffff


	//   ....[20]....
        /*00f4*/ 	.word	0xffffffff


	//   ....[21]....
        /*00f8*/ 	.word	0xffffffff


	//   ....[22]....
        /*00fc*/ 	.word	0xffffffff


	//   ....[23]....
        /*0100*/ 	.word	0xffffffff


	//   ....[24]....
        /*0104*/ 	.word	0xffffffff


	//   ....[25]....
        /*0108*/ 	.word	0xffffffff


	//   ....[26]....
        /*010c*/ 	.word	0xffffffff


	//   ....[27]....
        /*0110*/ 	.word	0xffffffff


	//   ....[28]....
        /*0114*/ 	.word	0xffffffff


	//   ....[29]....
        /*0118*/ 	.word	0xffffffff


	//   ....[30]....
        /*011c*/ 	.word	0xffffffff


	//   ....[31]....
        /*0120*/ 	.word	0xffffffff


	//   ....[32]....
        /*0124*/ 	.word	0xffffffff


	//   ....[33]....
        /*0128*/ 	.word	0xffffffff


	//   ....[34]....
        /*012c*/ 	.word	0xffffffff


	//   ....[35]....
        /*0130*/ 	.word	0xffffffff


	//   ....[36]....
        /*0134*/ 	.word	0xffffffff


	//   ....[37]....
        /*0138*/ 	.word	0xffffffff


	//   ....[38]....
        /*013c*/ 	.word	0xffffffff


	//   ....[39]....
        /*0140*/ 	.word	0xffffffff


	//   ....[40]....
        /*0144*/ 	.word	0xffffffff


	//   ....[41]....
        /*0148*/ 	.word	0xffffffff


	//   ....[42]....
        /*014c*/ 	.word	0xffffffff


	//   ....[43]....
        /*0150*/ 	.word	0xffffffff


	//   ....[44]....
        /*0154*/ 	.word	0xffffffff


	//   ....[45]....
        /*0158*/ 	.word	0xffffffff


	//   ....[46]....
        /*015c*/ 	.word	0xffffffff


	//   ....[47]....
        /*0160*/ 	.word	0xffffffff


	//   ....[48]....
        /*0164*/ 	.word	0xffffffff


	//   ....[49]....
        /*0168*/ 	.word	0xffffffff


	//   ....[50]....
        /*016c*/ 	.word	0xffffffff


	//   ....[51]....
        /*0170*/ 	.word	0xffffffff


	//   ....[52]....
        /*0174*/ 	.word	0xffffffff


	//   ....[53]....
        /*0178*/ 	.word	0xffffffff


	//   ....[54]....
        /*017c*/ 	.word	0xffffffff


	//   ....[55]....
        /*0180*/ 	.word	0xffffffff


	//   ....[56]....
        /*0184*/ 	.word	0xffffffff


	//   ....[57]....
        /*0188*/ 	.word	0xffffffff


	//   ....[58]....
        /*018c*/ 	.word	0xffffffff


	//   ....[59]....
        /*0190*/ 	.word	0xffffffff


	//   ....[60]....
        /*0194*/ 	.word	0xffffffff


	//   ....[61]....
        /*0198*/ 	.word	0xffffffff


	//   ....[62]....
        /*019c*/ 	.word	0xffffffff


	//   ....[63]....
        /*01a0*/ 	.word	0xffffffff


	//   ....[64]....
        /*01a4*/ 	.word	0xffffffff


	//   ....[65]....
        /*01a8*/ 	.word	0xffffffff


	//   ....[66]....
        /*01ac*/ 	.word	0xffffffff


	//   ....[67]....
        /*01b0*/ 	.word	0xffffffff


	//   ....[68]....
        /*01b4*/ 	.word	0xffffffff


	//   ....[69]....
        /*01b8*/ 	.word	0xffffffff


	//   ....[70]....
        /*01bc*/ 	.word	0xffffffff


	//   ....[71]....
        /*01c0*/ 	.word	0xffffffff


	//   ....[72]....
        /*01c4*/ 	.word	0xffffffff


	//   ....[73]....
        /*01c8*/ 	.word	0xffffffff


	//   ....[74]....
        /*01cc*/ 	.word	0xffffffff


	//   ....[75]....
        /*01d0*/ 	.word	0xffffffff


	//   ....[76]....
        /*01d4*/ 	.word	0xffffffff


	//   ....[77]....
        /*01d8*/ 	.word	0xffffffff


	//   ....[78]....
        /*01dc*/ 	.word	0xffffffff


	//   ....[79]....
        /*01e0*/ 	.word	0xffffffff


	//   ....[80]....
        /*01e4*/ 	.word	0xffffffff


	//   ....[81]....
        /*01e8*/ 	.word	0xffffffff


	//   ....[82]....
        /*01ec*/ 	.word	0xffffffff


	//   ....[83]....
        /*01f0*/ 	.word	0xffffffff


	//   ....[84]....
        /*01f4*/ 	.word	0xffffffff


	//   ....[85]....
        /*01f8*/ 	.word	0xffffffff


	//   ....[86]....
        /*01fc*/ 	.word	0xffffffff


	//   ....[87]....
        /*0200*/ 	.word	0xffffffff


	//   ....[88]....
        /*0204*/ 	.word	0xffffffff


	//   ....[89]....
        /*0208*/ 	.word	0xffffffff


	//   ....[90]....
        /*020c*/ 	.word	0xffffffff


	//   ....[91]....
        /*0210*/ 	.word	0xffffffff


	//   ....[92]....
        /*0214*/ 	.word	0xffffffff


	//   ....[93]....
        /*0218*/ 	.word	0xffffffff


	//   ....[94]....
        /*021c*/ 	.word	0xffffffff


	//   ....[95]....
        /*0220*/ 	.word	0xffffffff


	//   ....[96]....
        /*0224*/ 	.word	0xffffffff


	//   ....[97]....
        /*0228*/ 	.word	0xffffffff


	//   ....[98]....
        /*022c*/ 	.word	0xffffffff


	//   ....[99]....
        /*0230*/ 	.word	0xffffffff


	//   ....[100]....
        /*0234*/ 	.word	0xffffffff


	//   ....[101]....
        /*0238*/ 	.word	0xffffffff


	//   ....[102]....
        /*023c*/ 	.word	0xffffffff


	//   ....[103]....
        /*0240*/ 	.word	0xffffffff


	//   ....[104]....
        /*0244*/ 	.word	0xffffffff


	//   ....[105]....
        /*0248*/ 	.word	0xffffffff


	//   ....[106]....
        /*024c*/ 	.word	0xffffffff


	//   ....[107]....
        /*0250*/ 	.word	0xffffffff


	//   ....[108]....
        /*0254*/ 	.word	0xffffffff


	//   ....[109]....
        /*0258*/ 	.word	0xffffffff


	//   ....[110]....
        /*025c*/ 	.word	0xffffffff


	//   ....[111]....
        /*0260*/ 	.word	0xffffffff


	//   ....[112]....
        /*0264*/ 	.word	0xffffffff


	//   ....[113]....
        /*0268*/ 	.word	0xffffffff


	//   ....[114]....
        /*026c*/ 	.word	0xffffffff


	//   ....[115]....
        /*0270*/ 	.word	0xffffffff


	//   ....[116]....
        /*0274*/ 	.word	0xffffffff


	//   ....[117]....
        /*0278*/ 	.word	0x0500000f


	//   ....[118]....
        /*027c*/ 	.word	0x0500000f


	//   ....[119]....
        /*0280*/ 	.word	0x0500000f


	//   ....[120]....
        /*0284*/ 	.word	0x0500000f


	//   ....[121]....
        /*0288*/ 	.word	0x0500000f


	//   ....[122]....
        /*028c*/ 	.word	0x0500000f


	//   ....[123]....
        /*0290*/ 	.word	0x0500000f


	//   ....[124]....
        /*0294*/ 	.word	0x0500000f


	//   ....[125]....
        /*0298*/ 	.word	0x0500000f


	//   ....[126]....
        /*029c*/ 	.word	0x0500000f


	//   ....[127]....
        /*02a0*/ 	.word	0x0500000f


	//   ....[128]....
        /*02a4*/ 	.word	0x0500000f


	//   ....[129]....
        /*02a8*/ 	.word	0x0500000f


	//   ....[130]....
        /*02ac*/ 	.word	0x0500000f


	//----- nvinfo : EIATTR_COOP_GROUP_INSTR_OFFSETS
	.align		4
.L_199:
        /*02b0*/ 	.byte	0x04, 0x28
        /*02b2*/ 	.short	(.L_201 - .L_200)


	//   ....[0]....
.L_200:
        /*02b4*/ 	.word	0x00000060


	//   ....[1]....
        /*02b8*/ 	.word	0x00000140


	//   ....[2]....
        /*02bc*/ 	.word	0x00000190


	//   ....[3]....
        /*02c0*/ 	.word	0x000003c0


	//   ....[4]....
        /*02c4*/ 	.word	0x00000520


	//   ....[5]....
        /*02c8*/ 	.word	0x00000640


	//   ....[6]....
        /*02cc*/ 	.word	0x000007a0


	//   ....[7]....
        /*02d0*/ 	.word	0x00001a90


	//   ....[8]....
        /*02d4*/ 	.word	0x00002340


	//   ....[9]....
        /*02d8*/ 	.word	0x000025c0


	//   ....[10]....
        /*02dc*/ 	.word	0x00003d10


	//   ....[11]....
        /*02e0*/ 	.word	0x00003e20


	//   ....[12]....
        /*02e4*/ 	.word	0x00004920


	//   ....[13]....
        /*02e8*/ 	.word	0x000049a0


	//   ....[14]....
        /*02ec*/ 	.word	0x000062c0


	//   ....[15]....
        /*02f0*/ 	.word	0x000072c0


	//   ....[16]....
        /*02f4*/ 	.word	0x00007ad0


	//   ....[17]....
        /*02f8*/ 	.word	0x00007be0


	//   ....[18]....
        /*02fc*/ 	.word	0x00008730


	//   ....[19]....
        /*0300*/ 	.word	0x000087a0


	//   ....[20]....
        /*0304*/ 	.word	0x0000a780


	//   ....[21]....
        /*0308*/ 	.word	0x0000a7a0


	//   ....[22]....
        /*030c*/ 	.word	0x0000a7e0


	//   ....[23]....
        /*0310*/ 	.word	0x0000a820


	//   ....[24]....
        /*0314*/ 	.word	0x0000c740


	//   ....[25]....
        /*0318*/ 	.word	0x0000d750


	//   ....[26]....
        /*031c*/ 	.word	0x0000df60


	//   ....[27]....
        /*0320*/ 	.word	0x0000e070


	//   ....[28]....
        /*0324*/ 	.word	0x0000ebb0


	//   ....[29]....
        /*0328*/ 	.word	0x0000ec30


	//   ....[30]....
        /*032c*/ 	.word	0x00010120


	//   ....[31]....
        /*0330*/ 	.word	0x00010130


	//   ....[32]....
        /*0334*/ 	.word	0x000101b0


	//   ....[33]....
        /*0338*/ 	.word	0x000101c0


	//   ....[34]....
        /*033c*/ 	.word	0x00010c80


	//   ....[35]....
        /*0340*/ 	.word	0x00010c90


	//   ....[36]....
        /*0344*/ 	.word	0x00010ca0


	//   ....[37]....
        /*0348*/ 	.word	0x00010cb0


	//   ....[38]....
        /*034c*/ 	.word	0x00010cc0


	//   ....[39]....
        /*0350*/ 	.word	0x00010cd0


	//   ....[40]....
        /*0354*/ 	.word	0x00010ce0


	//   ....[41]....
        /*0358*/ 	.word	0x00010cf0


	//   ....[42]....
        /*035c*/ 	.word	0x00010d10


	//   ....[43]....
        /*0360*/ 	.word	0x00010d20


	//   ....[44]....
        /*0364*/ 	.word	0x00010d40


	//   ....[45]....
        /*0368*/ 	.word	0x00010d70


	//   ....[46]....
        /*036c*/ 	.word	0x00010da0


	//   ....[47]....
        /*0370*/ 	.word	0x00010dc0


	//   ....[48]....
        /*0374*/ 	.word	0x00010df0


	//   ....[49]....
        /*0378*/ 	.word	0x00010e20


	//   ....[50]....
        /*037c*/ 	.word	0x00011270


	//   ....[51]....
        /*0380*/ 	.word	0x000112b0


	//   ....[52]....
        /*0384*/ 	.word	0x000112e0


	//   ....[53]....
        /*0388*/ 	.word	0x00011320


	//   ....[54]....
        /*038c*/ 	.word	0x00011830


	//   ....[55]....
        /*0390*/ 	.word	0x00011860


	//   ....[56]....
        /*0394*/ 	.word	0x00011880


	//   ....[57]....
        /*0398*/ 	.word	0x000118b0


	//   ....[58]....
        /*039c*/ 	.word	0x000118d0


	//   ....[59]....
        /*03a0*/ 	.word	0x000118e0


	//   ....[60]....
        /*03a4*/ 	.word	0x00011900


	//   ....[61]....
        /*03a8*/ 	.word	0x00011920


	//   ....[62]....
        /*03ac*/ 	.word	0x000121b0


	//   ....[63]....
        /*03b0*/ 	.word	0x000121e0


	//   ....[64]....
        /*03b4*/ 	.word	0x00012220


	//   ....[65]....
        /*03b8*/ 	.word	0x00012250


	//   ....[66]....
        /*03bc*/ 	.word	0x00012260


	//   ....[67]....
        /*03c0*/ 	.word	0x00012270


	//   ....[68]....
        /*03c4*/ 	.word	0x00012280


	//   ....[69]....
        /*03c8*/ 	.word	0x000122a0


	//   ....[70]....
        /*03cc*/ 	.word	0x00012400


	//   ....[71]....
        /*03d0*/ 	.word	0x000125d0


	//   ....[72]....
        /*03d4*/ 	.word	0x00012600


	//   ....[73]....
        /*03d8*/ 	.word	0x00012630


	//   ....[74]....
        /*03dc*/ 	.word	0x00012660


	//   ....[75]....
        /*03e0*/ 	.word	0x00012690


	//   ....[76]....
        /*03e4*/ 	.word	0x000126d0


	//   ....[77]....
        /*03e8*/ 	.word	0x00012850


	//   ....[78]....
        /*03ec*/ 	.word	0x00012880


	//   ....[79]....
        /*03f0*/ 	.word	0x000128b0


	//   ....[80]....
        /*03f4*/ 	.word	0x000128e0


	//   ....[81]....
        /*03f8*/ 	.word	0x00012910


	//   ....[82]....
        /*03fc*/ 	.word	0x00012950


	//   ....[83]....
        /*0400*/ 	.word	0x000129e0


	//   ....[84]....
        /*0404*/ 	.word	0x00012a70


	//   ....[85]....
        /*0408*/ 	.word	0x00012b20


	//   ....[86]....
        /*040c*/ 	.word	0x00014410


	//   ....[87]....
        /*0410*/ 	.word	0x000150a0


	//   ....[88]....
        /*0414*/ 	.word	0x000150d0


	//   ....[89]....
        /*0418*/ 	.word	0x00015100


	//   ....[90]....
        /*041c*/ 	.word	0x00015140


	//   ....[91]....
        /*0420*/ 	.word	0x00015180


	//   ....[92]....
        /*0424*/ 	.word	0x000151c0


	//   ....[93]....
        /*0428*/ 	.word	0x00015200


	//   ....[94]....
        /*042c*/ 	.word	0x00015210


	//   ....[95]....
        /*0430*/ 	.word	0x00015220


	//   ....[96]....
        /*0434*/ 	.word	0x00015230


	//   ....[97]....
        /*0438*/ 	.word	0x00015290


	//   ....[98]....
        /*043c*/ 	.word	0x00015300


	//   ....[99]....
        /*0440*/ 	.word	0x00016840


	//   ....[100]....
        /*0444*/ 	.word	0x00016870


	//   ....[101]....
        /*0448*/ 	.word	0x000168a0


	//   ....[102]....
        /*044c*/ 	.word	0x000168d0


	//   ....[103]....
        /*0450*/ 	.word	0x000168e0


	//   ....[104]....
        /*0454*/ 	.word	0x00016900


	//   ....[105]....
        /*0458*/ 	.word	0x00016920


	//   ....[106]....
        /*045c*/ 	.word	0x00016960


	//   ....[107]....
        /*0460*/ 	.word	0x00016aa0


	//   ....[108]....
        /*0464*/ 	.word	0x00016ad0


	//   ....[109]....
        /*0468*/ 	.word	0x00016b10


	//   ....[110]....
        /*046c*/ 	.word	0x00016b40


	//   ....[111]....
        /*0470*/ 	.word	0x00016b70


	//   ....[112]....
        /*0474*/ 	.word	0x00016ba0


	//   ....[113]....
        /*0478*/ 	.word	0x00016c40


	//   ....[114]....
        /*047c*/ 	.word	0x00016ce0


	//   ....[115]....
        /*0480*/ 	.word	0x00016d90


	//   ....[116]....
        /*0484*/ 	.word	0x00017390


	//   ....[117]....
        /*0488*/ 	.word	0x00017a20


	//   ....[118]....
        /*048c*/ 	.word	0x00017be0


	//   ....[119]....
        /*0490*/ 	.word	0x00017c50


	//   ....[120]....
        /*0494*/ 	.word	0x00017cd0


	//   ....[121]....
        /*0498*/ 	.word	0x00017d80


	//   ....[122]....
        /*049c*/ 	.word	0x00017e00


	//   ....[123]....
        /*04a0*/ 	.word	0x00017ea0


	//   ....[124]....
        /*04a4*/ 	.word	0x00017f20


	//   ....[125]....
        /*04a8*/ 	.word	0x00017fd0


	//   ....[126]....
        /*04ac*/ 	.word	0x00018030


	//   ....[127]....
        /*04b0*/ 	.word	0x000180e0


	//   ....[128]....
        /*04b4*/ 	.word	0x00018160


	//   ....[129]....
        /*04b8*/ 	.word	0x00018200


	//   ....[130]....
        /*04bc*/ 	.word	0x00018540


	//----- nvinfo : EIATTR_REG_RECONFIG
	.align		4
.L_201:
        /*04c0*/ 	.byte	0x01, 0x54
	.zero		2


	//----- nvinfo : EIATTR_SYSCALL_OFFSETS
	.align		4
        /*04c4*/ 	.byte	0x04, 0x46
        /*04c6*/ 	.short	(.L_203 - .L_202)


	//   ....[0]....
.L_202:
        /*04c8*/ 	.word	0x00001c50


	//   ....[1]....
        /*04cc*/ 	.word	0x00013ea0


	//   ....[2]....
        /*04d0*/ 	.word	0x00014010


	//   ....[3]....
        /*04d4*/ 	.word	0x00014160


	//   ....[4]....
        /*04d8*/ 	.word	0x000142a0


	//   ....[5]....
        /*04dc*/ 	.word	0x00014bd0


	//----- nvinfo : EIATTR_MBARRIER_INSTR_OFFSETS
	.align		4
.L_203:
        /*04e0*/ 	.byte	0x04, 0x39
        /*04e2*/ 	.short	(.L_205 - .L_204)


	//   ....[0]....
.L_204:
        /*04e4*/ 	.word	0x00000270
        /*04e8*/ 	.word	0x000000ff
        /*04ec*/ 	.word	0x00013200
        /*04f0*/ 	.short	0x0100
        /*04f2*/ 	.byte	0x08
	.zero		1


	//   ....[1]....
        /*04f4*/ 	.word	0x00000280
        /*04f8*/ 	.word	0x000000ff
        /*04fc*/ 	.word	0x00013220
        /*0500*/ 	.short	0x0100
        /*0502*/ 	.byte	0x08
	.zero		1


	//   ....[2]....
        /*0504*/ 	.word	0x00000370
        /*0508*/ 	.word	0x000000ff
        /*050c*/ 	.word	0x00013230
        /*0510*/ 	.short	0x0100
        /*0512*/ 	.byte	0x08
	.zero		1


	//   ....[3]....
        /*0514*/ 	.word	0x00000380
        /*0518*/ 	.word	0x000000ff
        /*051c*/ 	.word	0x00013240
        /*0520*/ 	.short	0x0100
        /*0522*/ 	.byte	0x08
	.zero		1


	//   ....[4]....
        /*0524*/ 	.word	0x00000390
        /*0528*/ 	.word	0x000000ff
        /*052c*/ 	.word	0x00013238
        /*0530*/ 	.short	0x0100
        /*0532*/ 	.byte	0x08
	.zero		1


	//   ....[5]....
        /*0534*/ 	.word	0x000003a0
        /*0538*/ 	.word	0x000000ff
        /*053c*/ 	.word	0x00013248
        /*0540*/ 	.short	0x0100
        /*0542*/ 	.byte	0x08
	.zero		1


	//   ....[6]....
        /*0544*/ 	.word	0x000004d0
        /*0548*/ 	.word	0x000000ff
        /*054c*/ 	.word	0x00013250
        /*0550*/ 	.short	0x0100
        /*0552*/ 	.byte	0x08
	.zero		1


	//   ....[7]....
        /*0554*/ 	.word	0x000004e0
        /*0558*/ 	.word	0x000000ff
        /*055c*/ 	.word	0x00013260
        /*0560*/ 	.short	0x0100
        /*0562*/ 	.byte	0x08
	.zero		1


	//   ....[8]....
        /*0564*/ 	.word	0x000004f0
        /*0568*/ 	.word	0x000000ff
        /*056c*/ 	.word	0x00013258
        /*0570*/ 	.short	0x0100
        /*0572*/ 	.byte	0x08
	.zero		1


	//   ....[9]....
        /*0574*/ 	.word	0x00000500
        /*0578*/ 	.word	0x000000ff
        /*057c*/ 	.word	0x00013268
        /*0580*/ 	.short	0x0100
        /*0582*/ 	.byte	0x08
	.zero		1


	//   ....[10]....
        /*0584*/ 	.word	0x000005f0
        /*0588*/ 	.word	0x000000ff
        /*058c*/ 	.word	0x00013270
        /*0590*/ 	.short	0x0100
        /*0592*/ 	.byte	0x06
	.zero		1


	//   ....[11]....
        /*0594*/ 	.word	0x00000600
        /*0598*/ 	.word	0x000000ff
        /*059c*/ 	.word	0x00013280
        /*05a0*/ 	.short	0x0100
        /*05a2*/ 	.byte	0x06
	.zero		1


	//   ....[12]....
        /*05a4*/ 	.word	0x00000610
        /*05a8*/ 	.word	0x000000ff
        /*05ac*/ 	.word	0x00013278
        /*05b0*/ 	.short	0x0100
        /*05b2*/ 	.byte	0x06
	.zero		1


	//   ....[13]....
        /*05b4*/ 	.word	0x00000620
        /*05b8*/ 	.word	0x000000ff
        /*05bc*/ 	.word	0x00013288
        /*05c0*/ 	.short	0x0100
        /*05c2*/ 	.byte	0x06
	.zero		1


	//   ....[14]....
        /*05c4*/ 	.word	0x00000750
        /*05c8*/ 	.word	0x000000ff
        /*05cc*/ 	.word	0x00013290
        /*05d0*/ 	.short	0x0100
        /*05d2*/ 	.byte	0x08
	.zero		1


	//   ....[15]....
        /*05d4*/ 	.word	0x00000760
        /*05d8*/ 	.word	0x000000ff
        /*05dc*/ 	.word	0x000132a0
        /*05e0*/ 	.short	0x0100
        /*05e2*/ 	.byte	0x08
	.zero		1


	//   ....[16]....
        /*05e4*/ 	.word	0x00000770
        /*05e8*/ 	.word	0x000000ff
        /*05ec*/ 	.word	0x00013298
        /*05f0*/ 	.short	0x0100
        /*05f2*/ 	.byte	0x08
	.zero		1


	//   ....[17]....
        /*05f4*/ 	.word	0x00000780
        /*05f8*/ 	.word	0x000000ff
        /*05fc*/ 	.word	0x000132a8
        /*0600*/ 	.short	0x0100
        /*0602*/ 	.byte	0x08
	.zero		1


	//   ....[18]....
        /*0604*/ 	.word	0x000008b0
        /*0608*/ 	.word	0x000000ff
        /*060c*/ 	.word	0x000132b0
        /*0610*/ 	.short	0x0100
        /*0612*/ 	.byte	0x08
	.zero		1


	//   ....[19]....
        /*0614*/ 	.word	0x000008c0
        /*0618*/ 	.word	0x000000ff
        /*061c*/ 	.word	0x000132c0
        /*0620*/ 	.short	0x0100
        /*0622*/ 	.byte	0x08
	.zero		1


	//   ....[20]....
        /*0624*/ 	.word	0x000008d0
        /*0628*/ 	.word	0x000000ff
        /*062c*/ 	.word	0x000132b8
        /*0630*/ 	.short	0x0100
        /*0632*/ 	.byte	0x08
	.zero		1


	//   ....[21]....
        /*0634*/ 	.word	0x000008e0
        /*0638*/ 	.word	0x000000ff
        /*063c*/ 	.word	0x000132c8
        /*0640*/ 	.short	0x0100
        /*0642*/ 	.byte	0x08
	.zero		1


	//   ....[22]....
        /*0644*/ 	.word	0x00001cd0
        /*0648*/ 	.word	0x000000ff
        /*064c*/ 	.word	0x00013200
        /*0650*/ 	.short	0x010a
        /*0652*/ 	.byte	0x2d
	.zero		1


	//   ....[23]....
        /*0654*/ 	.word	0x00001d50
        /*0658*/ 	.word	0x00000005
        /*065c*/ 	.word	0x00013230
        /*0660*/ 	.short	0x010a
        /*0662*/ 	.byte	0x3f
	.zero		1


	//   ....[24]....
        /*0664*/ 	.word	0x00001d90
        /*0668*/ 	.word	0x00000005
        /*066c*/ 	.word	0x00013230
        /*0670*/ 	.short	0x010a
        /*0672*/ 	.byte	0x3f
	.zero		1


	//   ....[25]....
        /*0674*/ 	.word	0x00002400
        /*0678*/ 	.word	0x00000000
        /*067c*/ 	.word	0x00000000
        /*0680*/ 	.short	0x0101
        /*0682*/ 	.byte	0x3f
	.zero		1


	//   ....[26]....
        /*0684*/ 	.word	0x00005ad0
        /*0688*/ 	.word	0x000000ff
        /*068c*/ 	.word	0x00013230
        /*0690*/ 	.short	0x010a
        /*0692*/ 	.byte	0x17
	.zero		1


	//   ....[27]....
        /*0694*/ 	.word	0x00005b10
        /*0698*/ 	.word	0x000000ff
        /*069c*/ 	.word	0x00013230
        /*06a0*/ 	.short	0x010a
        /*06a2*/ 	.byte	0x17
	.zero		1


	//   ....[28]....
        /*06a4*/ 	.word	0x00005f60
        /*06a8*/ 	.word	0x000000ff
        /*06ac*/ 	.word	0x00013250
        /*06b0*/ 	.short	0x010a
        /*06b2*/ 	.byte	0x0b
	.zero		1


	//   ....[29]....
        /*06b4*/ 	.word	0x00005fa0
        /*06b8*/ 	.word	0x000000ff
        /*06bc*/ 	.word	0x00013250
        /*06c0*/ 	.short	0x010a
        /*06c2*/ 	.byte	0x0b
	.zero		1


	//   ....[30]....
        /*06c4*/ 	.word	0x00006310
        /*06c8*/ 	.word	0x00000008
        /*06cc*/ 	.word	0x00000000
        /*06d0*/ 	.short	0x0101
        /*06d2*/ 	.byte	0x3f
	.zero		1


	//   ....[31]....
        /*06d4*/ 	.word	0x000094b0
        /*06d8*/ 	.word	0x000000ff
        /*06dc*/ 	.word	0x00000000
        /*06e0*/ 	.short	0x0101
        /*06e2*/ 	.byte	0x06
	.zero		1


	//   ....[32]....
        /*06e4*/ 	.word	0x00009c90
        /*06e8*/ 	.word	0x000000ff
        /*06ec*/ 	.word	0x00013230
        /*06f0*/ 	.short	0x010a
        /*06f2*/ 	.byte	0x06
	.zero		1


	//   ....[33]....
        /*06f4*/ 	.word	0x00009cd0
        /*06f8*/ 	.word	0x000000ff
        /*06fc*/ 	.word	0x00013230
        /*0700*/ 	.short	0x010a
        /*0702*/ 	.byte	0x06
	.zero		1


	//   ....[34]....
        /*0704*/ 	.word	0x0000a120
        /*0708*/ 	.word	0x000000ff
        /*070c*/ 	.word	0x00013250
        /*0710*/ 	.short	0x010a
        /*0712*/ 	.byte	0x0b
	.zero		1


	//   ....[35]....
        /*0714*/ 	.word	0x0000a160
        /*0718*/ 	.word	0x000000ff
        /*071c*/ 	.word	0x00013250
        /*0720*/ 	.short	0x010a
        /*0722*/ 	.byte	0x0b
	.zero		1


	//   ....[36]....
        /*0724*/ 	.word	0x0000b6d0
        /*0728*/ 	.word	0x00000005
        /*072c*/ 	.word	0x00000000
        /*0730*/ 	.short	0x0101
        /*0732*/ 	.byte	0x3f
	.zero		1


	//   ....[37]....
        /*0734*/ 	.word	0x0000b9e0
        /*0738*/ 	.word	0x000000ff
        /*073c*/ 	.word	0x00000000
        /*0740*/ 	.short	0x0101
        /*0742*/ 	.byte	0x06
	.zero		1


	//   ....[38]....
        /*0744*/ 	.word	0x0000bf50
        /*0748*/ 	.word	0x000000ff
        /*074c*/ 	.word	0x00013230
        /*0750*/ 	.short	0x010a
        /*0752*/ 	.byte	0x06
	.zero		1


	//   ....[39]....
        /*0754*/ 	.word	0x0000bf90
        /*0758*/ 	.word	0x000000ff
        /*075c*/ 	.word	0x00013230
        /*0760*/ 	.short	0x010a
        /*0762*/ 	.byte	0x06
	.zero		1


	//   ....[40]....
        /*0764*/ 	.word	0x0000c3e0
        /*0768*/ 	.word	0x000000ff
        /*076c*/ 	.word	0x00013250
        /*0770*/ 	.short	0x010a
        /*0772*/ 	.byte	0x0b
	.zero		1


	//   ....[41]....
        /*0774*/ 	.word	0x0000c420
        /*0778*/ 	.word	0x000000ff
        /*077c*/ 	.word	0x00013250
        /*0780*/ 	.short	0x010a
        /*0782*/ 	.byte	0x0b
	.zero		1


	//   ....[42]....
        /*0784*/ 	.word	0x0000c790
        /*0788*/ 	.word	0x00000000
        /*078c*/ 	.word	0x00000000
        /*0790*/ 	.short	0x0101
        /*0792*/ 	.byte	0x3f
	.zero		1


	//   ....[43]....
        /*0794*/ 	.word	0x0000f940
        /*0798*/ 	.word	0x000000ff
        /*079c*/ 	.word	0x00000000
        /*07a0*/ 	.short	0x0101
        /*07a2*/ 	.byte	0x06
	.zero		1


	//   ....[44]....
        /*07a4*/ 	.word	0x0000fde0
        /*07a8*/ 	.word	0x000000ff
        /*07ac*/ 	.word	0x00013250
        /*07b0*/ 	.short	0x010a
        /*07b2*/ 	.byte	0x0e
	.zero		1


	//   ....[45]....
        /*07b4*/ 	.word	0x0000fe20
        /*07b8*/ 	.word	0x000000ff
        /*07bc*/ 	.word	0x00013250
        /*07c0*/ 	.short	0x010a
        /*07c2*/ 	.byte	0x0e
	.zero		1


	//   ....[46]....
        /*07c4*/ 	.word	0x000104a0
        /*07c8*/ 	.word	0x000000ff
        /*07cc*/ 	.word	0x00000000
        /*07d0*/ 	.short	0x0101
        /*07d2*/ 	.byte	0x04
	.zero		1


	//   ....[47]....
        /*07d4*/ 	.word	0x00011730
        /*07d8*/ 	.word	0x0000000a
        /*07dc*/ 	.word	0x00000000
        /*07e0*/ 	.short	0x0101
        /*07e2*/ 	.byte	0x3f
	.zero		1


	//   ....[48]....
        /*07e4*/ 	.word	0x00014650
        /*07e8*/ 	.word	0x00000005
        /*07ec*/ 	.word	0x00013280
        /*07f0*/ 	.short	0x010a
        /*07f2*/ 	.byte	0x3f
	.zero		1


	//   ....[49]....
        /*07f4*/ 	.word	0x00014800
        /*07f8*/ 	.word	0x00000005
        /*07fc*/ 	.word	0x00013240
        /*0800*/ 	.short	0x010a
        /*0802*/ 	.byte	0x3f
	.zero		1


	//   ....[50]....
        /*0804*/ 	.word	0x000153c0
        /*0808*/ 	.word	0x00000012
        /*080c*/ 	.word	0x00013200
        /*0810*/ 	.short	0x0107
        /*0812*/ 	.byte	0x3f
	.zero		1


	//   ....[51]....
        /*0814*/ 	.word	0x000154b0
        /*0818*/ 	.word	0x00000012
        /*081c*/ 	.word	0x00013200
        /*0820*/ 	.short	0x0101
        /*0822*/ 	.byte	0x3f
	.zero		1


	//   ....[52]....
        /*0824*/ 	.word	0x000154d0
        /*0828*/ 	.word	0x00000012
        /*082c*/ 	.word	0x00013220
        /*0830*/ 	.short	0x010a
        /*0832*/ 	.byte	0x3f
	.zero		1


	//   ....[53]....
        /*0834*/ 	.word	0x000157a0
        /*0838*/ 	.word	0x00000004
        /*083c*/ 	.word	0x00013280
        /*0840*/ 	.short	0x010a
        /*0842*/ 	.byte	0x3f
	.zero		1


	//   ....[54]....
        /*0844*/ 	.word	0x000159f0
        /*0848*/ 	.word	0x00000004
        /*084c*/ 	.word	0x00013240
        /*0850*/ 	.short	0x010a
        /*0852*/ 	.byte	0x3f
	.zero		1


	//   ....[55]....
        /*0854*/ 	.word	0x00015cb0
        /*0858*/ 	.word	0x00000003
        /*085c*/ 	.word	0x00013270
        /*0860*/ 	.short	0x010a
        /*0862*/ 	.byte	0x3f
	.zero		1


	//   ....[56]....
        /*0864*/ 	.word	0x00015d30
        /*0868*/ 	.word	0x00000003
        /*086c*/ 	.word	0x00013260
        /*0870*/ 	.short	0x010a
        /*0872*/ 	.byte	0x3f
	.zero		1


	//   ....[57]....
        /*0874*/ 	.word	0x00016010
        /*0878*/ 	.word	0x00000003
        /*087c*/ 	.word	0x00013250
        /*0880*/ 	.short	0x0101
        /*0882*/ 	.byte	0x3f
	.zero		1


	//   ....[58]....
        /*0884*/ 	.word	0x00016090
        /*0888*/ 	.word	0x00000002
        /*088c*/ 	.word	0x00000000
        /*0890*/ 	.short	0x0101
        /*0892*/ 	.byte	0x3f
	.zero		1


	//   ....[59]....
        /*0894*/ 	.word	0x00016280
        /*0898*/ 	.word	0x00000002
        /*089c*/ 	.word	0x00013270
        /*08a0*/ 	.short	0x010a
        /*08a2*/ 	.byte	0x3f
	.zero		1


	//   ....[60]....
        /*08a4*/ 	.word	0x00016300
        /*08a8*/ 	.word	0x00000002
        /*08ac*/ 	.word	0x00013260
        /*08b0*/ 	.short	0x010a
        /*08b2*/ 	.byte	0x3f
	.zero		1


	//   ....[61]....
        /*08b4*/ 	.word	0x000165d0
        /*08b8*/ 	.word	0x00000002
        /*08bc*/ 	.word	0x00013250
        /*08c0*/ 	.short	0x0101
        /*08c2*/ 	.byte	0x3f
	.zero		1


	//   ....[62]....
        /*08c4*/ 	.word	0x00016620
        /*08c8*/ 	.word	0x00000000
        /*08cc*/ 	.word	0x00000000
        /*08d0*/ 	.short	0x0101
        /*08d2*/ 	.byte	0x3f
	.zero		1


	//   ....[63]....
        /*08d4*/ 	.word	0x00017310
        /*08d8*/ 	.word	0x00000006
        /*08dc*/ 	.word	0x00013220
        /*08e0*/ 	.short	0x010a
        /*08e2*/ 	.byte	0x3f
	.zero		1


	//   ....[64]....
        /*08e4*/ 	.word	0x000174b0
        /*08e8*/ 	.word	0x00000005
        /*08ec*/ 	.word	0x00000000
        /*08f0*/ 	.short	0x010a
        /*08f2*/ 	.byte	0x3f
	.zero		1


	//   ....[65]....
        /*08f4*/ 	.word	0x00017520
        /*08f8*/ 	.word	0x00000009
        /*08fc*/ 	.word	0x00000000
        /*0900*/ 	.short	0x010a
        /*0902*/ 	.byte	0x3f
	.zero		1


	//   ....[66]....
        /*0904*/ 	.word	0x00017570
        /*0908*/ 	.word	0x00000013
        /*090c*/ 	.word	0x00013260
        /*0910*/ 	.short	0x010a
        /*0912*/ 	.byte	0x3f
	.zero		1


	//   ....[67]....
        /*0914*/ 	.word	0x000175c0
        /*0918*/ 	.word	0x00000007
        /*091c*/ 	.word	0x00013260
        /*0920*/ 	.short	0x010a
        /*0922*/ 	.byte	0x3f
	.zero		1


	//   ....[68]....
        /*0924*/ 	.word	0x00017600
        /*0928*/ 	.word	0x00000013
        /*092c*/ 	.word	0x00013280
        /*0930*/ 	.short	0x010a
        /*0932*/ 	.byte	0x3f
	.zero		1


	//   ....[69]....
        /*0934*/ 	.word	0x00017620
        /*0938*/ 	.word	0x00000007
        /*093c*/ 	.word	0x00013280
        /*0940*/ 	.short	0x010a
        /*0942*/ 	.byte	0x3f
	.zero		1


	//   ....[70]....
        /*0944*/ 	.word	0x00017690
        /*0948*/ 	.word	0x00000003
        /*094c*/ 	.word	0x00013200
        /*0950*/ 	.short	0x010a
        /*0952*/ 	.byte	0x3f
	.zero		1


	//   ....[71]....
        /*0954*/ 	.word	0x000176e0
        /*0958*/ 	.word	0x00000005
        /*095c*/ 	.word	0x00013230
        /*0960*/ 	.short	0x010a
        /*0962*/ 	.byte	0x3f
	.zero		1


	//   ....[72]....
        /*0964*/ 	.word	0x00017740
        /*0968*/ 	.word	0x00000009
        /*096c*/ 	.word	0x00013230
        /*0970*/ 	.short	0x010a
        /*0972*/ 	.byte	0x3f
	.zero		1


	//   ....[73]....
        /*0974*/ 	.word	0x000177a0
        /*0978*/ 	.word	0x00000009
        /*097c*/ 	.word	0x00013250
        /*0980*/ 	.short	0x010a
        /*0982*/ 	.byte	0x3f
	.zero		1


	//   ....[74]....
        /*0984*/ 	.word	0x00017800
        /*0988*/ 	.word	0x00000003
        /*098c*/ 	.word	0x00013230
        /*0990*/ 	.short	0x010a
        /*0992*/ 	.byte	0x3f
	.zero		1


	//   ....[75]....
        /*0994*/ 	.word	0x00017860
        /*0998*/ 	.word	0x00000003
        /*099c*/ 	.word	0x00013250
        /*09a0*/ 	.short	0x010a
        /*09a2*/ 	.byte	0x3f
	.zero		1


	//   ....[76]....
        /*09a4*/ 	.word	0x000178c0
        /*09a8*/ 	.word	0x00000003
        /*09ac*/ 	.word	0x00013230
        /*09b0*/ 	.short	0x010a
        /*09b2*/ 	.byte	0x3f
	.zero		1


	//   ....[77]....
        /*09b4*/ 	.word	0x00017920
        /*09b8*/ 	.word	0x00000003
        /*09bc*/ 	.word	0x00013250
        /*09c0*/ 	.short	0x010a
        /*09c2*/ 	.byte	0x3f
	.zero		1


	//   ....[78]....
        /*09c4*/ 	.word	0x00017980
        /*09c8*/ 	.word	0x00000007
        /*09cc*/ 	.word	0x00013250
        /*09d0*/ 	.short	0x010a
        /*09d2*/ 	.byte	0x3f
	.zero		1


	//   ....[79]....
        /*09d4*/ 	.word	0x00017ad0
        /*09d8*/ 	.word	0x00000005
        /*09dc*/ 	.word	0x00013280
        /*09e0*/ 	.short	0x010a
        /*09e2*/ 	.byte	0x3f
	.zero		1


	//   ....[80]....
        /*09e4*/ 	.word	0x00017b20
        /*09e8*/ 	.word	0x00000005
        /*09ec*/ 	.word	0x00013240
        /*09f0*/ 	.short	0x010a
        /*09f2*/ 	.byte	0x3f
	.zero		1


	//   ....[81]....
        /*09f4*/ 	.word	0x00018230
        /*09f8*/ 	.word	0x00000012
        /*09fc*/ 	.word	0x00013220
        /*0a00*/ 	.short	0x010a
        /*0a02*/ 	.byte	0x3f
	.zero		1


	//   ....[82]....
        /*0a04*/ 	.word	0x00018280
        /*0a08*/ 	.word	0x00000004
        /*0a0c*/ 	.word	0x00013280
        /*0a10*/ 	.short	0x010a
        /*0a12*/ 	.byte	0x3f
	.zero		1


	//   ....[83]....
        /*0a14*/ 	.word	0x000182d0
        /*0a18*/ 	.word	0x00000004
        /*0a1c*/ 	.word	0x00013240
        /*0a20*/ 	.short	0x010a
        /*0a22*/ 	.byte	0x3f
	.zero		1


	//   ....[84]....
        /*0a24*/ 	.word	0x00018320
        /*0a28*/ 	.word	0x00000003
        /*0a2c*/ 	.word	0x00013270
        /*0a30*/ 	.short	0x010a
        /*0a32*/ 	.byte	0x3f
	.zero		1


	//   ....[85]....
        /*0a34*/ 	.word	0x00018370
        /*0a38*/ 	.word	0x00000003
        /*0a3c*/ 	.word	0x00013260
        /*0a40*/ 	.short	0x010a
        /*0a42*/ 	.byte	0x3f
	.zero		1


	//   ....[86]....
        /*0a44*/ 	.word	0x000183c0
        /*0a48*/ 	.word	0x00000002
        /*0a4c*/ 	.word	0x00013270
        /*0a50*/ 	.short	0x010a
        /*0a52*/ 	.byte	0x3f
	.zero		1


	//   ....[87]....
        /*0a54*/ 	.word	0x00018410
        /*0a58*/ 	.word	0x00000002
        /*0a5c*/ 	.word	0x00013260
        /*0a60*/ 	.short	0x010a
        /*0a62*/ 	.byte	0x3f
	.zero		1


	//   ....[88]....
        /*0a64*/ 	.word	0x00018460
        /*0a68*/ 	.word	0x00000006
        /*0a6c*/ 	.word	0x00013220
        /*0a70*/ 	.short	0x010a
        /*0a72*/ 	.byte	0x3f
	.zero		1


	//   ....[89]....
        /*0a74*/ 	.word	0x00018600
        /*0a78*/ 	.word	0x00000005
        /*0a7c*/ 	.word	0x00000000
        /*0a80*/ 	.short	0x010a
        /*0a82*/ 	.byte	0x3f
	.zero		1


	//   ....[90]....
        /*0a84*/ 	.word	0x00018650
        /*0a88*/ 	.word	0x00000009
        /*0a8c*/ 	.word	0x00000000
        /*0a90*/ 	.short	0x010a
        /*0a92*/ 	.byte	0x3f
	.zero		1


	//   ....[91]....
        /*0a94*/ 	.word	0x000186a0
        /*0a98*/ 	.word	0x00000013
        /*0a9c*/ 	.word	0x00013260
        /*0aa0*/ 	.short	0x010a
        /*0aa2*/ 	.byte	0x3f
	.zero		1


	//   ....[92]....
        /*0aa4*/ 	.word	0x000186f0
        /*0aa8*/ 	.word	0x00000007
        /*0aac*/ 	.word	0x00013260
        /*0ab0*/ 	.short	0x010a
        /*0ab2*/ 	.byte	0x3f
	.zero		1


	//   ....[93]....
        /*0ab4*/ 	.word	0x00018740
        /*0ab8*/ 	.word	0x00000013
        /*0abc*/ 	.word	0x00013280
        /*0ac0*/ 	.short	0x010a
        /*0ac2*/ 	.byte	0x3f
	.zero		1


	//----- nvinfo : EIATTR_NUM_MBARRIERS
	.align		4
.L_205:
        /*0ac4*/ 	.byte	0x03, 0x38
        /*0ac6*/ 	.short	0x0016


	//----- nvinfo : EIATTR_EXIT_INSTR_OFFSETS
	.align		4
        /*0ac8*/ 	.byte	0x04, 0x1c
        /*0aca*/ 	.short	(.L_207 - .L_206)


	//   ....[0]....
.L_206:
        /*0acc*/ 	.word	0x00000a40


	//   ....[1]....
        /*0ad0*/ 	.word	0x000123b0


	//   ....[2]....
        /*0ad4*/ 	.word	0x00017670


	//----- nvinfo : EIATTR_MAX_THREADS
	.align		4
.L_207:
        /*0ad8*/ 	.byte	0x04, 0x05
        /*0ada*/ 	.short	(.L_209 - .L_208)
.L_208:
        /*0adc*/ 	.word	0x00000200
        /*0ae0*/ 	.word	0x00000001
        /*0ae4*/ 	.word	0x00000001


	//----- nvinfo : EIATTR_CRS_STACK_SIZE
	.align		4
.L_209:
        /*0ae8*/ 	.byte	0x04, 0x1e
        /*0aea*/ 	.short	(.L_211 - .L_210)
.L_210:
        /*0aec*/ 	.word	0x00000000


	//----- nvinfo : EIATTR_CBANK_PARAM_SIZE
	.align		4
.L_211:
        /*0af0*/ 	.byte	0x03, 0x19
        /*0af2*/ 	.short	0x0af0


	//----- nvinfo : EIATTR_PARAM_CBANK
	.align		4
        /*0af4*/ 	.byte	0x04, 0x0a
        /*0af6*/ 	.short	(.L_213 - .L_212)
	.align		4
.L_212:
        /*0af8*/ 	.word	index@(.nv.constant0._ZN7cutlass13device_kernelIN5flash11enable_sm90INS1_16FlashAttnFwdSm90INS1_25CollectiveMainloopFwdSm90ILi2EN4cute5tupleIJNS5_1CILi1EEES8_S8_EEENS6_IJNS7_ILi192EEENS7_ILi160EEENS7_ILi64EEEEEELi64ENS_12float_e4m3_tEfNS_4arch4Sm90ELb0ELb1ELb0ELb1ELb0ELb0ELb0ELb1ELb1ELb1ELb0ELb0EEENS1_21CollectiveEpilogueFwdINS6_IJSA_SC_SB_EEES9_NS_10bfloat16_tESG_Li384ELb1ELb1ELb0ELb1EEENS1_36VarlenDynamicPersistentTileSchedulerILi192ELi160ELi384ELi128ELb0ELb1ELb1ELb1ELb0ELb1EEEEEEEEEvNT_6ParamsE)
        /*0afc*/ 	.short	0x0210
        /*0afe*/ 	.short	0x0af0


	//----- nvinfo : EIATTR_SW_WAR
	.align		4
.L_213:
        /*0b00*/ 	.byte	0x04, 0x36
        /*0b02*/ 	.short	(.L_215 - .L_214)
.L_214:
        /*0b04*/ 	.word	0x00000008
.L_215:


//--------------------- .nv.info._ZN7cutlass13device_kernelIN5flash11enable_sm90INS1_16FlashAttnFwdSm90INS1_25CollectiveMainloopFwdSm90ILi2EN4cute5tupleIJNS5_1CILi1EEES8_S8_EEENS6_IJNS7_ILi192EEENS7_ILi160EEENS7_ILi64EEEEEELi64ENS_12float_e4m3_tEfNS_4arch4Sm90ELb0ELb1ELb0ELb1ELb0ELb1ELb0ELb1ELb1ELb1ELb0ELb0EEENS1_21CollectiveEpilogueFwdINS6_IJSA_SC_SB_EEES9_NS_10bfloat16_tESG_Li384ELb1ELb1ELb0ELb1EEENS1_36VarlenDynamicPersistentTileSchedulerILi192ELi160ELi384ELi128ELb0ELb1ELb1ELb1ELb0ELb1EEEEEEEEEvNT_6ParamsE --------------------------
	.section	.nv.info._ZN7cutlass13device_kernelIN5flash11enable_sm90INS1_16FlashAttnFwdSm90INS1_25CollectiveMainloopFwdSm90ILi2EN4cute5tupleIJNS5_1CILi1EEES8_S8_EEENS6_IJNS7_ILi192EEENS7_ILi160EEENS7_ILi64EEEEEELi64ENS_12float_e4m3_tEfNS_4arch4Sm90ELb0ELb1ELb0ELb1ELb0ELb1ELb0ELb1ELb1ELb1ELb0ELb0EEENS1_21CollectiveEpilogueFwdINS6_IJSA_SC_SB_EEES9_NS_10bfloat16_tESG_Li384ELb1ELb1ELb0ELb1EEENS1_36VarlenDynamicPersistentTileSchedulerILi192ELi160ELi384ELi128ELb0ELb1ELb1ELb1ELb0ELb1EEEEEEEEEvNT_6ParamsE,"",@"SHT_CUDA_INFO"
	.sectionflags	@""
	.align	4


	//----- nvinfo : EIATTR_CUDA_API_VERSION
	.align		4
        /*0000*/ 	.byte	0x04, 0x37
        /*0002*/ 	.short	(.L_217 - .L_216)
.L_216:
        /*0004*/ 	.word	0x00000082


	//----- nvinfo : EIATTR_KPARAM_INFO
	.align		4
.L_217:
        /*0008*/ 	.byte	0x04, 0x17
        /*000a*/ 	.short	(.L_219 - .L_218)
.L_218:
        /*000c*/ 	.word	0x00000000
        /*0010*/ 	.short	0x0000
        /*0012*/ 	.short	0x0070
        /*0014*/ 	.byte	0x00, 0xf0, 0x01, 0x2a


	//----- nvinfo : EIATTR_SPARSE_MMA_MASK
	.align		4
.L_219:
        /*0018*/ 	.byte	0x03, 0x50
        /*001a*/ 	.short	0x0000


	//----- nvinfo : EIATTR_MAXREG_COUNT
	.align		4
        /*001c*/ 	.byte	0x03, 0x1b
        /*001e*/ 	.short	0x0080


	//----- nvinfo : EIATTR_NUM_BARRIERS
	.align		4
        /*0020*/ 	.byte	0x02, 0x4c
        /*0022*/ 	.byte	0x10
	.zero		1


	//----- nvinfo : EIATTR_EXTERNS
	.align		4
        /*0024*/ 	.byte	0x04, 0x0f
        /*0026*/ 	.short	(.L_221 - .L_220)


	//   ....[0]....
	.align		4
.L_220:
        /*0028*/ 	.word	index@(__assertfail)


	//----- nvinfo : EIATTR_ANNOTATIONS
	.align		4
.L_221:
        /*002c*/ 	.byte	0x04, 0x55
        /*002e*/ 	.short	(.L_223 - .L_222)


	//   ....[0]....
.L_222:
        /* <DEDUP_REMOVED lines=83> */


	//----- nvinfo : EIATTR_MERCURY_ISA_VERSION
	.align		4
.L_223:
        /*0548*/ 	.byte	0x03, 0x5f
        /*054a*/ 	.short	0x0101


	//----- nvinfo : EIATTR_UNUSED_LOAD_BYTE_OFFSET
	.align		4
        /*054c*/ 	.byte	0x04, 0x44
        /*054e*/ 	.short	(.L_225 - .L_224)


	//   ....[0]....
.L_224:
        /*0550*/ 	.word	0x00000a90
        /*0554*/ 	.word	0x0000fff0


	//   ....[1]....
        /*0558*/ 	.word	0x00017ea0
        /*055c*/ 	.word	0x0000fff0


	//----- nvinfo : EIATTR_INT_WARP_WIDE_INSTR_OFFSETS
	.align		4
.L_225:
        /*0560*/ 	.byte	0x04, 0x31
        /*0562*/ 	.short	(.L_227 - .L_226)


	//   ....[0]....
.L_226:
        /*0564*/ 	.word	0x00000180


	//   ....[1]....
        /*0568*/ 	.word	0x000001c0


	//   ....[2]....
        /*056c*/ 	.word	0x00000280


	//   ....[3]....
        /*0570*/ 	.word	0x0001c5f0


	//   ....[4]....
        /*0574*/ 	.word	0x0001c680


	//   ....[5]....
        /*0578*/ 	.word	0x0001eb80


	//   ....[6]....
        /*057c*/ 	.word	0x0001ec10


	//----- nvinfo : EIATTR_COOP_GROUP_MASK_REGIDS
	.align		4
.L_227:
        /*0580*/ 	.byte	0x04, 0x29
        /*0582*/ 	.short	(.L_229 - .L_228)


	//   ....[0]....
.L_228:
        /*0584*/ 	.word	0xffffffff


	//   ....[1]....
        /*0588*/ 	.word	0xffffffff


	//   ....[2]....
        /*058c*/ 	.word	0xffffffff


	//   ....[3]....
        /*0590*/ 	.word	0xffffffff


	//   ....[4]....
        /*0594*/ 	.word	0xffffffff


	//   ....[5]....
        /*0598*/ 	.word	0xffffffff


	//   ....[6]....
        /*059c*/ 	.word	0xffffffff


	//   ....[7]....
        /*05a0*/ 	.word	0xffffffff


	//   ....[8]....
        /*05a4*/ 	.word	0xffffffff


	//   ....[9]....
        /*05a8*/ 	.word	0xffffffff


	//   ....[10]....
        /*05ac*/ 	.word	0xffffffff


	//   ....[11]....
        /*05b0*/ 	.word	0xffffffff


	//   ....[12]....
        /*05b4*/ 	.word	0xffffffff


	//   ....[13]....
        /*05b8*/ 	.word	0xffffffff


	//   ....[14]....
        /*05bc*/ 	.word	0xffffffff


	//   ....[15]....
        /*05c0*/ 	.word	0xffffffff


	//   ....[16]....
        /*05c4*/ 	.word	0xffffffff


	//   ....[17]....
        /*05c8*/ 	.word	0xffffffff


	//   ....[18]....
        /*05cc*/ 	.word	0xffffffff


	//   ....[19]....
        /*05d0*/ 	.word	0xffffffff


	//   ....[20]....
        /*05d4*/ 	.word	0xffffffff


	//   ....[21]....
        /*05d8*/ 	.word	0xffffffff


	//   ....[22]....
        /*05dc*/ 	.word	0xffffffff


	//   ....[23]....
        /*05e0*/ 	.word	0xffffffff


	//   ....[24]....
        /*05e4*/ 	.word	0xffffffff


	//   ....[25]....
        /*05e8*/ 	.word	0xffffffff


	//   ....[26]....
        /*05ec*/ 	.word	0xffffffff


	//   ....[27]....
        /*05f0*/ 	.word	0xffffffff


	//   ....[28]....
        /*05f4*/ 	.word	0xffffffff


	//   ....[29]....
        /*05f8*/ 	.word	0xffffffff


	//   ....[30]....
        /*05fc*/ 	.word	0xffffffff


	//   ....[31]....
        /*0600*/ 	.word	0xffffffff


	//   ....[32]....
        /*0604*/ 	.word	0xffffffff


	//   ....[33]....
        /*0608*/ 	.word	0xffffffff


	//   ....[34]....
        /*060c*/ 	.word	0xffffffff


	//   ....[35]....
        /*0610*/ 	.word	0xffffffff


	//   ....[36]....
        /*0614*/ 	.word	0xffffffff


	//   ....[37]....
        /*0618*/ 	.word	0xffffffff


	//   ....[38]....
        /*061c*/ 	.word	0xffffffff


	//   ....[39]....
        /*0620*/ 	.word	0xffffffff


	//   ....[40]....
        /*0624*/ 	.word	0xffffffff


	//   ....[41]....
        /*0628*/ 	.word	0xffffffff


	//   ....[42]....
        /*062c*/ 	.word	0xffffffff


	//   ....[43]....
        /*0630*/ 	.word	0xffffffff


	//   ....[44]....
        /*0634*/ 	.word	0xffffffff


	//   ....[45]....
        /*0638*/ 	.word	0xffffffff


	//   ....[46]....
        /*063c*/ 	.word	0xffffffff


	//   ....[47]....
        /*0640*/ 	.word	0xffffffff


	//   ....[48]....
        /*0644*/ 	.word	0xffffffff


	//   ....[49]....
        /*0648*/ 	.word	0xffffffff


	//   ....[50]....
        /*064c*/ 	.word	0xffffffff


	//   ....[51]....
        /*0650*/ 	.word	0xffffffff


	//   ....[52]....
        /*0654*/ 	.word	0xffffffff


	//   ....[53]....
        /*0658*/ 	.word	0xffffffff


	//   ....[54]....
        /*065c*/ 	.word	0xffffffff


	//   ....[55]....
        /*0660*/ 	.word	0xffffffff


	//   ....[56]....
        /*0664*/ 	.word	0xffffffff


	//   ....[57]....
        /*0668*/ 	.word	0xffffffff


	//   ....[58]....
        /*066c*/ 	.word	0xffffffff


	//   ....[59]....
        /*0670*/ 	.word	0xffffffff


	//   ....[60]....
        /*0674*/ 	.word	0xffffffff


	//   ....[61]....
        /*0678*/ 	.word	0xffffffff


	//   ....[62]....
        /*067c*/ 	.word	0xffffffff


	//   ....[63]....
        /*0680*/ 	.word	0xffffffff


	//   ....[64]....
        /*0684*/ 	.word	0xffffffff


	//   ....[65]....
        /*0688*/ 	.word	0xffffffff


	//   ....[66]....
        /*068c*/ 	.word	0xffffffff


	//   ....[67]....
        /*0690*/ 	.word	0xffffffff


	//   ....[68]....
        /*0694*/ 	.word	0xffffffff


	//   ....[69]....
        /*0698*/ 	.word	0xffffffff


	//   ....[70]....
        /*069c*/ 	.word	0xffffffff


	//   ....[71]....
        /*06a0*/ 	.word	0xffffffff


	//   ....[72]....
        /*06a4*/ 	.word	0xffffffff


	//   ....[73]....
        /*06a8*/ 	.word	0xffffffff


	//   ....[74]....
        /*06ac*/ 	.word	0xffffffff


	//   ....[75]....
        /*06b0*/ 	.word	0xffffffff


	//   ....[76]....
        /*06b4*/ 	.word	0xffffffff


	//   ....[77]....
        /*06b8*/ 	.word	0xffffffff


	//   ....[78]....
        /*06bc*/ 	.word	0xffffffff


	//   ....[79]....
        /*06c0*/ 	.word	0xffffffff


	//   ....[80]....
        /*06c4*/ 	.word	0xffffffff


	//   ....[81]....
        /*06c8*/ 	.word	0xffffffff


	//   ....[82]....
        /*06cc*/ 	.word	0xffffffff


	//   ....[83]....
        /*06d0*/ 	.word	0xffffffff


	//   ....[84]....
        /*06d4*/ 	.word	0xffffffff


	//   ....[85]....
        /*06d8*/ 	.word	0xffffffff


	//   ....[86]....
        /*06dc*/ 	.word	0xffffffff


	//   ....[87]....
        /*06e0*/ 	.word	0xffffffff


	//   ....[88]....
        /*06e4*/ 	.word	0xffffffff


	//   ....[89]....
        /*06e8*/ 	.word	0xffffffff


	//   ....[90]....
        /*06ec*/ 	.word	0xffffffff


	//   ....[91]....
        /*06f0*/ 	.word	0xffffffff


	//   ....[92]....
        /*06f4*/ 	.word	0xffffffff


	//   ....[93]....
        /*06f8*/ 	.word	0xffffffff


	//   ....[94]....
        /*06fc*/ 	.word	0xffffffff


	//   ....[95]....
        /*0700*/ 	.word	0xffffffff


	//   ....[96]....
        /*0704*/ 	.word	0xffffffff


	//   ....[97]....
        /*0708*/ 	.word	0xffffffff


	//   ....[98]....
        /*070c*/ 	.word	0xffffffff


	//   ....[99]....
        /*0710*/ 	.word	0xffffffff


	//   ....[100]....
        /*0714*/ 	.word	0xffffffff


	//   ....[101]....
        /*0718*/ 	.word	0xffffffff


	//   ....[102]....
        /*071c*/ 	.word	0xffffffff


	//   ....[103]....
        /*0720*/ 	.word	0xffffffff


	//   ....[104]....
        /*0724*/ 	.word	0xffffffff


	//   ....[105]....
        /*0728*/ 	.word	0xffffffff


	//   ....[106]....
        /*072c*/ 	.word	0xffffffff


	//   ....[107]....
        /*0730*/ 	.word	0xffffffff


	//   ....[108]....
        /*0734*/ 	.word	0xffffffff


	//   ....[109]....
        /*0738*/ 	.word	0xffffffff


	//   ....[110]....
        /*073c*/ 	.word	0xffffffff


	//   ....[111]....
        /*0740*/ 	.word	0xffffffff


	//   ....[112]....
        /*0744*/ 	.word	0xffffffff


	//   ....[113]....
        /*0748*/ 	.word	0xffffffff


	//   ....[114]....
        /*074c*/ 	.word	0xffffffff


	//   ....[115]....
        /*0750*/ 	.word	0xffffffff


	//   ....[116]....
        /*0754*/ 	.word	0xffffffff


	//   ....[117]....
        /*0758*/ 	.word	0xffffffff


	//   ....[118]....
        /*075c*/ 	.word	0xffffffff


	//   ....[119]....
        /*0760*/ 	.word	0xffffffff


	//   ....[120]....
        /*0764*/ 	.word	0xffffffff


	//   ....[121]....
        /*0768*/ 	.word	0xffffffff


	//   ....[122]....
        /*076c*/ 	.word	0xffffffff


	//   ....[123]....
        /*0770*/ 	.word	0xffffffff


	//   ....[124]....
        /*0774*/ 	.word	0xffffffff


	//   ....[125]....
        /*0778*/ 	.word	0xffffffff


	//   ....[126]....
        /*077c*/ 	.word	0x0500000f


	//   ....[127]....
        /*0780*/ 	.word	0x0500000f


	//   ....[128]....
        /*0784*/ 	.word	0x0500000f


	//   ....[129]....
        /*0788*/ 	.word	0x0500000f


	//   ....[130]....
        /*078c*/ 	.word	0x0500000f


	//   ....[131]....
        /*0790*/ 	.word	0x0500000f


	//   ....[132]....
        /*0794*/ 	.word	0x0500000f


	//   ....[133]....
        /*0798*/ 	.word	0x0500000f


	//   ....[134]....
        /*079c*/ 	.word	0x0500000f


	//   ....[135]....
        /*07a0*/ 	.word	0x0500000f


	//   ....[136]....
        /*07a4*/ 	.word	0x0500000f


	//   ....[137]....
        /*07a8*/ 	.word	0x0500000f


	//   ....[138]....
        /*07ac*/ 	.word	0x0500000f


	//   ....[139]....
        /*07b0*/ 	.word	0x0500000f


	//   ....[140]....
        /*07b4*/ 	.word	0x0500000f


	//   ....[141]....
        /*07b8*/ 	.word	0x0500000f


	//   ....[142]....
        /*07bc*/ 	.word	0x0500000f


	//   ....[143]....
        /*07c0*/ 	.word	0x0500000f


	//   ....[144]....
        /*07c4*/ 	.word	0x0500000f


	//   ....[145]....
        /*07c8*/ 	.word	0x0500000f


	//   ....[146]....
        /*07cc*/ 	.word	0x0500000f


	//   ....[147]....
        /*07d0*/ 	.word	0x0500000f


	//   ....[148]....
        /*07d4*/ 	.word	0x0500000f


	//   ....[149]....
        /*07d8*/ 	.word	0x0500000f


	//   ....[150]....
        /*07dc*/ 	.word	0x0500000f


	//   ....[151]....
        /*07e0*/ 	.word	0x0500000f


	//   ....[152]....
        /*07e4*/ 	.word	0x0500000f


	//   ....[153]....
        /*07e8*/ 	.word	0x0500000f


	//   ....[154]....
        /*07ec*/ 	.word	0x0500000f


	//   ....[155]....
        /*07f0*/ 	.word	0x0500000f


	//   ....[156]....
        /*07f4*/ 	.word	0x0500000f


	//   ....[157]....
        /*07f8*/ 	.word	0x0500000f


	//   ....[158]....
        /*07fc*/ 	.word	0x0500000f


	//   ....[159]....
        /*0800*/ 	.word	0x0500000f


	//   ....[160]....
        /*0804*/ 	.word	0x0500000f


	//   ....[161]....
        /*0808*/ 	.word	0x0500000f


	//   ....[162]....
        /*080c*/ 	.word	0x0500000f


	//   ....[163]....
        /*0810*/ 	.word	0x0500000f


	//   ....[164]....
        /*0814*/ 	.word	0x0500000f


	//   ....[165]....
        /*0818*/ 	.word	0x0500000f


	//----- nvinfo : EIATTR_COOP_GROUP_INSTR_OFFSETS
	.align		4
.L_229:
        /*081c*/ 	.byte	0x04, 0x28
        /*081e*/ 	.short	(.L_231 - .L_230)


	//   ....[0]....
.L_230:
        /*0820*/ 	.word	0x00000060


	//   ....[1]....
        /*0824*/ 	.word	0x00000190


	//   ....[2]....
        /*0828*/ 	.word	0x00000290


	//   ....[3]....
        /*082c*/ 	.word	0x00000400


	//   ....[4]....
        /*0830*/ 	.word	0x00000560


	//   ....[5]....
        /*0834*/ 	.word	0x00000680


	//   ....[6]....
        /*0838*/ 	.word	0x000007e0


	//   ....[7]....
        /*083c*/ 	.word	0x000058d0


	//   ....[8]....
        /*0840*/ 	.word	0x00006010


	//   ....[9]....
        /*0844*/ 	.word	0x00006020


	//   ....[10]....
        /*0848*/ 	.word	0x00006030


	//   ....[11]....
        /*084c*/ 	.word	0x00006040


	//   ....[12]....
        /*0850*/ 	.word	0x00007530


	//   ....[13]....
        /*0854*/ 	.word	0x00007540


	//   ....[14]....
        /*0858*/ 	.word	0x00007550


	//   ....[15]....
        /*085c*/ 	.word	0x00007560


	//   ....[16]....
        /*0860*/ 	.word	0x00009060


	//   ....[17]....
        /*0864*/ 	.word	0x0000a170


	//   ....[18]....
        /*0868*/ 	.word	0x0000aa10


	//   ....[19]....
        /*086c*/ 	.word	0x0000ab20


	//   ....[20]....
        /*0870*/ 	.word	0x0000b5e0


	//   ....[21]....
        /*0874*/ 	.word	0x0000b680


	//   ....[22]....
        /*0878*/ 	.word	0x0000d290


	//   ....[23]....
        /*087c*/ 	.word	0x0000d4d0


	//   ....[24]....
        /*0880*/ 	.word	0x0000eee0


	//   ....[25]....
        /*0884*/ 	.word	0x0000eff0


	//   ....[26]....
        /*0888*/ 	.word	0x0000f780


	//   ....[27]....
        /*088c*/ 	.word	0x0000f910


	//   ....[28]....
        /*0890*/ 	.word	0x00011b70


	//   ....[29]....
        /*0894*/ 	.word	0x00011ba0


	//   ....[30]....
        /*0898*/ 	.word	0x00011c00


	//   ....[31]....
        /*089c*/ 	.word	0x00011c30


	//   ....[32]....
        /*08a0*/ 	.word	0x00013de0


	//   ....[33]....
        /*08a4*/ 	.word	0x00014e50


	//   ....[34]....
        /*08a8*/ 	.word	0x000156a0


	//   ....[35]....
        /*08ac*/ 	.word	0x000157b0


	//   ....[36]....
        /*08b0*/ 	.word	0x00016450


	//   ....[37]....
        /*08b4*/ 	.word	0x000164b0


	//   ....[38]....
        /*08b8*/ 	.word	0x00017800


	//   ....[39]....
        /*08bc*/ 	.word	0x00017910


	//   ....[40]....
        /*08c0*/ 	.word	0x00017930


	//   ....[41]....
        /*08c4*/ 	.word	0x000179f0


	//   ....[42]....
        /*08c8*/ 	.word	0x000184e0


	//   ....[43]....
        /*08cc*/ 	.word	0x000184f0


	//   ....[44]....
        /*08d0*/ 	.word	0x00018500


	//   ....[45]....
        /*08d4*/ 	.word	0x00018510


	//   ....[46]....
        /*08d8*/ 	.word	0x00018520


	//   ....[47]....
        /*08dc*/ 	.word	0x00018530


	//   ....[48]....
        /*08e0*/ 	.word	0x00018540


	//   ....[49]....
        /*08e4*/ 	.word	0x00018560


	//   ....[50]....
        /*08e8*/ 	.word	0x00018570


	//   ....[51]....
        /*08ec*/ 	.word	0x00018580


	//   ....[52]....
        /*08f0*/ 	.word	0x00018590


	//   ....[53]....
        /*08f4*/ 	.word	0x000185a0


	//   ....[54]....
        /*08f8*/ 	.word	0x000185b0


	//   ....[55]....
        /*08fc*/ 	.word	0x000185c0


	//   ....[56]....
        /*0900*/ 	.word	0x000185d0


	//   ....[57]....
        /*0904*/ 	.word	0x000185e0


	//   ....[58]....
        /*0908*/ 	.word	0x00018ba0


	//   ....[59]....
        /*090c*/ 	.word	0x00018be0


	//   ....[60]....
        /*0910*/ 	.word	0x00018c20


	//   ....[61]....
        /*0914*/ 	.word	0x00018c60


	//   ....[62]....
        /*0918*/ 	.word	0x000190e0


	//   ....[63]....
        /*091c*/ 	.word	0x00019120


	//   ....[64]....
        /*0920*/ 	.word	0x00019140


	//   ....[65]....
        /*0924*/ 	.word	0x00019180


	//   ....[66]....
        /*0928*/ 	.word	0x000191a0


	//   ....[67]....
        /*092c*/ 	.word	0x000191c0


	//   ....[68]....
        /*0930*/ 	.word	0x000191e0


	//   ....[69]....
        /*0934*/ 	.word	0x00019210


	//   ....[70]....
        /*0938*/ 	.word	0x00019a10


	//   ....[71]....
        /*093c*/ 	.word	0x00019a40


	//   ....[72]....
        /*0940*/ 	.word	0x00019a80


	//   ....[73]....
        /*0944*/ 	.word	0x00019ab0


	//   ....[74]....
        /*0948*/ 	.word	0x00019ad0


	//   ....[75]....
        /*094c*/ 	.word	0x00019ae0


	//   ....[76]....
        /*0950*/ 	.word	0x00019af0


	//   ....[77]....
        /*0954*/ 	.word	0x00019b10


	//   ....[78]....
        /*0958*/ 	.word	0x00019c70


	//   ....[79]....
        /*095c*/ 	.word	0x00019e40


	//   ....[80]....
        /*0960*/ 	.word	0x00019e70


	//   ....[81]....
        /*0964*/ 	.word	0x00019ea0


	//   ....[82]....
        /*0968*/ 	.word	0x00019ed0


	//   ....[83]....
        /*096c*/ 	.word	0x00019f00


	//   ....[84]....
        /*0970*/ 	.word	0x00019f30


	//   ....[85]....
        /*0974*/ 	.word	0x0001a0a0


	//   ....[86]....
        /*0978*/ 	.word	0x0001a0d0


	//   ....[87]....
        /*097c*/ 	.word	0x0001a100


	//   ....[88]....
        /*0980*/ 	.word	0x0001a130


	//   ....[89]....
        /*0984*/ 	.word	0x0001a160


	//   ....[90]....
        /*0988*/ 	.word	0x0001a190


	//   ....[91]....
        /*098c*/ 	.word	0x0001a240


	//   ....[92]....
        /*0990*/ 	.word	0x0001a2a0


	//   ....[93]....
        /*0994*/ 	.word	0x0001a340


	//   ....[94]....
        /*0998*/ 	.word	0x0001b530


	//   ....[95]....
        /*099c*/ 	.word	0x0001cd20


	//   ....[96]....
        /*09a0*/ 	.word	0x0001da50


	//   ....[97]....
        /*09a4*/ 	.word	0x0001da70


	//   ....[98]....
        /*09a8*/ 	.word	0x0001da90


	//   ....[99]....
        /*09ac*/ 	.word	0x0001dab0


	//   ....[100]....
        /*09b0*/ 	.word	0x0001db30


	//   ....[101]....
        /*09b4*/ 	.word	0x0001db40


	//   ....[102]....
        /*09b8*/ 	.word	0x0001dbb0


	//   ....[103]....
        /*09bc*/ 	.word	0x0001dbc0


	//   ....[104]....
        /*09c0*/ 	.word	0x0001dbd0


	//   ....[105]....
        /*09c4*/ 	.word	0x0001dc10


	//   ....[106]....
        /*09c8*/ 	.word	0x0001dc70


	//   ....[107]....
        /*09cc*/ 	.word	0x0001dc80


	//   ....[108]....
        /*09d0*/ 	.word	0x0001f240


	//   ....[109]....
        /*09d4*/ 	.word	0x0001f270


	//   ....[110]....
        /*09d8*/ 	.word	0x0001f2b0


	//   ....[111]....
        /*09dc*/ 	.word	0x0001f2e0


	//   ....[112]....
        /*09e0*/ 	.word	0x0001f310


	//   ....[113]....
        /*09e4*/ 	.word	0x0001f340


	//   ....[114]....
        /*09e8*/ 	.word	0x0001f370


	//   ....[115]....
        /*09ec*/ 	.word	0x0001f3a0


	//   ....[116]....
        /*09f0*/ 	.word	0x0001f520


	//   ....[117]....
        /*09f4*/ 	.word	0x0001f550


	//   ....[118]....
        /*09f8*/ 	.word	0x0001f580


	//   ....[119]....
        /*09fc*/ 	.word	0x0001f5b0


	//   ....[120]....
        /*0a00*/ 	.word	0x0001f5e0


	//   ....[121]....
        /*0a04*/ 	.word	0x0001f610


	//   ....[122]....
        /*0a08*/ 	.word	0x0001f6d0


	//   ....[123]....
        /*0a0c*/ 	.word	0x0001f6f0


	//   ....[124]....
        /*0a10*/ 	.word	0x0001f760


	//   ....[125]....
        /*0a14*/ 	.word	0x0001fe00


	//   ....[126]....
        /*0a18*/ 	.word	0x00020270


	//   ....[127]....
        /*0a1c*/ 	.word	0x00020300


	//   ....[128]....
        /*0a20*/ 	.word	0x00020350


	//   ....[129]....
        /*0a24*/ 	.word	0x000203a0


	//   ....[130]....
        /*0a28*/ 	.word	0x00020470


	//   ....[131]....
        /*0a2c*/ 	.word	0x00020500


	//   ....[132]....
        /*0a30*/ 	.word	0x00020550


	//   ....[133]....
        /*0a34*/ 	.word	0x000205a0


	//   ....[134]....
        /*0a38*/ 	.word	0x00020930


	//   ....[135]....
        /*0a3c*/ 	.word	0x00020c10


	//   ....[136]....
        /*0a40*/ 	.word	0x00020e40


	//   ....[137]....
        /*0a44*/ 	.word	0x00020e90


	//   ....[138]....
        /*0a48*/ 	.word	0x00020ef0


	//   ....[139]....
        /*0a4c*/ 	.word	0x00020fd0


	//   ....[140]....
        /*0a50*/ 	.word	0x00021030


	//   ....[141]....
        /*0a54*/ 	.word	0x00021110


	//   ....[142]....
        /*0a58*/ 	.word	0x00021170


	//   ....[143]....
        /*0a5c*/ 	.word	0x00021250


	//   ....[144]....
        /*0a60*/ 	.word	0x000212b0


	//   ....[145]....
        /*0a64*/ 	.word	0x000213a0


	//   ....[146]....
        /*0a68*/ 	.word	0x00021400


	//   ....[147]....
        /*0a6c*/ 	.word	0x000214d0


	//   ....[148]....
        /*0a70*/ 	.word	0x000217a0


	//   ....[149]....
        /*0a74*/ 	.word	0x00021840


	//   ....[150]....
        /*0a78*/ 	.word	0x00021960


	//   ....[151]....
        /*0a7c*/ 	.word	0x000219d0


	//   ....[152]....
        /*0a80*/ 	.word	0x00021a40


	//   ....[153]....
        /*0a84*/ 	.word	0x00021ab0


	//   ....[154]....
        /*0a88*/ 	.word	0x00021b20


	//   ....[155]....
        /*0a8c*/ 	.word	0x00021ba0


	//   ....[156]....
        /*0a90*/ 	.word	0x00021c30


	//   ....[157]....
        /*0a94*/ 	.word	0x00021cc0


	//   ....[158]....
        /*0a98*/ 	.word	0x00021d30


	//   ....[159]....
        /*0a9c*/ 	.word	0x00021da0


	//   ....[160]....
        /*0aa0*/ 	.word	0x00021e10


	//   ....[161]....
        /*0aa4*/ 	.word	0x00021e90


	//   ....[162]....
        /*0aa8*/ 	.word	0x00021f00


	//   ....[163]....
        /*0aac*/ 	.word	0x00021fa0


	//   ....[164]....
        /*0ab0*/ 	.word	0x00022030


	//   ....[165]....
        /*0ab4*/ 	.word	0x00022160


	//----- nvinfo : EIATTR_REG_RECONFIG
	.align		4
.L_231:
        /*0ab8*/ 	.byte	0x01, 0x54
	.zero		2


	//----- nvinfo : EIATTR_SYSCALL_OFFSETS
	.align		4
        /*0abc*/ 	.byte	0x04, 0x46
        /*0abe*/ 	.short	(.L_233 - .L_232)


	//   ....[0]....
.L_232:
        /*0ac0*/ 	.word	0x00001b20


	//   ....[1]....
        /*0ac4*/ 	.word	0x00001c70


	//   ....[2]....
        /*0ac8*/ 	.word	0x00005a40


	//   ....[3]....
        /*0acc*/ 	.word	0x00005d60


	//   ....[4]....
        /*0ad0*/ 	.word	0x0001c7e0


	//   ....[5]....
        /*0ad4*/ 	.word	0x0001c950


	//   ....[6]....
        /*0ad8*/ 	.word	0x0001caa0


	//   ....[7]....
        /*0adc*/ 	.word	0x0001cbe0


	//   ....[8]....
        /*0ae0*/ 	.word	0x0001d540


	//----- nvinfo : EIATTR_MBARRIER_INSTR_OFFSETS
	.align		4
.L_233:
        /*0ae4*/ 	.byte	0x04, 0x39
        /*0ae6*/ 	.short	(.L_235 - .L_234)


	//   ....[0]....
.L_234:
        /*0ae8*/ 	.word	0x000002b0
        /*0aec*/ 	.word	0x000000ff
        /*0af0*/ 	.word	0x00013200
        /*0af4*/ 	.short	0x0100
        /*0af6*/ 	.byte	0x08
	.zero		1


	//   ....[1]....
        /*0af8*/ 	.word	0x000002c0
        /*0afc*/ 	.word	0x000000ff
        /*0b00*/ 	.word	0x00013220
        /*0b04*/ 	.short	0x0100
        /*0b06*/ 	.byte	0x08
	.zero		1


	//   ....[2]....
        /*0b08*/ 	.word	0x000003b0
        /*0b0c*/ 	.word	0x000000ff
        /*0b10*/ 	.word	0x00013230
        /*0b14*/ 	.short	0x0100
        /*0b16*/ 	.byte	0x08
	.zero		1


	//   ....[3]....
        /*0b18*/ 	.word	0x000003c0
        /*0b1c*/ 	.word	0x000000ff
        /*0b20*/ 	.word	0x00013240
        /*0b24*/ 	.short	0x0100
        /*0b26*/ 	.byte	0x08
	.zero		1


	//   ....[4]....
        /*0b28*/ 	.word	0x000003d0
        /*0b2c*/ 	.word	0x000000ff
        /*0b30*/ 	.word	0x00013238
        /*0b34*/ 	.short	0x0100
        /*0b36*/ 	.byte	0x08
	.zero		1


	//   ....[5]....
        /*0b38*/ 	.word	0x000003e0
        /*0b3c*/ 	.word	0x000000ff
        /*0b40*/ 	.word	0x00013248
        /*0b44*/ 	.short	0x0100
        /*0b46*/ 	.byte	0x08
	.zero		1


	//   ....[6]....
        /*0b48*/ 	.word	0x00000510
        /*0b4c*/ 	.word	0x000000ff
        /*0b50*/ 	.word	0x00013250
        /*0b54*/ 	.short	0x0100
        /*0b56*/ 	.byte	0x08
	.zero		1


	//   ....[7]....
        /*0b58*/ 	.word	0x00000520
        /*0b5c*/ 	.word	0x000000ff
        /*0b60*/ 	.word	0x00013260
        /*0b64*/ 	.short	0x0100
        /*0b66*/ 	.byte	0x08
	.zero		1


	//   ....[8]....
        /*0b68*/ 	.word	0x00000530
        /*0b6c*/ 	.word	0x000000ff
        /*0b70*/ 	.word	0x00013258
        /*0b74*/ 	.short	0x0100
        /*0b76*/ 	.byte	0x08
	.zero		1


	//   ....[9]....
        /*0b78*/ 	.word	0x00000540
        /*0b7c*/ 	.word	0x000000ff
        /*0b80*/ 	.word	0x00013268
        /*0b84*/ 	.short	0x0100
        /*0b86*/ 	.byte	0x08
	.zero		1


	//   ....[10]....
        /*0b88*/ 	.word	0x00000630
        /*0b8c*/ 	.word	0x000000ff
        /*0b90*/ 	.word	0x00013270
        /*0b94*/ 	.short	0x0100
        /*0b96*/ 	.byte	0x06
	.zero		1


	//   ....[11]....
        /*0b98*/ 	.word	0x00000640
        /*0b9c*/ 	.word	0x000000ff
        /*0ba0*/ 	.word	0x00013280
        /*0ba4*/ 	.short	0x0100
        /*0ba6*/ 	.byte	0x06
	.zero		1


	//   ....[12]....
        /*0ba8*/ 	.word	0x00000650
        /*0bac*/ 	.word	0x000000ff
        /*0bb0*/ 	.word	0x00013278
        /*0bb4*/ 	.short	0x0100
        /*0bb6*/ 	.byte	0x06
	.zero		1


	//   ....[13]....
        /*0bb8*/ 	.word	0x00000660
        /*0bbc*/ 	.word	0x000000ff
        /*0bc0*/ 	.word	0x00013288
        /*0bc4*/ 	.short	0x0100
        /*0bc6*/ 	.byte	0x06
	.zero		1


	//   ....[14]....
        /*0bc8*/ 	.word	0x00000790
        /*0bcc*/ 	.word	0x000000ff
        /*0bd0*/ 	.word	0x00013290
        /*0bd4*/ 	.short	0x0100
        /*0bd6*/ 	.byte	0x08
	.zero		1


	//   ....[15]....
        /*0bd8*/ 	.word	0x000007a0
        /*0bdc*/ 	.word	0x000000ff
        /*0be0*/ 	.word	0x000132a0
        /*0be4*/ 	.short	0x0100
        /*0be6*/ 	.byte	0x08
	.zero		1


	//   ....[16]....
        /*0be8*/ 	.word	0x000007b0
        /*0bec*/ 	.word	0x000000ff
        /*0bf0*/ 	.word	0x00013298
        /*0bf4*/ 	.short	0x0100
        /*0bf6*/ 	.byte	0x08
	.zero		1


	//   ....[17]....
        /*0bf8*/ 	.word	0x000007c0
        /*0bfc*/ 	.word	0x000000ff
        /*0c00*/ 	.word	0x000132a8
        /*0c04*/ 	.short	0x0100
        /*0c06*/ 	.byte	0x08
	.zero		1


	//   ....[18]....
        /*0c08*/ 	.word	0x000008f0
        /*0c0c*/ 	.word	0x000000ff
        /*0c10*/ 	.word	0x000132b0
        /*0c14*/ 	.short	0x0100
        /*0c16*/ 	.byte	0x08
	.zero		1


	//   ....[19]....
        /*0c18*/ 	.word	0x00000900
        /*0c1c*/ 	.word	0x000000ff
        /*0c20*/ 	.word	0x000132c0
        /*0c24*/ 	.short	0x0100
        /*0c26*/ 	.byte	0x08
	.zero		1


	//   ....[20]....
        /*0c28*/ 	.word	0x00000910
        /*0c2c*/ 	.word	0x000000ff
        /*0c30*/ 	.word	0x000132b8
        /*0c34*/ 	.short	0x0100
        /*0c36*/ 	.byte	0x08
	.zero		1


	//   ....[21]....
        /*0c38*/ 	.word	0x00000920
        /*0c3c*/ 	.word	0x000000ff
        /*0c40*/ 	.word	0x000132c8
        /*0c44*/ 	.short	0x0100
        /*0c46*/ 	.byte	0x08
	.zero		1


	//   ....[22]....
        /*0c48*/ 	.word	0x00002960
        /*0c4c*/ 	.word	0x00000049
        /*0c50*/ 	.word	0x00013290
        /*0c54*/ 	.short	0x010a
        /*0c56*/ 	.byte	0x3f
	.zero		1


	//   ....[23]....
        /*0c58*/ 	.word	0x00003a50
        /*0c5c*/ 	.word	0x00000049
        /*0c60*/ 	.word	0x00013290
        /*0c64*/ 	.short	0x010a
        /*0c66*/ 	.byte	0x3f
	.zero		1


	//   ....[24]....
        /*0c68*/ 	.word	0x00004af0
        /*0c6c*/ 	.word	0x00000049
        /*0c70*/ 	.word	0x00013290
        /*0c74*/ 	.short	0x010a
        /*0c76*/ 	.byte	0x3f
	.zero		1


	//   ....[25]....
        /*0c78*/ 	.word	0x00004cd0
        /*0c7c*/ 	.word	0x00000004
        /*0c80*/ 	.word	0x00000000
        /*0c84*/ 	.short	0x0101
        /*0c86*/ 	.byte	0x3f
	.zero		1


	//   ....[26]....
        /*0c88*/ 	.word	0x00004d10
        /*0c8c*/ 	.word	0x00000049
        /*0c90*/ 	.word	0x000132b0
        /*0c94*/ 	.short	0x010a
        /*0c96*/ 	.byte	0x3f
	.zero		1


	//   ....[27]....
        /*0c98*/ 	.word	0x00004f90
        /*0c9c*/ 	.word	0x00000049
        /*0ca0*/ 	.word	0x00000000
        /*0ca4*/ 	.short	0x0101
        /*0ca6*/ 	.byte	0x3f
	.zero		1


	//   ....[28]....
        /*0ca8*/ 	.word	0x00005ae0
        /*0cac*/ 	.word	0x00000011
        /*0cb0*/ 	.word	0x00013200
        /*0cb4*/ 	.short	0x010a
        /*0cb6*/ 	.byte	0x3f
	.zero		1


	//   ....[29]....
        /*0cb8*/ 	.word	0x00005b30
        /*0cbc*/ 	.word	0x00000011
        /*0cc0*/ 	.word	0x00013200
        /*0cc4*/ 	.short	0x010a
        /*0cc6*/ 	.byte	0x3f
	.zero		1


	//   ....[30]....
        /*0cc8*/ 	.word	0x000062a0
        /*0ccc*/ 	.word	0x00000011
        /*0cd0*/ 	.word	0x00013200
        /*0cd4*/ 	.short	0x010a
        /*0cd6*/ 	.byte	0x3f
	.zero		1


	//   ....[31]....
        /*0cd8*/ 	.word	0x00007730
        /*0cdc*/ 	.word	0x00000011
        /*0ce0*/ 	.word	0x00013200
        /*0ce4*/ 	.short	0x010a
        /*0ce6*/ 	.byte	0x3f
	.zero		1


	//   ....[32]....
        /*0ce8*/ 	.word	0x000088c0
        /*0cec*/ 	.word	0x0000000e
        /*0cf0*/ 	.word	0x00013230
        /*0cf4*/ 	.short	0x010a
        /*0cf6*/ 	.byte	0x3f
	.zero		1


	//   ....[33]....
        /*0cf8*/ 	.word	0x00008960
        /*0cfc*/ 	.word	0x0000000e
        /*0d00*/ 	.word	0x00013230
        /*0d04*/ 	.short	0x010a
        /*0d06*/ 	.byte	0x3f
	.zero		1


	//   ....[34]....
        /*0d08*/ 	.word	0x00009160
        /*0d0c*/ 	.word	0x00000000
        /*0d10*/ 	.word	0x00000000
        /*0d14*/ 	.short	0x0101
        /*0d16*/ 	.byte	0x3f
	.zero		1


	//   ....[35]....
        /*0d18*/ 	.word	0x0000c860
        /*0d1c*/ 	.word	0x00000009
        /*0d20*/ 	.word	0x00013230
        /*0d24*/ 	.short	0x010a
        /*0d26*/ 	.byte	0x3f
	.zero		1


	//   ....[36]....
        /*0d28*/ 	.word	0x0000c8f0
        /*0d2c*/ 	.word	0x00000009
        /*0d30*/ 	.word	0x00013230
        /*0d34*/ 	.short	0x010a
        /*0d36*/ 	.byte	0x3f
	.zero		1


	//   ....[37]....
        /*0d38*/ 	.word	0x0000ceb0
        /*0d3c*/ 	.word	0x00000013
        /*0d40*/ 	.word	0x00013250
        /*0d44*/ 	.short	0x010a
        /*0d46*/ 	.byte	0x3f
	.zero		1


	//   ....[38]....
        /*0d48*/ 	.word	0x0000cf00
        /*0d4c*/ 	.word	0x00000013
        /*0d50*/ 	.word	0x00013250
        /*0d54*/ 	.short	0x010a
        /*0d56*/ 	.byte	0x3f
	.zero		1


	//   ....[39]....
        /*0d58*/ 	.word	0x0000d2c0
        /*0d5c*/ 	.word	0x00000009
        /*0d60*/ 	.word	0x00000000
        /*0d64*/ 	.short	0x0101
        /*0d66*/ 	.byte	0x3f
	.zero		1


	//   ....[40]....
        /*0d68*/ 	.word	0x00010880
        /*0d6c*/ 	.word	0x00000013
        /*0d70*/ 	.word	0x00000000
        /*0d74*/ 	.short	0x0101
        /*0d76*/ 	.byte	0x3f
	.zero		1


	//   ....[41]....
        /*0d78*/ 	.word	0x00010e60
        /*0d7c*/ 	.word	0x00000000
        /*0d80*/ 	.word	0x00013230
        /*0d84*/ 	.short	0x010a
        /*0d86*/ 	.byte	0x3f
	.zero		1


	//   ....[42]....
        /*0d88*/ 	.word	0x00010ef0
        /*0d8c*/ 	.word	0x00000000
        /*0d90*/ 	.word	0x00013230
        /*0d94*/ 	.short	0x010a
        /*0d96*/ 	.byte	0x3f
	.zero		1


	//   ....[43]....
        /*0d98*/ 	.word	0x000114b0
        /*0d9c*/ 	.word	0x0000000f
        /*0da0*/ 	.word	0x00013250
        /*0da4*/ 	.short	0x010a
        /*0da6*/ 	.byte	0x3f
	.zero		1


	//   ....[44]....
        /*0da8*/ 	.word	0x00011500
        /*0dac*/ 	.word	0x0000000f
        /*0db0*/ 	.word	0x00013250
        /*0db4*/ 	.short	0x010a
        /*0db6*/ 	.byte	0x3f
	.zero		1


	//   ....[45]....
        /*0db8*/ 	.word	0x00012590
        /*0dbc*/ 	.word	0x00000063
        /*0dc0*/ 	.word	0x00000000
        /*0dc4*/ 	.short	0x0101
        /*0dc6*/ 	.byte	0x3f
	.zero		1


	//   ....[46]....
        /*0dc8*/ 	.word	0x000131f0
        /*0dcc*/ 	.word	0x0000000f
        /*0dd0*/ 	.word	0x00000000
        /*0dd4*/ 	.short	0x0101
        /*0dd6*/ 	.byte	0x3f
	.zero		1


	//   ....[47]....
        /*0dd8*/ 	.word	0x00013390
        /*0ddc*/ 	.word	0x00000003
        /*0de0*/ 	.word	0x00013230
        /*0de4*/ 	.short	0x010a
        /*0de6*/ 	.byte	0x3f
	.zero		1


	//   ....[48]....
        /*0de8*/ 	.word	0x00013420
        /*0dec*/ 	.word	0x00000003
        /*0df0*/ 	.word	0x00013230
        /*0df4*/ 	.short	0x010a
        /*0df6*/ 	.byte	0x3f
	.zero		1


	//   ....[49]....
        /*0df8*/ 	.word	0x000139e0
        /*0dfc*/ 	.word	0x0000000f
        /*0e00*/ 	.word	0x00013250
        /*0e04*/ 	.short	0x010a
        /*0e06*/ 	.byte	0x3f
	.zero		1


	//   ....[50]....
        /*0e08*/ 	.word	0x00013a30
        /*0e0c*/ 	.word	0x0000000f
        /*0e10*/ 	.word	0x00013250
        /*0e14*/ 	.short	0x010a
        /*0e16*/ 	.byte	0x3f
	.zero		1


	//   ....[51]....
        /*0e18*/ 	.word	0x00013e10
        /*0e1c*/ 	.word	0x0000000a
        /*0e20*/ 	.word	0x00000000
        /*0e24*/ 	.short	0x0101
        /*0e26*/ 	.byte	0x3f
	.zero		1


	//   ....[52]....
        /*0e28*/ 	.word	0x00017470
        /*0e2c*/ 	.word	0x0000000f
        /*0e30*/ 	.word	0x00000000
        /*0e34*/ 	.short	0x0101
        /*0e36*/ 	.byte	0x3f
	.zero		1


	//   ....[53]....
        /*0e38*/ 	.word	0x00017510
        /*0e3c*/ 	.word	0x0000000d
        /*0e40*/ 	.word	0x00013250
        /*0e44*/ 	.short	0x010a
        /*0e46*/ 	.byte	0x3f
	.zero		1


	//   ....[54]....
        /*0e48*/ 	.word	0x00017560
        /*0e4c*/ 	.word	0x0000000d
        /*0e50*/ 	.word	0x00013250
        /*0e54*/ 	.short	0x010a
        /*0e56*/ 	.byte	0x3f
	.zero		1


	//   ....[55]....
        /*0e58*/ 	.word	0x00017bc0
        /*0e5c*/ 	.word	0x00000000
        /*0e60*/ 	.word	0x00000000
        /*0e64*/ 	.short	0x0101
        /*0e66*/ 	.byte	0x3f
	.zero		1


	//   ....[56]....
        /*0e68*/ 	.word	0x000191b0
        /*0e6c*/ 	.word	0x00000002
        /*0e70*/ 	.word	0x00000000
        /*0e74*/ 	.short	0x0101
        /*0e76*/ 	.byte	0x3f
	.zero		1


	//   ....[57]....
        /*0e78*/ 	.word	0x0001b610
        /*0e7c*/ 	.word	0x00000017
        /*0e80*/ 	.word	0x00013220
        /*0e84*/ 	.short	0x010a
        /*0e86*/ 	.byte	0x3f
	.zero		1


	//   ....[58]....
        /*0e88*/ 	.word	0x0001b6c0
        /*0e8c*/ 	.word	0x00000005
        /*0e90*/ 	.word	0x000132a0
        /*0e94*/ 	.short	0x010a
        /*0e96*/ 	.byte	0x3f
	.zero		1


	//   ....[59]....
        /*0e98*/ 	.word	0x0001b8f0
        /*0e9c*/ 	.word	0x00000005
        /*0ea0*/ 	.word	0x000132c0
        /*0ea4*/ 	.short	0x010a
        /*0ea6*/ 	.byte	0x3f
	.zero		1


	//   ....[60]....
        /*0ea8*/ 	.word	0x0001bc40
        /*0eac*/ 	.word	0x00000005
        /*0eb0*/ 	.word	0x000132a0
        /*0eb4*/ 	.short	0x010a
        /*0eb6*/ 	.byte	0x3f
	.zero		1


	//   ....[61]....
        /*0eb8*/ 	.word	0x0001be60
        /*0ebc*/ 	.word	0x00000005
        /*0ec0*/ 	.word	0x000132c0
        /*0ec4*/ 	.short	0x010a
        /*0ec6*/ 	.byte	0x3f
	.zero		1


	//   ....[62]....
        /*0ec8*/ 	.word	0x0001cf50
        /*0ecc*/ 	.word	0x00000004
        /*0ed0*/ 	.word	0x00013280
        /*0ed4*/ 	.short	0x010a
        /*0ed6*/ 	.byte	0x3f
	.zero		1


	//   ....[63]....
        /*0ed8*/ 	.word	0x0001d110
        /*0edc*/ 	.word	0x00000004
        /*0ee0*/ 	.word	0x00013240
        /*0ee4*/ 	.short	0x010a
        /*0ee6*/ 	.byte	0x3f
	.zero		1


	//   ....[64]....
        /*0ee8*/ 	.word	0x0001ddc0
        /*0eec*/ 	.word	0x00000017
        /*0ef0*/ 	.word	0x00013200
        /*0ef4*/ 	.short	0x0107
        /*0ef6*/ 	.byte	0x3f
	.zero		1


	//   ....[65]....
        /*0ef8*/ 	.word	0x0001deb0
        /*0efc*/ 	.word	0x00000017
        /*0f00*/ 	.word	0x00013200
        /*0f04*/ 	.short	0x0101
        /*0f06*/ 	.byte	0x3f
	.zero		1


	//   ....[66]....
        /*0f08*/ 	.word	0x0001ded0
        /*0f0c*/ 	.word	0x00000017
        /*0f10*/ 	.word	0x00013220
        /*0f14*/ 	.short	0x010a
        /*0f16*/ 	.byte	0x3f
	.zero		1


	//   ....[67]....
        /*0f18*/ 	.word	0x0001e1a0
        /*0f1c*/ 	.word	0x00000004
        /*0f20*/ 	.word	0x00013280
        /*0f24*/ 	.short	0x010a
        /*0f26*/ 	.byte	0x3f
	.zero		1


	//   ....[68]....
        /*0f28*/ 	.word	0x0001e3f0
        /*0f2c*/ 	.word	0x00000004
        /*0f30*/ 	.word	0x00013240
        /*0f34*/ 	.short	0x010a
        /*0f36*/ 	.byte	0x3f
	.zero		1


	//   ....[69]....
        /*0f38*/ 	.word	0x0001e6b0
        /*0f3c*/ 	.word	0x00000003
        /*0f40*/ 	.word	0x00013270
        /*0f44*/ 	.short	0x010a
        /*0f46*/ 	.byte	0x3f
	.zero		1


	//   ....[70]....
        /*0f48*/ 	.word	0x0001e730
        /*0f4c*/ 	.word	0x00000003
        /*0f50*/ 	.word	0x00013260
        /*0f54*/ 	.short	0x010a
        /*0f56*/ 	.byte	0x3f
	.zero		1


	//   ....[71]....
        /*0f58*/ 	.word	0x0001ea30
        /*0f5c*/ 	.word	0x00000003
        /*0f60*/ 	.word	0x00013250
        /*0f64*/ 	.short	0x0101
        /*0f66*/ 	.byte	0x3f
	.zero		1


	//   ....[72]....
        /*0f68*/ 	.word	0x0001eac0
        /*0f6c*/ 	.word	0x00000003
        /*0f70*/ 	.word	0x00000000
        /*0f74*/ 	.short	0x0101
        /*0f76*/ 	.byte	0x3f
	.zero		1


	//   ....[73]....
        /*0f78*/ 	.word	0x0001ecb0
        /*0f7c*/ 	.word	0x00000003
        /*0f80*/ 	.word	0x00013270
        /*0f84*/ 	.short	0x010a
        /*0f86*/ 	.byte	0x3f
	.zero		1


	//   ....[74]....
        /*0f88*/ 	.word	0x0001ed20
        /*0f8c*/ 	.word	0x00000003
        /*0f90*/ 	.word	0x00013260
        /*0f94*/ 	.short	0x010a
        /*0f96*/ 	.byte	0x3f
	.zero		1


	//   ....[75]....
        /*0f98*/ 	.word	0x0001f020
        /*0f9c*/ 	.word	0x00000003
        /*0fa0*/ 	.word	0x00013250
        /*0fa4*/ 	.short	0x0101
        /*0fa6*/ 	.byte	0x3f
	.zero		1


	//   ....[76]....
        /*0fa8*/ 	.word	0x0001f070
        /*0fac*/ 	.word	0x00000000
        /*0fb0*/ 	.word	0x00000000
        /*0fb4*/ 	.short	0x0101
        /*0fb6*/ 	.byte	0x3f
	.zero		1


	//   ....[77]....
        /*0fb8*/ 	.word	0x0001fd80
        /*0fbc*/ 	.word	0x00000009
        /*0fc0*/ 	.word	0x00013220
        /*0fc4*/ 	.short	0x010a
        /*0fc6*/ 	.byte	0x3f
	.zero		1


	//   ....[78]....
        /*0fc8*/ 	.word	0x0001ff10
        /*0fcc*/ 	.word	0x00000007
        /*0fd0*/ 	.word	0x00000000
        /*0fd4*/ 	.short	0x010a
        /*0fd6*/ 	.byte	0x3f
	.zero		1


	//   ....[79]....
        /*0fd8*/ 	.word	0x0001ff80
        /*0fdc*/ 	.word	0x00000003
        /*0fe0*/ 	.word	0x00000000
        /*0fe4*/ 	.short	0x010a
        /*0fe6*/ 	.byte	0x3f
	.zero		1


	//   ....[80]....
        /*0fe8*/ 	.word	0x0001ffd0
        /*0fec*/ 	.word	0x00000003
        /*0ff0*/ 	.word	0x00013260
        /*0ff4*/ 	.short	0x010a
        /*0ff6*/ 	.byte	0x3f
	.zero		1


	//   ....[81]....
        /*0ff8*/ 	.word	0x00020020
        /*0ffc*/ 	.word	0x00000005
        /*1000*/ 	.word	0x00013260
        /*1004*/ 	.short	0x010a
        /*1006*/ 	.byte	0x3f
	.zero		1


	//   ....[82]....
        /*1008*/ 	.word	0x00020060
        /*100c*/ 	.word	0x00000003
        /*1010*/ 	.word	0x00013280
        /*1014*/ 	.short	0x010a
        /*1016*/ 	.byte	0x3f
	.zero		1


	//   ....[83]....
        /*1018*/ 	.word	0x00020080
        /*101c*/ 	.word	0x00000005
        /*1020*/ 	.word	0x00013280
        /*1024*/ 	.short	0x010a
        /*1026*/ 	.byte	0x3f
	.zero		1


	//   ....[84]....
        /*1028*/ 	.word	0x000200e0
        /*102c*/ 	.word	0x00000049
        /*1030*/ 	.word	0x00013290
        /*1034*/ 	.short	0x010a
        /*1036*/ 	.byte	0x3f
	.zero		1


	//   ....[85]....
        /*1038*/ 	.word	0x00020130
        /*103c*/ 	.word	0x00000049
        /*1040*/ 	.word	0x00013290
        /*1044*/ 	.short	0x010a
        /*1046*/ 	.byte	0x3f
	.zero		1


	//   ....[86]....
        /*1048*/ 	.word	0x00020180
        /*104c*/ 	.word	0x00000049
        /*1050*/ 	.word	0x00013290
        /*1054*/ 	.short	0x010a
        /*1056*/ 	.byte	0x3f
	.zero		1


	//   ....[87]....
        /*1058*/ 	.word	0x000201d0
        /*105c*/ 	.word	0x00000049
        /*1060*/ 	.word	0x000132b0
        /*1064*/ 	.short	0x010a
        /*1066*/ 	.byte	0x3f
	.zero		1


	//   ....[88]....
        /*1068*/ 	.word	0x000203d0
        /*106c*/ 	.word	0x00000011
        /*1070*/ 	.word	0x00013200
        /*1074*/ 	.short	0x010a
        /*1076*/ 	.byte	0x3f
	.zero		1


	//   ....[89]....
        /*1078*/ 	.word	0x000205d0
        /*107c*/ 	.word	0x00000011
        /*1080*/ 	.word	0x00013200
        /*1084*/ 	.short	0x010a
        /*1086*/ 	.byte	0x3f
	.zero		1


	//   ....[90]....
        /*1088*/ 	.word	0x00020620
        /*108c*/ 	.word	0x0000000e
        /*1090*/ 	.word	0x00013230
        /*1094*/ 	.short	0x010a
        /*1096*/ 	.byte	0x3f
	.zero		1


	//   ....[91]....
        /*1098*/ 	.word	0x00020670
        /*109c*/ 	.word	0x00000009
        /*10a0*/ 	.word	0x00013230
        /*10a4*/ 	.short	0x010a
        /*10a6*/ 	.byte	0x3f
	.zero		1


	//   ....[92]....
        /*10a8*/ 	.word	0x000206c0
        /*10ac*/ 	.word	0x00000013
        /*10b0*/ 	.word	0x00013250
        /*10b4*/ 	.short	0x010a
        /*10b6*/ 	.byte	0x3f
	.zero		1


	//   ....[93]....
        /*10b8*/ 	.word	0x00020710
        /*10bc*/ 	.word	0x00000000
        /*10c0*/ 	.word	0x00013230
        /*10c4*/ 	.short	0x010a
        /*10c6*/ 	.byte	0x3f
	.zero		1


	//   ....[94]....
        /*10c8*/ 	.word	0x00020760
        /*10cc*/ 	.word	0x0000000f
        /*10d0*/ 	.word	0x00013250
        /*10d4*/ 	.short	0x010a
        /*10d6*/ 	.byte	0x3f
	.zero		1


	//   ....[95]....
        /*10d8*/ 	.word	0x000207b0
        /*10dc*/ 	.word	0x00000003
        /*10e0*/ 	.word	0x00013230
        /*10e4*/ 	.short	0x010a
        /*10e6*/ 	.byte	0x3f
	.zero		1


	//   ....[96]....
        /*10e8*/ 	.word	0x00020800
        /*10ec*/ 	.word	0x0000000f
        /*10f0*/ 	.word	0x00013250
        /*10f4*/ 	.short	0x010a
        /*10f6*/ 	.byte	0x3f
	.zero		1


	//   ....[97]....
        /*10f8*/ 	.word	0x00020850
        /*10fc*/ 	.word	0x0000000d
        /*1100*/ 	.word	0x00013250
        /*1104*/ 	.short	0x010a
        /*1106*/ 	.byte	0x3f
	.zero		1


	//   ....[98]....
        /*1108*/ 	.word	0x000209f0
        /*110c*/ 	.word	0x00000017
        /*1110*/ 	.word	0x00013220
        /*1114*/ 	.short	0x010a
        /*1116*/ 	.byte	0x3f
	.zero		1


	//   ....[99]....
        /*1118*/ 	.word	0x00020a40
        /*111c*/ 	.word	0x00000005
        /*1120*/ 	.word	0x000132a0
        /*1124*/ 	.short	0x010a
        /*1126*/ 	.byte	0x3f
	.zero		1


	//   ....[100]....
        /*1128*/ 	.word	0x00020a90
        /*112c*/ 	.word	0x00000005
        /*1130*/ 	.word	0x000132c0
        /*1134*/ 	.short	0x010a
        /*1136*/ 	.byte	0x3f
	.zero		1


	//   ....[101]....
        /*1138*/ 	.word	0x00020ae0
        /*113c*/ 	.word	0x00000005
        /*1140*/ 	.word	0x000132a0
        /*1144*/ 	.short	0x010a
        /*1146*/ 	.byte	0x3f
	.zero		1


	//   ....[102]....
        /*1148*/ 	.word	0x00020b30
        /*114c*/ 	.word	0x00000005
        /*1150*/ 	.word	0x000132c0
        /*1154*/ 	.short	0x010a
        /*1156*/ 	.byte	0x3f
	.zero		1


	//   ....[103]....
        /*1158*/ 	.word	0x00020cd0
        /*115c*/ 	.word	0x00000004
        /*1160*/ 	.word	0x00013280
        /*1164*/ 	.short	0x010a
        /*1166*/ 	.byte	0x3f
	.zero		1


	//   ....[104]....
        /*1168*/ 	.word	0x00020d20
        /*116c*/ 	.word	0x00000004
        /*1170*/ 	.word	0x00013240
        /*1174*/ 	.short	0x010a
        /*1176*/ 	.byte	0x3f
	.zero		1


	//   ....[105]....
        /*1178*/ 	.word	0x00021510
        /*117c*/ 	.word	0x00000017
        /*1180*/ 	.word	0x00013220
        /*1184*/ 	.short	0x010a
        /*1186*/ 	.byte	0x3f
	.zero		1


	//   ....[106]....
        /*1188*/ 	.word	0x00021560
        /*118c*/ 	.word	0x00000004
        /*1190*/ 	.word	0x00013280
        /*1194*/ 	.short	0x010a
        /*1196*/ 	.byte	0x3f
	.zero		1


	//   ....[107]....
        /*1198*/ 	.word	0x000215b0
        /*119c*/ 	.word	0x00000004
        /*11a0*/ 	.word	0x00013240
        /*11a4*/ 	.short	0x010a
        /*11a6*/ 	.byte	0x3f
	.zero		1


	//   ....[108]....
        /*11a8*/ 	.word	0x00021600
        /*11ac*/ 	.word	0x00000003
        /*11b0*/ 	.word	0x00013270
        /*11b4*/ 	.short	0x010a
        /*11b6*/ 	.byte	0x3f
	.zero		1


	//   ....[109]....
        /*11b8*/ 	.word	0x00021650
        /*11bc*/ 	.word	0x00000003
        /*11c0*/ 	.word	0x00013260
        /*11c4*/ 	.short	0x010a
        /*11c6*/ 	.byte	0x3f
	.zero		1


	//   ....[110]....
        /*11c8*/ 	.word	0x000216a0
        /*11cc*/ 	.word	0x00000003
        /*11d0*/ 	.word	0x00013270
        /*11d4*/ 	.short	0x010a
        /*11d6*/ 	.byte	0x3f
	.zero		1


	//   ....[111]....
        /*11d8*/ 	.word	0x000216f0
        /*11dc*/ 	.word	0x00000003
        /*11e0*/ 	.word	0x00013260
        /*11e4*/ 	.short	0x010a
        /*11e6*/ 	.byte	0x3f
	.zero		1


	//   ....[112]....
        /*11e8*/ 	.word	0x00022080
        /*11ec*/ 	.word	0x00000009
        /*11f0*/ 	.word	0x00013220
        /*11f4*/ 	.short	0x010a
        /*11f6*/ 	.byte	0x3f
	.zero		1


	//   ....[113]....
        /*11f8*/ 	.word	0x00022220
        /*11fc*/ 	.word	0x00000007
        /*1200*/ 	.word	0x00000000
        /*1204*/ 	.short	0x010a
        /*1206*/ 	.byte	0x3f
	.zero		1


	//   ....[114]....
        /*1208*/ 	.word	0x00022270
        /*120c*/ 	.word	0x00000003
        /*1210*/ 	.word	0x00000000
        /*1214*/ 	.short	0x010a
        /*1216*/ 	.byte	0x3f
	.zero		1


	//   ....[115]....
        /*1218*/ 	.word	0x000222c0
        /*121c*/ 	.word	0x00000003
        /*1220*/ 	.word	0x00013260
        /*1224*/ 	.short	0x010a
        /*1226*/ 	.byte	0x3f
	.zero		1


	//   ....[116]....
        /*1228*/ 	.word	0x00022310
        /*122c*/ 	.word	0x00000005
        /*1230*/ 	.word	0x00013260
        /*1234*/ 	.short	0x010a
        /*1236*/ 	.byte	0x3f
	.zero		1


	//   ....[117]....
        /*1238*/ 	.word	0x00022360
        /*123c*/ 	.word	0x00000003
        /*1240*/ 	.word	0x00013280
        /*1244*/ 	.short	0x010a
        /*1246*/ 	.byte	0x3f
	.zero		1


	//----- nvinfo : EIATTR_NUM_MBARRIERS
	.align		4
.L_235:
        /*1248*/ 	.byte	0x03, 0x38
        /*124a*/ 	.short	0x0016


	//----- nvinfo : EIATTR_EXIT_INSTR_OFFSETS
	.align		4
        /*124c*/ 	.byte	0x04, 0x1c
        /*124e*/ 	.short	(.L_237 - .L_236)


	//   ....[0]....
.L_236:
        /*1250*/ 	.word	0x000200d0


	//----- nvinfo : EIATTR_MAX_THREADS
	.align		4
.L_237:
        /*1254*/ 	.byte	0x04, 0x05
        /*1256*/ 	.short	(.L_239 - .L_238)
.L_238:
        /*1258*/ 	.word	0x00000200
        /*125c*/ 	.word	0x00000001
        /*1260*/ 	.word	0x00000001


	//----- nvinfo : EIATTR_CRS_STACK_SIZE
	.align		4
.L_239:
        /*1264*/ 	.byte	0x04, 0x1e
        /*1266*/ 	.short	(.L_241 - .L_240)
.L_240:
        /*1268*/ 	.word	0x00000000


	//----- nvinfo : EIATTR_CBANK_PARAM_SIZE
	.align		4
.L_241:
        /*126c*/ 	.byte	0x03, 0x19
        /*126e*/ 	.short	0x0af0


	//----- nvinfo : EIATTR_PARAM_CBANK
	.align		4
        /*1270*/ 	.byte	0x04, 0x0a
        /*1272*/ 	.short	(.L_243 - .L_242)
	.align		4
.L_242:
        /*1274*/ 	.word	index@(.nv.constant0._ZN7cutlass13device_kernelIN5flash11enable_sm90INS1_16FlashAttnFwdSm90INS1_25CollectiveMainloopFwdSm90ILi2EN4cute5tupleIJNS5_1CILi1EEES8_S8_EEENS6_IJNS7_ILi192EEENS7_ILi160EEENS7_ILi64EEEEEELi64ENS_12float_e4m3_tEfNS_4arch4Sm90ELb0ELb1ELb0ELb1ELb0ELb1ELb0ELb1ELb1ELb1ELb0ELb0EEENS1_21CollectiveEpilogueFwdINS6_IJSA_SC_SB_EEES9_NS_10bfloat16_tESG_Li384ELb1ELb1ELb0ELb1EEENS1_36VarlenDynamicPersistentTileSchedulerILi192ELi160ELi384ELi128ELb0ELb1ELb1ELb1ELb0ELb1EEEEEEEEEvNT_6ParamsE)
        /*1278*/ 	.short	0x0210
        /*127a*/ 	.short	0x0af0


	//----- nvinfo : EIATTR_SW_WAR
	.align		4
.L_243:
        /*127c*/ 	.byte	0x04, 0x36
        /*127e*/ 	.short	(.L_245 - .L_244)
.L_244:
        /*1280*/ 	.word	0x00000008
.L_245:


//--------------------- .nv.info._ZN7cutlass13device_kernelIN5flash11enable_sm90INS1_16FlashAttnFwdSm90INS1_25CollectiveMainloopFwdSm90ILi2EN4cute5tupleIJNS5_1CILi1EEES8_S8_EEENS6_IJNS7_ILi192EEENS7_ILi160EEENS7_ILi64EEEEEELi64ENS_12float_e4m3_tEfNS_4arch4Sm90ELb1ELb0ELb0ELb0ELb0ELb0ELb0ELb1ELb1ELb1ELb0ELb0EEENS1_21CollectiveEpilogueFwdINS6_IJSA_SC_SB_EEES9_NS_10bfloat16_tESG_Li384ELb0ELb1ELb0ELb1EEENS1_30DynamicPersistentTileSchedulerILi384ELi128ELb0ELb1ELb1EEEEEEEEEvNT_6ParamsE --------------------------
	.section	.nv.info._ZN7cutlass13device_kernelIN5flash11enable_sm90INS1_16FlashAttnFwdSm90INS1_25CollectiveMainloopFwdSm90ILi2EN4cute5tupleIJNS5_1CILi1EEES8_S8_EEENS6_IJNS7_ILi192EEENS7_ILi160EEENS7_ILi64EEEEEELi64ENS_12float_e4m3_tEfNS_4arch4Sm90ELb1ELb0ELb0ELb0ELb0ELb0ELb0ELb1ELb1ELb1ELb0ELb0EEENS1_21CollectiveEpilogueFwdINS6_IJSA_SC_SB_EEES9_NS_10bfloat16_tESG_Li384ELb0ELb1ELb0ELb1EEENS1_30DynamicPersistentTileSchedulerILi384ELi128ELb0ELb1ELb1EEEEEEEEEvNT_6ParamsE,"",@"SHT_CUDA_INFO"
	.sectionflags	@""
	.align	4


	//----- nvinfo : EIATTR_CUDA_API_VERSION
	.align		4
        /*0000*/ 	.byte	0x04, 0x37
        /*0002*/ 	.short	(.L_247 - .L_246)
.L_246:
        /*0004*/ 	.word	0x00000082


	//----- nvinfo : EIATTR_KPARAM_INFO
	.align		4
.L_247:
        /*0008*/ 	.byte	0x04, 0x17
        /*000a*/ 	.short	(.L_249 - .L_248)
.L_248:
        /*000c*/ 	.word	0x00000000
        /*0010*/ 	.short	0x0000
        /*0012*/ 	.short	0x0070
        /*0014*/ 	.byte	0x00, 0xf0, 0x01, 0x2a


	//----- nvinfo : EIATTR_SPARSE_MMA_MASK
	.align		4
.L_249:
        /*0018*/ 	.byte	0x03, 0x50
        /*001a*/ 	.short	0x0000


	//----- nvinfo : EIATTR_MAXREG_COUNT
	.align		4
        /*001c*/ 	.byte	0x03, 0x1b
        /*001e*/ 	.short	0x0080


	//----- nvinfo : EIATTR_NUM_BARRIERS
	.align		4
        /*0020*/ 	.byte	0x02, 0x4c
        /*0022*/ 	.byte	0x09
	.zero		1


	//----- nvinfo : EIATTR_EXTERNS
	.align		4
        /*0024*/ 	.byte	0x04, 0x0f
        /*0026*/ 	.short	(.L_251 - .L_250)


	//   ....[0]....
	.align		4
.L_250:
        /*0028*/ 	.word	index@(__assertfail)


	//----- nvinfo : EIATTR_ANNOTATIONS
	.align		4
.L_251:
        /*002c*/ 	.byte	0x04, 0x55
        /*002e*/ 	.short	(.L_253 - .L_252)


	//   ....[0]....
.L_252:
        /*0030*/ 	.word	0x00000001
        /*0034*/ 	.byte	0xf0, 0x0b, 0x00, 0x00, 0x01, 0x00, 0x00, 0x00, 0xb0, 0x9c, 0x00, 0x00


	//----- nvinfo : EIATTR_MERCURY_ISA_VERSION
	.align		4
.L_253:
        /*0040*/ 	.byte	0x03, 0x5f
        /*0042*/ 	.short	0x0101


	//----- nvinfo : EIATTR_INT_WARP_WIDE_INSTR_OFFSETS
	.align		4
        /*0044*/ 	.byte	0x04, 0x31
        /*0046*/ 	.short	(.L_255 - .L_254)


	//   ....[0]....
.L_254:
        /*0048*/ 	.word	0x00000130


	//   ....[1]....
        /*004c*/ 	.word	0x00000170


	//   ....[2]....
        /*0050*/ 	.word	0x000001e0


	//   ....[3]....
        /*0054*/ 	.word	0x0000bd00


	//   ....[4]....
        /*0058*/ 	.word	0x0000bd90


	//   ....[5]....
        /*005c*/ 	.word	0x0000e0a0


	//   ....[6]....
        /*0060*/ 	.word	0x0000e130


	//----- nvinfo : EIATTR_COOP_GROUP_MASK_REGIDS
	.align		4
.L_255:
        /*0064*/ 	.byte	0x04, 0x29
        /*0066*/ 	.short	(.L_257 - .L_256)


	//   ....[0]....
.L_256:
        /*0068*/ 	.word	0xffffffff


	//   ....[1]....
        /*006c*/ 	.word	0xffffffff


	//   ....[2]....
        /*0070*/ 	.word	0xffffffff


	//   ....[3]....
        /*0074*/ 	.word	0xffffffff


	//   ....[4]....
        /*0078*/ 	.word	0xffffffff


	//   ....[5]....
        /*007c*/ 	.word	0xffffffff


	//   ....[6]....
        /*0080*/ 	.word	0xffffffff


	//   ....[7]....
        /*0084*/ 	.word	0xffffffff


	//   ....[8]....
        /*0088*/ 	.word	0xffffffff


	//   ....[9]....
        /*008c*/ 	.word	0xffffffff


	//   ....[10]....
        /*0090*/ 	.word	0xffffffff


	//   ....[11]....
        /*0094*/ 	.word	0xffffffff


	//   ....[12]....
        /*0098*/ 	.word	0xffffffff


	//   ....[13]....
        /*009c*/ 	.word	0xffffffff


	//   ....[14]....
        /*00a0*/ 	.word	0xffffffff


	//   ....[15]....
        /*00a4*/ 	.word	0xffffffff


	//   ....[16]....
        /*00a8*/ 	.word	0xffffffff


	//   ....[17]....
        /*00ac*/ 	.word	0xffffffff


	//   ....[18]....
        /*00b0*/ 	.word	0xffffffff


	//   ....[19]....
        /*00b4*/ 	.word	0xffffffff


	//   ....[20]....
        /*00b8*/ 	.word	0xffffffff


	//   ....[21]....
        /*00bc*/ 	.word	0xffffffff


	//   ....[22]....
        /*00c0*/ 	.word	0xffffffff


	//   ....[23]....
        /*00c4*/ 	.word	0xffffffff


	//   ....[24]....
        /*00c8*/ 	.word	0xffffffff


	//   ....[25]....
        /*00cc*/ 	.word	0xffffffff


	//   ....[26]....
        /*00d0*/ 	.word	0xffffffff


	//   ....[27]....
        /*00d4*/ 	.word	0xffffffff


	//   ....[28]....
        /*00d8*/ 	.word	0xffffffff


	//   ....[29]....
        /*00dc*/ 	.word	0xffffffff


	//   ....[30]....
        /*00e0*/ 	.word	0xffffffff


	//   ....[31]....
        /*00e4*/ 	.word	0xffffffff


	//   ....[32]....
        /*00e8*/ 	.word	0xffffffff


	//   ....[33]....
        /*00ec*/ 	.word	0xffffffff


	//   ....[34]....
        /*00f0*/ 	.word	0xffffffff


	//   ....[35]....
        /*00f4*/ 	.word	0xffffffff


	//   ....[36]....
        /*00f8*/ 	.word	0xffffffff


	//   ....[37]....
        /*00fc*/ 	.word	0xffffffff


	//   ....[38]....
        /*0100*/ 	.word	0xffffffff


	//   ....[39]....
        /*0104*/ 	.word	0xffffffff


	//   ....[40]....
        /*0108*/ 	.word	0xffffffff


	//   ....[41]....
        /*010c*/ 	.word	0xffffffff


	//   ....[42]....
        /*0110*/ 	.word	0xffffffff


	//   ....[43]....
        /*0114*/ 	.word	0xffffffff


	//   ....[44]....
        /*0118*/ 	.word	0xffffffff


	//   ....[45]....
        /*011c*/ 	.word	0xffffffff


	//   ....[46]....
        /*0120*/ 	.word	0xffffffff


	//   ....[47]....
        /*0124*/ 	.word	0xffffffff


	//   ....[48]....
        /*0128*/ 	.word	0xffffffff


	//   ....[49]....
        /*012c*/ 	.word	0xffffffff


	//   ....[50]....
        /*0130*/ 	.word	0xffffffff


	//   ....[51]....
        /*0134*/ 	.word	0xffffffff


	//   ....[52]....
        /*0138*/ 	.word	0xffffffff


	//   ....[53]....
        /*013c*/ 	.word	0xffffffff


	//   ....[54]....
        /*0140*/ 	.word	0xffffffff


	//   ....[55]....
        /*0144*/ 	.word	0xffffffff


	//   ....[56]....
        /*0148*/ 	.word	0xffffffff


	//   ....[57]....
        /*014c*/ 	.word	0xffffffff


	//   ....[58]....
        /*0150*/ 	.word	0xffffffff


	//   ....[59]....
        /*0154*/ 	.word	0xffffffff


	//   ....[60]....
        /*0158*/ 	.word	0xffffffff


	//   ....[61]....
        /*015c*/ 	.word	0xffffffff


	//   ....[62]....
        /*0160*/ 	.word	0xffffffff


	//   ....[63]....
        /*0164*/ 	.word	0xffffffff


	//   ....[64]....
        /*0168*/ 	.word	0xffffffff


	//   ....[65]....
        /*016c*/ 	.word	0xffffffff


	//   ....[66]....
        /*0170*/ 	.word	0xffffffff


	//   ....[67]....
        /*0174*/ 	.word	0xffffffff


	//   ....[68]....
        /*0178*/ 	.word	0xffffffff


	//   ....[69]....
        /*017c*/ 	.word	0xffffffff


	//   ....[70]....
        /*0180*/ 	.word	0xffffffff


	//   ....[71]....
        /*0184*/ 	.word	0xffffffff


	//   ....[72]....
        /*0188*/ 	.word	0xffffffff


	//   ....[73]....
        /*018c*/ 	.word	0xffffffff


	//   ....[74]....
        /*0190*/ 	.word	0xffffffff


	//   ....[75]....
        /*0194*/ 	.word	0xffffffff


	//   ....[76]....
        /*0198*/ 	.word	0xffffffff


	//   ....[77]....
        /*019c*/ 	.word	0xffffffff


	//   ....[78]....
        /*01a0*/ 	.word	0xffffffff


	//   ....[79]....
        /*01a4*/ 	.word	0xffffffff


	//   ....[80]....
        /*01a8*/ 	.word	0x0500000f


	//   ....[81]....
        /*01ac*/ 	.word	0x0500000f


	//   ....[82]....
        /*01b0*/ 	.word	0x0500000f


	//   ....[83]....
        /*01b4*/ 	.word	0x0500000f


	//   ....[84]....
        /*01b8*/ 	.word	0x0500000f


	//   ....[85]....
        /*01bc*/ 	.word	0x0500000f


	//   ....[86]....
        /*01c0*/ 	.word	0x0500000f


	//   ....[87]....
        /*01c4*/ 	.word	0x0500000f


	//   ....[88]....
        /*01c8*/ 	.word	0x0500000f


	//   ....[89]....
        /*01cc*/ 	.word	0x0500000f


	//   ....[90]....
        /*01d0*/ 	.word	0x0500000f


	//   ....[91]....
        /*01d4*/ 	.word	0x0500000f


	//   ....[92]....
        /*01d8*/ 	.word	0x0500000f


	//   ....[93]....
        /*01dc*/ 	.word	0x0500000f


	//----- nvinfo : EIATTR_COOP_GROUP_INSTR_OFFSETS
	.align		4
.L_257:
        /*01e0*/ 	.byte	0x04, 0x28
        /*01e2*/ 	.short	(.L_259 - .L_258)


	//   ....[0]....
.L_258:
        /*01e4*/ 	.word	0x00000060


	//   ....[1]....
        /*01e8*/ 	.word	0x00000140


	//   ....[2]....
        /*01ec*/ 	.word	0x00000190


	//   ....[3]....
        /*01f0*/ 	.word	0x000003c0


	//   ....[4]....
        /*01f4*/ 	.word	0x00000520


	//   ....[5]....
        /*01f8*/ 	.word	0x00000640


	//   ....[6]....
        /*01fc*/ 	.word	0x000007a0


	//   ....[7]....
        /*0200*/ 	.word	0x00001610


	//   ....[8]....
        /*0204*/ 	.word	0x00001d90


	//   ....[9]....
        /*0208*/ 	.word	0x00001da0


	//   ....[10]....
        /*020c*/ 	.word	0x00002790


	//   ....[11]....
        /*0210*/ 	.word	0x000027b0


	//   ....[12]....
        /*0214*/ 	.word	0x000033b0


	//   ....[13]....
        /*0218*/ 	.word	0x000034a0


	//   ....[14]....
        /*021c*/ 	.word	0x000049e0


	//   ....[15]....
        /*0220*/ 	.word	0x00004a00


	//   ....[16]....
        /*0224*/ 	.word	0x000052e0


	//   ....[17]....
        /*0228*/ 	.word	0x000053e0


	//   ....[18]....
        /*022c*/ 	.word	0x00005e80


	//   ....[19]....
        /*0230*/ 	.word	0x00005ee0


	//   ....[20]....
        /*0234*/ 	.word	0x00007c80


	//   ....[21]....
        /*0238*/ 	.word	0x00007ca0


	//   ....[22]....
        /*023c*/ 	.word	0x00007ce0


	//   ....[23]....
        /*0240*/ 	.word	0x00007d10


	//   ....[24]....
        /*0244*/ 	.word	0x000096b0


	//   ....[25]....
        /*0248*/ 	.word	0x000096c0


	//   ....[26]....
        /*024c*/ 	.word	0x00009740


	//   ....[27]....
        /*0250*/ 	.word	0x00009750


	//   ....[28]....
        /*0254*/ 	.word	0x0000a290


	//   ....[29]....
        /*0258*/ 	.word	0x0000a2e0


	//   ....[30]....
        /*025c*/ 	.word	0x0000a340


	//   ....[31]....
        /*0260*/ 	.word	0x0000a380


	//   ....[32]....
        /*0264*/ 	.word	0x0000a3c0


	//   ....[33]....
        /*0268*/ 	.word	0x0000a400


	//   ....[34]....
        /*026c*/ 	.word	0x0000a420


	//   ....[35]....
        /*0270*/ 	.word	0x0000a450


	//   ....[36]....
        /*0274*/ 	.word	0x0000a490


	//   ....[37]....
        /*0278*/ 	.word	0x0000a4b0


	//   ....[38]....
        /*027c*/ 	.word	0x0000a4d0


	//   ....[39]....
        /*0280*/ 	.word	0x0000a4f0


	//   ....[40]....
        /*0284*/ 	.word	0x0000a510


	//   ....[41]....
        /*0288*/ 	.word	0x0000a540


	//   ....[42]....
        /*028c*/ 	.word	0x0000a580


	//   ....[43]....
        /*0290*/ 	.word	0x0000a590


	//   ....[44]....
        /*0294*/ 	.word	0x0000a5b0


	//   ....[45]....
        /*0298*/ 	.word	0x0000a5f0


	//   ....[46]....
        /*029c*/ 	.word	0x0000a620


	//   ....[47]....
        /*02a0*/ 	.word	0x0000a650


	//   ....[48]....
        /*02a4*/ 	.word	0x0000aac0


	//   ....[49]....
        /*02a8*/ 	.word	0x0000ab00


	//   ....[50]....
        /*02ac*/ 	.word	0x0000ab30


	//   ....[51]....
        /*02b0*/ 	.word	0x0000ab70


	//   ....[52]....
        /*02b4*/ 	.word	0x0000ab80


	//   ....[53]....
        /*02b8*/ 	.word	0x0000aba0


	//   ....[54]....
        /*02bc*/ 	.word	0x0000abc0


	//   ....[55]....
        /*02c0*/ 	.word	0x0000ac10


	//   ....[56]....
        /*02c4*/ 	.word	0x0000b280


	//   ....[57]....
        /*02c8*/ 	.word	0x0000b2c0


	//   ....[58]....
        /*02cc*/ 	.word	0x0000b2f0


	//   ....[59]....
        /*02d0*/ 	.word	0x0000b320


	//   ....[60]....
        /*02d4*/ 	.word	0x0000b340


	//   ....[61]....
        /*02d8*/ 	.word	0x0000b350


	//   ....[62]....
        /*02dc*/ 	.word	0x0000b360


	//   ....[63]....
        /*02e0*/ 	.word	0x0000b380


	//   ....[64]....
        /*02e4*/ 	.word	0x0000b500


	//   ....[65]....
        /*02e8*/ 	.word	0x0000c470


	//   ....[66]....
        /*02ec*/ 	.word	0x0000d020


	//   ....[67]....
        /*02f0*/ 	.word	0x0000d050


	//   ....[68]....
        /*02f4*/ 	.word	0x0000d0e0


	//   ....[69]....
        /*02f8*/ 	.word	0x0000d120


	//   ....[70]....
        /*02fc*/ 	.word	0x0000d160


	//   ....[71]....
        /*0300*/ 	.word	0x0000d190


	//   ....[72]....
        /*0304*/ 	.word	0x0000d1a0


	//   ....[73]....
        /*0308*/ 	.word	0x0000d1b0


	//   ....[74]....
        /*030c*/ 	.word	0x0000d1c0


	//   ....[75]....
        /*0310*/ 	.word	0x0000d200


	//   ....[76]....
        /*0314*/ 	.word	0x0000d290


	//   ....[77]....
        /*0318*/ 	.word	0x0000d2b0


	//   ....[78]....
        /*031c*/ 	.word	0x0000e6d0


	//   ....[79]....
        /*0320*/ 	.word	0x0000e850


	//   ....[80]....
        /*0324*/ 	.word	0x0000ee20


	//   ....[81]....
        /*0328*/ 	.word	0x0000efd0


	//   ....[82]....
        /*032c*/ 	.word	0x0000f030


	//   ....[83]....
        /*0330*/ 	.word	0x0000f0f0


	//   ....[84]....
        /*0334*/ 	.word	0x0000f1a0


	//   ....[85]....
        /*0338*/ 	.word	0x0000f220


	//   ....[86]....
        /*033c*/ 	.word	0x0000f2c0


	//   ....[87]....
        /*0340*/ 	.word	0x0000f340


	//   ....[88]....
        /*0344*/ 	.word	0x0000f3f0


	//   ....[89]....
        /*0348*/ 	.word	0x0000f450


	//   ....[90]....
        /*034c*/ 	.word	0x0000f500


	//   ....[91]....
        /*0350*/ 	.word	0x0000f580


	//   ....[92]....
        /*0354*/ 	.word	0x0000f620


	//   ....[93]....
        /*0358*/ 	.word	0x0000f960


	//----- nvinfo : EIATTR_REG_RECONFIG
	.align		4
.L_259:
        /*035c*/ 	.byte	0x01, 0x54
	.zero		2


	//----- nvinfo : EIATTR_SYSCALL_OFFSETS
	.align		4
        /*0360*/ 	.byte	0x04, 0x46
        /*0362*/ 	.short	(.L_261 - .L_260)


	//   ....[0]....
.L_260:
        /*0364*/ 	.word	0x000017f0


	//   ....[1]....
        /*0368*/ 	.word	0x0000bef0


	//   ....[2]....
        /*036c*/ 	.word	0x0000c060


	//   ....[3]....
        /*0370*/ 	.word	0x0000c1b0


	//   ....[4]....
        /*0374*/ 	.word	0x0000c2f0


	//   ....[5]....
        /*0378*/ 	.word	0x0000cbb0


	//----- nvinfo : EIATTR_MBARRIER_INSTR_OFFSETS
	.align		4
.L_261:
        /*037c*/ 	.byte	0x04, 0x39
        /*037e*/ 	.short	(.L_263 - .L_262)


	//   ....[0]....
.L_262:
        /*0380*/ 	.word	0x00000270
        /*0384*/ 	.word	0x000000ff
        /*0388*/ 	.word	0x00013200
        /*038c*/ 	.short	0x0100
        /*038e*/ 	.byte	0x08
	.zero		1


	//   ....[1]....
        /*0390*/ 	.word	0x00000280
        /*0394*/ 	.word	0x000000ff
        /*0398*/ 	.word	0x00013220
        /*039c*/ 	.short	0x0100
        /*039e*/ 	.byte	0x08
	.zero		1


	//   ....[2]....
        /*03a0*/ 	.word	0x00000370
        /*03a4*/ 	.word	0x000000ff
        /*03a8*/ 	.word	0x00013230
        /*03ac*/ 	.short	0x0100
        /*03ae*/ 	.byte	0x08
	.zero		1


	//   ....[3]....
        /*03b0*/ 	.word	0x00000380
        /*03b4*/ 	.word	0x000000ff
        /*03b8*/ 	.word	0x00013240
        /*03bc*/ 	.short	0x0100
        /*03be*/ 	.byte	0x08
	.zero		1


	//   ....[4]....
        /*03c0*/ 	.word	0x00000390
        /*03c4*/ 	.word	0x000000ff
        /*03c8*/ 	.word	0x00013238
        /*03cc*/ 	.short	0x0100
        /*03ce*/ 	.byte	0x08
	.zero		1


	//   ....[5]....
        /*03d0*/ 	.word	0x000003a0
        /*03d4*/ 	.word	0x000000ff
        /*03d8*/ 	.word	0x00013248
        /*03dc*/ 	.short	0x0100
        /*03de*/ 	.byte	0x08
	.zero		1


	//   ....[6]....
        /*03e0*/ 	.word	0x000004d0
        /*03e4*/ 	.word	0x000000ff
        /*03e8*/ 	.word	0x00013250
        /*03ec*/ 	.short	0x0100
        /*03ee*/ 	.byte	0x08
	.zero		1


	//   ....[7]....
        /*03f0*/ 	.word	0x000004e0
        /*03f4*/ 	.word	0x000000ff
        /*03f8*/ 	.word	0x00013260
        /*03fc*/ 	.short	0x0100
        /*03fe*/ 	.byte	0x08
	.zero		1


	//   ....[8]....
        /*0400*/ 	.word	0x000004f0
        /*0404*/ 	.word	0x000000ff
        /*0408*/ 	.word	0x00013258
        /*040c*/ 	.short	0x0100
        /*040e*/ 	.byte	0x08
	.zero		1


	//   ....[9]....
        /*0410*/ 	.word	0x00000500
        /*0414*/ 	.word	0x000000ff
        /*0418*/ 	.word	0x00013268
        /*041c*/ 	.short	0x0100
        /*041e*/ 	.byte	0x08
	.zero		1


	//   ....[10]....
        /*0420*/ 	.word	0x000005f0
        /*0424*/ 	.word	0x000000ff
        /*0428*/ 	.word	0x00013270
        /*042c*/ 	.short	0x0100
        /*042e*/ 	.byte	0x06
	.zero		1


	//   ....[11]....
        /*0430*/ 	.word	0x00000600
        /*0434*/ 	.word	0x000000ff
        /*0438*/ 	.word	0x00013280
        /*043c*/ 	.short	0x0100
        /*043e*/ 	.byte	0x06
	.zero		1


	//   ....[12]....
        /*0440*/ 	.word	0x00000610
        /*0444*/ 	.word	0x000000ff
        /*0448*/ 	.word	0x00013278
        /*044c*/ 	.short	0x0100
        /*044e*/ 	.byte	0x06
	.zero		1


	//   ....[13]....
        /*0450*/ 	.word	0x00000620
        /*0454*/ 	.word	0x000000ff
        /*0458*/ 	.word	0x00013288
        /*045c*/ 	.short	0x0100
        /*045e*/ 	.byte	0x06
	.zero		1


	//   ....[14]....
        /*0460*/ 	.word	0x00000750
        /*0464*/ 	.word	0x000000ff
        /*0468*/ 	.word	0x00013290
        /*046c*/ 	.short	0x0100
        /*046e*/ 	.byte	0x08
	.zero		1


	//   ....[15]....
        /*0470*/ 	.word	0x00000760
        /*0474*/ 	.word	0x000000ff
        /*0478*/ 	.word	0x000132a0
        /*047c*/ 	.short	0x0100
        /*047e*/ 	.byte	0x08
	.zero		1


	//   ....[16]....
        /*0480*/ 	.word	0x00000770
        /*0484*/ 	.word	0x000000ff
        /*0488*/ 	.word	0x00013298
        /*048c*/ 	.short	0x0100
        /*048e*/ 	.byte	0x08
	.zero		1


	//   ....[17]....
        /*0490*/ 	.word	0x00000780
        /*0494*/ 	.word	0x000000ff
        /*0498*/ 	.word	0x000132a8
        /*049c*/ 	.short	0x0100
        /*049e*/ 	.byte	0x08
	.zero		1


	//   ....[18]....
        /*04a0*/ 	.word	0x000008b0
        /*04a4*/ 	.word	0x000000ff
        /*04a8*/ 	.word	0x000132b0
        /*04ac*/ 	.short	0x0100
        /*04ae*/ 	.byte	0x08
	.zero		1


	//   ....[19]....
        /*04b0*/ 	.word	0x000008c0
        /*04b4*/ 	.word	0x000000ff
        /*04b8*/ 	.word	0x000132c0
        /*04bc*/ 	.short	0x0100
        /*04be*/ 	.byte	0x08
	.zero		1


	//   ....[20]....
        /*04c0*/ 	.word	0x000008d0
        /*04c4*/ 	.word	0x000000ff
        /*04c8*/ 	.word	0x000132b8
        /*04cc*/ 	.short	0x0100
        /*04ce*/ 	.byte	0x08
	.zero		1


	//   ....[21]....
        /*04d0*/ 	.word	0x000008e0
        /*04d4*/ 	.word	0x000000ff
        /*04d8*/ 	.word	0x000132c8
        /*04dc*/ 	.short	0x0100
        /*04de*/ 	.byte	0x08
	.zero		1


	//   ....[22]....
        /*04e0*/ 	.word	0x00001870
        /*04e4*/ 	.word	0x000000ff
        /*04e8*/ 	.word	0x00013200
        /*04ec*/ 	.short	0x010a
        /*04ee*/ 	.byte	0x2d
	.zero		1


	//   ....[23]....
        /*04f0*/ 	.word	0x000018f0
        /*04f4*/ 	.word	0x00000003
        /*04f8*/ 	.word	0x00013230
        /*04fc*/ 	.short	0x010a
        /*04fe*/ 	.byte	0x3f
	.zero		1


	//   ....[24]....
        /*0500*/ 	.word	0x00001930
        /*0504*/ 	.word	0x00000003
        /*0508*/ 	.word	0x00013230
        /*050c*/ 	.short	0x010a
        /*050e*/ 	.byte	0x3f
	.zero		1


	//   ....[25]....
        /*0510*/ 	.word	0x00003870
        /*0514*/ 	.word	0x00000028
        /*0518*/ 	.word	0x00000000
        /*051c*/ 	.short	0x0101
        /*051e*/ 	.byte	0x3f
	.zero		1


	//   ....[26]....
        /*0520*/ 	.word	0x000043c0
        /*0524*/ 	.word	0x000000ff
        /*0528*/ 	.word	0x00013230
        /*052c*/ 	.short	0x010a
        /*052e*/ 	.byte	0x15
	.zero		1


	//   ....[27]....
        /*0530*/ 	.word	0x00004400
        /*0534*/ 	.word	0x000000ff
        /*0538*/ 	.word	0x00013230
        /*053c*/ 	.short	0x010a
        /*053e*/ 	.byte	0x15
	.zero		1


	//   ....[28]....
        /*0540*/ 	.word	0x00004850
        /*0544*/ 	.word	0x000000ff
        /*0548*/ 	.word	0x00013250
        /*054c*/ 	.short	0x010a
        /*054e*/ 	.byte	0x0b
	.zero		1


	//   ....[29]....
        /*0550*/ 	.word	0x00004890
        /*0554*/ 	.word	0x000000ff
        /*0558*/ 	.word	0x00013250
        /*055c*/ 	.short	0x010a
        /*055e*/ 	.byte	0x0b
	.zero		1


	//   ....[30]....
        /*0560*/ 	.word	0x000069b0
        /*0564*/ 	.word	0x00000003
        /*0568*/ 	.word	0x00000000
        /*056c*/ 	.short	0x0101
        /*056e*/ 	.byte	0x3f
	.zero		1


	//   ....[31]....
        /*0570*/ 	.word	0x00006c60
        /*0574*/ 	.word	0x000000ff
        /*0578*/ 	.word	0x00000000
        /*057c*/ 	.short	0x0101
        /*057e*/ 	.byte	0x06
	.zero		1


	//   ....[32]....
        /*0580*/ 	.word	0x00007190
        /*0584*/ 	.word	0x000000ff
        /*0588*/ 	.word	0x00013230
        /*058c*/ 	.short	0x010a
        /*058e*/ 	.byte	0x06
	.zero		1


	//   ....[33]....
        /*0590*/ 	.word	0x000071d0
        /*0594*/ 	.word	0x000000ff
        /*0598*/ 	.word	0x00013230
        /*059c*/ 	.short	0x010a
        /*059e*/ 	.byte	0x06
	.zero		1


	//   ....[34]....
        /*05a0*/ 	.word	0x00007620
        /*05a4*/ 	.word	0x000000ff
        /*05a8*/ 	.word	0x00013250
        /*05ac*/ 	.short	0x010a
        /*05ae*/ 	.byte	0x0b
	.zero		1


	//   ....[35]....
        /*05b0*/ 	.word	0x00007660
        /*05b4*/ 	.word	0x000000ff
        /*05b8*/ 	.word	0x00013250
        /*05bc*/ 	.short	0x010a
        /*05be*/ 	.byte	0x0b
	.zero		1


	//   ....[36]....
        /*05c0*/ 	.word	0x00008bc0
        /*05c4*/ 	.word	0x00000003
        /*05c8*/ 	.word	0x00000000
        /*05cc*/ 	.short	0x0101
        /*05ce*/ 	.byte	0x3f
	.zero		1


	//   ....[37]....
        /*05d0*/ 	.word	0x00008ed0
        /*05d4*/ 	.word	0x000000ff
        /*05d8*/ 	.word	0x00000000
        /*05dc*/ 	.short	0x0101
        /*05de*/ 	.byte	0x06
	.zero		1


	//   ....[38]....
        /*05e0*/ 	.word	0x00009380
        /*05e4*/ 	.word	0x000000ff
        /*05e8*/ 	.word	0x00013250
        /*05ec*/ 	.short	0x010a
        /*05ee*/ 	.byte	0x0e
	.zero		1


	//   ....[39]....
        /*05f0*/ 	.word	0x000093c0
        /*05f4*/ 	.word	0x000000ff
        /*05f8*/ 	.word	0x00013250
        /*05fc*/ 	.short	0x010a
        /*05fe*/ 	.byte	0x0e
	.zero		1


	//   ....[40]....
        /*0600*/ 	.word	0x00009a30
        /*0604*/ 	.word	0x000000ff
        /*0608*/ 	.word	0x00000000
        /*060c*/ 	.short	0x0101
        /*060e*/ 	.byte	0x04
	.zero		1


	//   ....[41]....
        /*0610*/ 	.word	0x0000ab50
        /*0614*/ 	.word	0x00000000
        /*0618*/ 	.word	0x00000000
        /*061c*/ 	.short	0x0101
        /*061e*/ 	.byte	0x3f
	.zero		1


	//   ....[42]....
        /*0620*/ 	.word	0x0000c6c0
        /*0624*/ 	.word	0x00000005
        /*0628*/ 	.word	0x00013280
        /*062c*/ 	.short	0x010a
        /*062e*/ 	.byte	0x3f
	.zero		1


	//   ....[43]....
        /*0630*/ 	.word	0x0000c840
        /*0634*/ 	.word	0x00000005
        /*0638*/ 	.word	0x00013240
        /*063c*/ 	.short	0x010a
        /*063e*/ 	.byte	0x3f
	.zero		1


	//   ....[44]....
        /*0640*/ 	.word	0x0000d360
        /*0644*/ 	.word	0x00000010
        /*0648*/ 	.word	0x00013200
        /*064c*/ 	.short	0x0107
        /*064e*/ 	.byte	0x3f
	.zero		1


	//   ....[45]....
        /*0650*/ 	.word	0x0000d430
        /*0654*/ 	.word	0x00000010
        /*0658*/ 	.word	0x00013200
        /*065c*/ 	.short	0x0101
        /*065e*/ 	.byte	0x3f
	.zero		1


	//   ....[46]....
        /*0660*/ 	.word	0x0000d450
        /*0664*/ 	.word	0x00000010
        /*0668*/ 	.word	0x00013220
        /*066c*/ 	.short	0x010a
        /*066e*/ 	.byte	0x3f
	.zero		1


	//   ....[47]....
        /*0670*/ 	.word	0x0000d720
        /*0674*/ 	.word	0x00000004
        /*0678*/ 	.word	0x00013280
        /*067c*/ 	.short	0x010a
        /*067e*/ 	.byte	0x3f
	.zero		1


	//   ....[48]....
        /*0680*/ 	.word	0x0000d960
        /*0684*/ 	.word	0x00000004
        /*0688*/ 	.word	0x00013240
        /*068c*/ 	.short	0x010a
        /*068e*/ 	.byte	0x3f
	.zero		1


	//   ....[49]....
        /*0690*/ 	.word	0x0000dc20
        /*0694*/ 	.word	0x00000003
        /*0698*/ 	.word	0x00013270
        /*069c*/ 	.short	0x010a
        /*069e*/ 	.byte	0x3f
	.zero		1


	//   ....[50]....
        /*06a0*/ 	.word	0x0000dca0
        /*06a4*/ 	.word	0x00000003
        /*06a8*/ 	.word	0x00013260
        /*06ac*/ 	.short	0x010a
        /*06ae*/ 	.byte	0x3f
	.zero		1


	//   ....[51]....
        /*06b0*/ 	.word	0x0000df80
        /*06b4*/ 	.word	0x00000003
        /*06b8*/ 	.word	0x00013250
        /*06bc*/ 	.short	0x0101
        /*06be*/ 	.byte	0x3f
	.zero		1


	//   ....[52]....
        /*06c0*/ 	.word	0x0000e000
        /*06c4*/ 	.word	0x00000002
        /*06c8*/ 	.word	0x00000000
        /*06cc*/ 	.short	0x0101
        /*06ce*/ 	.byte	0x3f
	.zero		1


	//   ....[53]....
        /*06d0*/ 	.word	0x0000e1f0
        /*06d4*/ 	.word	0x00000002
        /*06d8*/ 	.word	0x00013270
        /*06dc*/ 	.short	0x010a
        /*06de*/ 	.byte	0x3f
	.zero		1


	//   ....[54]....
        /*06e0*/ 	.word	0x0000e270
        /*06e4*/ 	.word	0x00000002
        /*06e8*/ 	.word	0x00013260
        /*06ec*/ 	.short	0x010a
        /*06ee*/ 	.byte	0x3f
	.zero		1


	//   ....[55]....
        /*06f0*/ 	.word	0x0000e540
        /*06f4*/ 	.word	0x00000002
        /*06f8*/ 	.word	0x00013250
        /*06fc*/ 	.short	0x0101
        /*06fe*/ 	.byte	0x3f
	.zero		1


	//   ....[56]....
        /*0700*/ 	.word	0x0000e5b0
        /*0704*/ 	.word	0x00000000
        /*0708*/ 	.word	0x00000000
        /*070c*/ 	.short	0x0101
        /*070e*/ 	.byte	0x3f
	.zero		1


	//   ....[57]....
        /*0710*/ 	.word	0x0000e7d0
        /*0714*/ 	.word	0x00000007
        /*0718*/ 	.word	0x00013220
        /*071c*/ 	.short	0x010a
        /*071e*/ 	.byte	0x3f
	.zero		1


	//   ....[58]....
        /*0720*/ 	.word	0x0000e970
        /*0724*/ 	.word	0x00000005
        /*0728*/ 	.word	0x00000000
        /*072c*/ 	.short	0x010a
        /*072e*/ 	.byte	0x3f
	.zero		1


	//   ....[59]....
        /*0730*/ 	.word	0x0000e9e0
        /*0734*/ 	.word	0x00000003
        /*0738*/ 	.word	0x00000000
        /*073c*/ 	.short	0x010a
        /*073e*/ 	.byte	0x3f
	.zero		1


	//   ....[60]....
        /*0740*/ 	.word	0x0000ea30
        /*0744*/ 	.word	0x00000003
        /*0748*/ 	.word	0x00013260
        /*074c*/ 	.short	0x010a
        /*074e*/ 	.byte	0x3f
	.zero		1


	//   ....[61]....
        /*0750*/ 	.word	0x0000ea80
        /*0754*/ 	.word	0x00000005
        /*0758*/ 	.word	0x00013260
        /*075c*/ 	.short	0x010a
        /*075e*/ 	.byte	0x3f
	.zero		1


	//   ....[62]....
        /*0760*/ 	.word	0x0000eac0
        /*0764*/ 	.word	0x00000003
        /*0768*/ 	.word	0x00013280
        /*076c*/ 	.short	0x010a
        /*076e*/ 	.byte	0x3f
	.zero		1


	//   ....[63]....
        /*0770*/ 	.word	0x0000eae0
        /*0774*/ 	.word	0x00000005
        /*0778*/ 	.word	0x00013280
        /*077c*/ 	.short	0x010a
        /*077e*/ 	.byte	0x3f
	.zero		1


	//   ....[64]....
        /*0780*/ 	.word	0x0000eb50
        /*0784*/ 	.word	0x00000003
        /*0788*/ 	.word	0x00013200
        /*078c*/ 	.short	0x010a
        /*078e*/ 	.byte	0x3f
	.zero		1


	//   ....[65]....
        /*0790*/ 	.word	0x0000eba0
        /*0794*/ 	.word	0x00000003
        /*0798*/ 	.word	0x00013230
        /*079c*/ 	.short	0x010a
        /*079e*/ 	.byte	0x3f
	.zero		1


	//   ....[66]....
        /*07a0*/ 	.word	0x0000ec00
        /*07a4*/ 	.word	0x00000009
        /*07a8*/ 	.word	0x00013230
        /*07ac*/ 	.short	0x010a
        /*07ae*/ 	.byte	0x3f
	.zero		1


	//   ....[67]....
        /*07b0*/ 	.word	0x0000ec60
        /*07b4*/ 	.word	0x00000009
        /*07b8*/ 	.word	0x00013250
        /*07bc*/ 	.short	0x010a
        /*07be*/ 	.byte	0x3f
	.zero		1


	//   ....[68]....
        /*07c0*/ 	.word	0x0000ecc0
        /*07c4*/ 	.word	0x0000000b
        /*07c8*/ 	.word	0x00013230
        /*07cc*/ 	.short	0x010a
        /*07ce*/ 	.byte	0x3f
	.zero		1


	//   ....[69]....
        /*07d0*/ 	.word	0x0000ed20
        /*07d4*/ 	.word	0x0000000b
        /*07d8*/ 	.word	0x00013250
        /*07dc*/ 	.short	0x010a
        /*07de*/ 	.byte	0x3f
	.zero		1


	//   ....[70]....
        /*07e0*/ 	.word	0x0000ed80
        /*07e4*/ 	.word	0x00000006
        /*07e8*/ 	.word	0x00013250
        /*07ec*/ 	.short	0x010a
        /*07ee*/ 	.byte	0x3f
	.zero		1


	//   ....[71]....
        /*07f0*/ 	.word	0x0000eed0
        /*07f4*/ 	.word	0x00000005
        /*07f8*/ 	.word	0x00013280
        /*07fc*/ 	.short	0x010a
        /*07fe*/ 	.byte	0x3f
	.zero		1


	//   ....[72]....
        /*0800*/ 	.word	0x0000ef20
        /*0804*/ 	.word	0x00000005
        /*0808*/ 	.word	0x00013240
        /*080c*/ 	.short	0x010a
        /*080e*/ 	.byte	0x3f
	.zero		1


	//   ....[73]....
        /*0810*/ 	.word	0x0000f650
        /*0814*/ 	.word	0x00000010
        /*0818*/ 	.word	0x00013220
        /*081c*/ 	.short	0x010a
        /*081e*/ 	.byte	0x3f
	.zero		1


	//   ....[74]....
        /*0820*/ 	.word	0x0000f6a0
        /*0824*/ 	.word	0x00000004
        /*0828*/ 	.word	0x00013280
        /*082c*/ 	.short	0x010a
        /*082e*/ 	.byte	0x3f
	.zero		1


	//   ....[75]....
        /*0830*/ 	.word	0x0000f6f0
        /*0834*/ 	.word	0x00000004
        /*0838*/ 	.word	0x00013240
        /*083c*/ 	.short	0x010a
        /*083e*/ 	.byte	0x3f
	.zero		1


	//   ....[76]....
        /*0840*/ 	.word	0x0000f740
        /*0844*/ 	.word	0x00000003
        /*0848*/ 	.word	0x00013270
        /*084c*/ 	.short	0x010a
        /*084e*/ 	.byte	0x3f
	.zero		1


	//   ....[77]....
        /*0850*/ 	.word	0x0000f790
        /*0854*/ 	.word	0x00000003
        /*0858*/ 	.word	0x00013260
        /*085c*/ 	.short	0x010a
        /*085e*/ 	.byte	0x3f
	.zero		1


	//   ....[78]....
        /*0860*/ 	.word	0x0000f7e0
        /*0864*/ 	.word	0x00000002
        /*0868*/ 	.word	0x00013270
        /*086c*/ 	.short	0x010a
        /*086e*/ 	.byte	0x3f
	.zero		1


	//   ....[79]....
        /*0870*/ 	.word	0x0000f830
        /*0874*/ 	.word	0x00000002
        /*0878*/ 	.word	0x00013260
        /*087c*/ 	.short	0x010a
        /*087e*/ 	.byte	0x3f
	.zero		1


	//   ....[80]....
        /*0880*/ 	.word	0x0000f880
        /*0884*/ 	.word	0x00000007
        /*0888*/ 	.word	0x00013220
        /*088c*/ 	.short	0x010a
        /*088e*/ 	.byte	0x3f
	.zero		1


	//   ....[81]....
        /*0890*/ 	.word	0x0000fa20
        /*0894*/ 	.word	0x00000005
        /*0898*/ 	.word	0x00000000
        /*089c*/ 	.short	0x010a
        /*089e*/ 	.byte	0x3f
	.zero		1


	//   ....[82]....
        /*08a0*/ 	.word	0x0000fa70
        /*08a4*/ 	.word	0x00000003
        /*08a8*/ 	.word	0x00000000
        /*08ac*/ 	.short	0x010a
        /*08ae*/ 	.byte	0x3f
	.zero		1


	//   ....[83]....
        /*08b0*/ 	.word	0x0000fac0
        /*08b4*/ 	.word	0x00000003
        /*08b8*/ 	.word	0x00013260
        /*08bc*/ 	.short	0x010a
        /*08be*/ 	.byte	0x3f
	.zero		1


	//   ....[84]....
        /*08c0*/ 	.word	0x0000fb10
        /*08c4*/ 	.word	0x00000005
        /*08c8*/ 	.word	0x00013260
        /*08cc*/ 	.short	0x010a
        /*08ce*/ 	.byte	0x3f
	.zero		1


	//   ....[85]....
        /*08d0*/ 	.word	0x0000fb60
        /*08d4*/ 	.word	0x00000003
        /*08d8*/ 	.word	0x00013280
        /*08dc*/ 	.short	0x010a
        /*08de*/ 	.byte	0x3f
	.zero		1


	//----- nvinfo : EIATTR_NUM_MBARRIERS
	.align		4
.L_263:
        /*08e0*/ 	.byte	0x03, 0x38
        /*08e2*/ 	.short	0x0016


	//----- nvinfo : EIATTR_EXIT_INSTR_OFFSETS
	.align		4
        /*08e4*/ 	.byte	0x04, 0x1c
        /*08e6*/ 	.short	(.L_265 - .L_264)


	//   ....[0]....
.L_264:
        /*08e8*/ 	.word	0x00000a00


	//   ....[1]....
        /*08ec*/ 	.word	0x0000b490


	//   ....[2]....
        /*08f0*/ 	.word	0x0000eb30


	//----- nvinfo : EIATTR_MAX_THREADS
	.align		4
.L_265:
        /*08f4*/ 	.byte	0x04, 0x05
        /*08f6*/ 	.short	(.L_267 - .L_266)
.L_266:
        /*08f8*/ 	.word	0x00000200
        /*08fc*/ 	.word	0x00000001
        /*0900*/ 	.word	0x00000001


	//----- nvinfo : EIATTR_CRS_STACK_SIZE
	.align		4
.L_267:
        /*0904*/ 	.byte	0x04, 0x1e
        /*0906*/ 	.short	(.L_269 - .L_268)
.L_268:
        /*0908*/ 	.word	0x00000000


	//----- nvinfo : EIATTR_CBANK_PARAM_SIZE
	.align		4
.L_269:
        /*090c*/ 	.byte	0x03, 0x19
        /*090e*/ 	.short	0x0af0


	//----- nvinfo : EIATTR_PARAM_CBANK
	.align		4
        /*0910*/ 	.byte	0x04, 0x0a
        /*0912*/ 	.short	(.L_271 - .L_270)
	.align		4
.L_270:
        /*0914*/ 	.word	index@(.nv.constant0._ZN7cutlass13device_kernelIN5flash11enable_sm90INS1_16FlashAttnFwdSm90INS1_25CollectiveMainloopFwdSm90ILi2EN4cute5tupleIJNS5_1CILi1EEES8_S8_EEENS6_IJNS7_ILi192EEENS7_ILi160EEENS7_ILi64EEEEEELi64ENS_12float_e4m3_tEfNS_4arch4Sm90ELb1ELb0ELb0ELb0ELb0ELb0ELb0ELb1ELb1ELb1ELb0ELb0EEENS1_21CollectiveEpilogueFwdINS6_IJSA_SC_SB_EEES9_NS_10bfloat16_tESG_Li384ELb0ELb1ELb0ELb1EEENS1_30DynamicPersistentTileSchedulerILi384ELi128ELb0ELb1ELb1EEEEEEEEEvNT_6ParamsE)
        /*0918*/ 	.short	0x0210
        /*091a*/ 	.short	0x0af0


	//----- nvinfo : EIATTR_SW_WAR
	.align		4
.L_271:
        /*091c*/ 	.byte	0x04, 0x36
        /*091e*/ 	.short	(.L_273 - .L_272)
.L_272:
        /*0920*/ 	.word	0x00000008
.L_273:


//--------------------- .nv.info._ZN7cutlass13device_kernelIN5flash11enable_sm90INS1_16FlashAttnFwdSm90INS1_25CollectiveMainloopFwdSm90ILi2EN4cute5tupleIJNS5_1CILi1EEES8_S8_EEENS6_IJNS7_ILi192EEENS7_ILi160EEENS7_ILi64EEEEEELi64ENS_12float_e4m3_tEfNS_4arch4Sm90ELb1ELb0ELb0ELb1ELb0ELb0ELb0ELb1ELb1ELb1ELb0ELb0EEENS1_21CollectiveEpilogueFwdINS6_IJSA_SC_SB_EEES9_NS_10bfloat16_tESG_Li384ELb1ELb1ELb0ELb1EEENS1_36VarlenDynamicPersistentTileSchedulerILi192ELi160ELi384ELi128ELb0ELb1ELb1ELb1ELb1ELb1EEEEEEEEEvNT_6ParamsE --------------------------
	.section	.nv.info._ZN7cutlass13device_kernelIN5flash11enable_sm90INS1_16FlashAttnFwdSm90INS1_25CollectiveMainloopFwdSm90ILi2EN4cute5tupleIJNS5_1CILi1EEES8_S8_EEENS6_IJNS7_ILi192EEENS7_ILi160EEENS7_ILi64EEEEEELi64ENS_12float_e4m3_tEfNS_4arch4Sm90ELb1ELb0ELb0ELb1ELb0ELb0ELb0ELb1ELb1ELb1ELb0ELb0EEENS1_21CollectiveEpilogueFwdINS6_IJSA_SC_SB_EEES9_NS_10bfloat16_tESG_Li384ELb1ELb1ELb0ELb1EEENS1_36VarlenDynamicPersistentTileSchedulerILi192ELi160ELi384ELi128ELb0ELb1ELb1ELb1ELb1ELb1EEEEEEEEEvNT_6ParamsE,"",@"SHT_CUDA_INFO"
	.sectionflags	@""
	.align	4


	//----- nvinfo : EIATTR_CUDA_API_VERSION
	.align		4
        /*0000*/ 	.byte	0x04, 0x37
        /*0002*/ 	.short	(.L_275 - .L_274)
.L_274:
        /*0004*/ 	.word	0x00000082


	//----- nvinfo : EIATTR_KPARAM_INFO
	.align		4
.L_275:
        /*0008*/ 	.byte	0x04, 0x17
        /*000a*/ 	.short	(.L_277 - .L_276)
.L_276:
        /*000c*/ 	.word	0x00000000
        /*0010*/ 	.short	0x0000
        /*0012*/ 	.short	0x0070
        /*0014*/ 	.byte	0x00, 0xf0, 0x01, 0x2a


	//----- nvinfo : EIATTR_SPARSE_MMA_MASK
	.align		4
.L_277:
        /*0018*/ 	.byte	0x03, 0x50
        /*001a*/ 	.short	0x0000


	//----- nvinfo : EIATTR_MAXREG_COUNT
	.align		4
        /*001c*/ 	.byte	0x03, 0x1b
        /*001e*/ 	.short	0x0080


	//----- nvinfo : EIATTR_NUM_BARRIERS
	.align		4
        /*0020*/ 	.byte	0x02, 0x4c
        /*0022*/ 	.byte	0x09
	.zero		1


	//----- nvinfo : EIATTR_EXTERNS
	.align		4
        /*0024*/ 	.byte	0x04, 0x0f
        /*0026*/ 	.short	(.L_279 - .L_278)


	//   ....[0]....
	.align		4
.L_278:
        /*0028*/ 	.word	index@(__assertfail)


	//----- nvinfo : EIATTR_ANNOTATIONS
	.align		4
.L_279:
        /*002c*/ 	.byte	0x04, 0x55
        /*002e*/ 	.short	(.L_281 - .L_280)


	//   ....[0]....
.L_280:
        /* <DEDUP_REMOVED lines=9> */


	//----- nvinfo : EIATTR_MERCURY_ISA_VERSION
	.align		4
.L_281:
        /*00a8*/ 	.byte	0x03, 0x5f
        /*00aa*/ 	.short	0x0101


	//----- nvinfo : EIATTR_UNUSED_LOAD_BYTE_OFFSET
	.align		4
        /*00ac*/ 	.byte	0x04, 0x44
        /*00ae*/ 	.short	(.L_283 - .L_282)


	//   ....[0]....
.L_282:
        /*00b0*/ 	.word	0x00000a00
        /*00b4*/ 	.word	0x0000fff0


	//   ....[1]....
        /*00b8*/ 	.word	0x00009db0
        /*00bc*/ 	.word	0x0000fff0


	//----- nvinfo : EIATTR_INT_WARP_WIDE_INSTR_OFFSETS
	.align		4
.L_283:
        /*00c0*/ 	.byte	0x04, 0x31
        /*00c2*/ 	.short	(.L_285 - .L_284)


	//   ....[0]....
.L_284:
        /*00c4*/ 	.word	0x00000130


	//   ....[1]....
        /*00c8*/ 	.word	0x00000170


	//   ....[2]....
        /*00cc*/ 	.word	0x000001e0


	//   ....[3]....
        /*00d0*/ 	.word	0x0000cff0


	//   ....[4]....
        /*00d4*/ 	.word	0x0000d080


	//   ....[5]....
        /*00d8*/ 	.word	0x0000f3c0


	//   ....[6]....
        /*00dc*/ 	.word	0x0000f450


	//----- nvinfo : EIATTR_COOP_GROUP_MASK_REGIDS
	.align		4
.L_285:
        /*00e0*/ 	.byte	0x04, 0x29
        /*00e2*/ 	.short	(.L_287 - .L_286)


	//   ....[0]....
.L_286:
        /*00e4*/ 	.word	0xffffffff


	//   ....[1]....
        /*00e8*/ 	.word	0xffffffff


	//   ....[2]....
        /*00ec*/ 	.word	0xffffffff


	//   ....[3]....
        /*00f0*/ 	.word	0xffffffff


	//   ....[4]....
        /*00f4*/ 	.word	0xffffffff


	//   ....[5]....
        /*00f8*/ 	.word	0xffffffff


	//   ....[6]....
        /*00fc*/ 	.word	0xffffffff


	//   ....[7]....
        /*0100*/ 	.word	0xffffffff


	//   ....[8]....
        /*0104*/ 	.word	0xffffffff


	//   ....[9]....
        /*0108*/ 	.word	0xffffffff


	//   ....[10]....
        /*010c*/ 	.word	0xffffffff


	//   ....[11]....
        /*0110*/ 	.word	0xffffffff


	//   ....[12]....
        /*0114*/ 	.word	0xffffffff


	//   ....[13]....
        /*0118*/ 	.word	0xffffffff


	//   ....[14]....
        /*011c*/ 	.word	0xffffffff


	//   ....[15]....
        /*0120*/ 	.word	0xffffffff


	//   ....[16]....
        /*0124*/ 	.word	0xffffffff


	//   ....[17]....
        /*0128*/ 	.word	0xffffffff


	//   ....[18]....
        /*012c*/ 	.word	0xffffffff


	//   ....[19]....
        /*0130*/ 	.word	0xffffffff


	//   ....[20]....
        /*0134*/ 	.word	0xffffffff


	//   ....[21]....
        /*0138*/ 	.word	0xffffffff


	//   ....[22]....
        /*013c*/ 	.word	0xffffffff


	//   ....[23]....
        /*0140*/ 	.word	0xffffffff


	//   ....[24]....
        /*0144*/ 	.word	0xffffffff


	//   ....[25]....
        /*0148*/ 	.word	0xffffffff


	//   ....[26]....
        /*014c*/ 	.word	0xffffffff


	//   ....[27]....
        /*0150*/ 	.word	0xffffffff


	//   ....[28]....
        /*0154*/ 	.word	0xffffffff


	//   ....[29]....
        /*0158*/ 	.word	0xffffffff


	//   ....[30]....
        /*015c*/ 	.word	0xffffffff


	//   ....[31]....
        /*0160*/ 	.word	0xffffffff


	//   ....[32]....
        /*0164*/ 	.word	0xffffffff


	//   ....[33]....
        /*0168*/ 	.word	0xffffffff


	//   ....[34]....
        /*016c*/ 	.word	0xffffffff


	//   ....[35]....
        /*0170*/ 	.word	0xffffffff


	//   ....[36]....
        /*0174*/ 	.word	0xffffffff


	//   ....[37]....
        /*0178*/ 	.word	0xffffffff


	//   ....[38]....
        /*017c*/ 	.word	0xffffffff


	//   ....[39]....
        /*0180*/ 	.word	0xffffffff


	//   ....[40]....
        /*0184*/ 	.word	0xffffffff


	//   ....[41]....
        /*0188*/ 	.word	0xffffffff


	//   ....[42]....
        /*018c*/ 	.word	0xffffffff


	//   ....[43]....
        /*0190*/ 	.word	0xffffffff


	//   ....[44]....
        /*0194*/ 	.word	0xffffffff


	//   ....[45]....
        /*0198*/ 	.word	0xffffffff


	//   ....[46]....
        /*019c*/ 	.word	0xffffffff


	//   ....[47]....
        /*01a0*/ 	.word	0xffffffff


	//   ....[48]....
        /*01a4*/ 	.word	0xffffffff


	//   ....[49]....
        /*01a8*/ 	.word	0xffffffff


	//   ....[50]....
        /*01ac*/ 	.word	0xffffffff


	//   ....[51]....
        /*01b0*/ 	.word	0xffffffff


	//   ....[52]....
        /*01b4*/ 	.word	0xffffffff


	//   ....[53]....
        /*01b8*/ 	.word	0xffffffff


	//   ....[54]....
        /*01bc*/ 	.word	0xffffffff


	//   ....[55]....
        /*01c0*/ 	.word	0xffffffff


	//   ....[56]....
        /*01c4*/ 	.word	0xffffffff


	//   ....[57]....
        /*01c8*/ 	.word	0xffffffff


	//   ....[58]....
        /*01cc*/ 	.word	0xffffffff


	//   ....[59]....
        /*01d0*/ 	.word	0xffffffff


	//   ....[60]....
        /*01d4*/ 	.word	0xffffffff


	//   ....[61]....
        /*01d8*/ 	.word	0xffffffff


	//   ....[62]....
        /*01dc*/ 	.word	0xffffffff


	//   ....[63]....
        /*01e0*/ 	.word	0xffffffff


	//   ....[64]....
        /*01e4*/ 	.word	0xffffffff


	//   ....[65]....
        /*01e8*/ 	.word	0xffffffff


	//   ....[66]....
        /*01ec*/ 	.word	0xffffffff


	//   ....[67]....
        /*01f0*/ 	.word	0xffffffff


	//   ....[68]....
        /*01f4*/ 	.word	0xffffffff


	//   ....[69]....
        /*01f8*/ 	.word	0xffffffff


	//   ....[70]....
        /*01fc*/ 	.word	0xffffffff


	//   ....[71]....
        /*0200*/ 	.word	0xffffffff


	//   ....[72]....
        /*0204*/ 	.word	0xffffffff


	//   ....[73]....
        /*0208*/ 	.word	0xffffffff


	//   ....[74]....
        /*020c*/ 	.word	0xffffffff


	//   ....[75]....
        /*0210*/ 	.word	0xffffffff


	//   ....[76]....
        /*0214*/ 	.word	0xffffffff


	//   ....[77]....
        /*0218*/ 	.word	0xffffffff


	//   ....[78]....
        /*021c*/ 	.word	0xffffffff


	//   ....[79]....
        /*0220*/ 	.word	0xffffffff


	//   ....[80]....
        /*0224*/ 	.word	0xffffffff


	//   ....[81]....
        /*0228*/ 	.word	0xffffffff


	//   ....[82]....
        /*022c*/ 	.word	0xffffffff


	//   ....[83]....
        /*0230*/ 	.word	0xffffffff


	//   ....[84]....
        /*0234*/ 	.word	0xffffffff


	//   ....[85]....
        /*0238*/ 	.word	0xffffffff


	//   ....[86]....
        /*023c*/ 	.word	0xffffffff


	//   ....[87]....
        /*0240*/ 	.word	0xffffffff


	//   ....[88]....
        /*0244*/ 	.word	0xffffffff


	//   ....[89]....
        /*0248*/ 	.word	0xffffffff


	//   ....[90]....
        /*024c*/ 	.word	0xffffffff


	//   ....[91]....
        /*0250*/ 	.word	0xffffffff


	//   ....[92]....
        /*0254*/ 	.word	0xffffffff


	//   ....[93]....
        /*0258*/ 	.word	0xffffffff


	//   ....[94]....
        /*025c*/ 	.word	0xffffffff


	//   ....[95]....
        /*0260*/ 	.word	0xffffffff


	//   ....[96]....
        /*0264*/ 	.word	0xffffffff


	//   ....[97]....
        /*0268*/ 	.word	0xffffffff


	//   ....[98]....
        /*026c*/ 	.word	0xffffffff


	//   ....[99]....
        /*0270*/ 	.word	0xffffffff


	//   ....[100]....
        /*0274*/ 	.word	0xffffffff


	//   ....[101]....
        /*0278*/ 	.word	0xffffffff


	//   ....[102]....
        /*027c*/ 	.word	0xffffffff


	//   ....[103]....
        /*0280*/ 	.word	0xffffffff


	//   ....[104]....
        /*0284*/ 	.word	0xffffffff


	//   ....[105]....
        /*0288*/ 	.word	0xffffffff


	//   ....[106]....
        /*028c*/ 	.word	0xffffffff


	//   ....[107]....
        /*0290*/ 	.word	0xffffffff


	//   ....[108]....
        /*0294*/ 	.word	0xffffffff


	//   ....[109]....
        /*0298*/ 	.word	0xffffffff


	//   ....[110]....
        /*029c*/ 	.word	0xffffffff


	//   ....[111]....
        /*02a0*/ 	.word	0x0500000f


	//   ....[112]....
        /*02a4*/ 	.word	0x0500000f


	//   ....[113]....
        /*02a8*/ 	.word	0x0500000f


	//   ....[114]....
        /*02ac*/ 	.word	0x0500000f


	//   ....[115]....
        /*02b0*/ 	.word	0x0500000f


	//   ....[116]....
        /*02b4*/ 	.word	0x0500000f


	//   ....[117]....
        /*02b8*/ 	.word	0x0500000f


	//   ....[118]....
        /*02bc*/ 	.word	0x0500000f


	//   ....[119]....
        /*02c0*/ 	.word	0x0500000f


	//   ....[120]....
        /*02c4*/ 	.word	0x0500000f


	//   ....[121]....
        /*02c8*/ 	.word	0x0500000f


	//   ....[122]....
        /*02cc*/ 	.word	0x0500000f


	//   ....[123]....
        /*02d0*/ 	.word	0x0500000f


	//   ....[124]....
        /*02d4*/ 	.word	0x0500000f


	//----- nvinfo : EIATTR_COOP_GROUP_INSTR_OFFSETS
	.align		4
.L_287:
        /*02d8*/ 	.byte	0x04, 0x28
        /*02da*/ 	.short	(.L_289 - .L_288)


	//   ....[0]....
.L_288:
        /*02dc*/ 	.word	0x00000060


	//   ....[1]....
        /*02e0*/ 	.word	0x00000140


	//   ....[2]....
        /*02e4*/ 	.word	0x00000190


	//   ....[3]....
        /*02e8*/ 	.word	0x000003c0


	//   ....[4]....
        /*02ec*/ 	.word	0x00000520


	//   ....[5]....
        /*02f0*/ 	.word	0x00000640


	//   ....[6]....
        /*02f4*/ 	.word	0x000007a0


	//   ....[7]....
        /*02f8*/ 	.word	0x000017d0


	//   ....[8]....
        /*02fc*/ 	.word	0x00001f40


	//   ....[9]....
        /*0300*/ 	.word	0x00001f50


	//   ....[10]....
        /*0304*/ 	.word	0x00002960


	//   ....[11]....
        /*0308*/ 	.word	0x00002a20


	//   ....[12]....
        /*030c*/ 	.word	0x000034b0


	//   ....[13]....
        /*0310*/ 	.word	0x00003540


	//   ....[14]....
        /*0314*/ 	.word	0x00004b30


	//   ....[15]....
        /*0318*/ 	.word	0x00004b50


	//   ....[16]....
        /*031c*/ 	.word	0x00005450


	//   ....[17]....
        /*0320*/ 	.word	0x00005550


	//   ....[18]....
        /*0324*/ 	.word	0x00006000


	//   ....[19]....
        /*0328*/ 	.word	0x00006060


	//   ....[20]....
        /*032c*/ 	.word	0x00007de0


	//   ....[21]....
        /*0330*/ 	.word	0x00007e00


	//   ....[22]....
        /*0334*/ 	.word	0x00007e40


	//   ....[23]....
        /*0338*/ 	.word	0x00007e70


	//   ....[24]....
        /*033c*/ 	.word	0x00009810


	//   ....[25]....
        /*0340*/ 	.word	0x00009820


	//   ....[26]....
        /*0344*/ 	.word	0x000098a0


	//   ....[27]....
        /*0348*/ 	.word	0x000098b0


	//   ....[28]....
        /*034c*/ 	.word	0x0000a300


	//   ....[29]....
        /*0350*/ 	.word	0x0000a310


	//   ....[30]....
        /*0354*/ 	.word	0x0000a320


	//   ....[31]....
        /*0358*/ 	.word	0x0000a330


	//   ....[32]....
        /*035c*/ 	.word	0x0000a340


	//   ....[33]....
        /*0360*/ 	.word	0x0000a350


	//   ....[34]....
        /*0364*/ 	.word	0x0000a370


	//   ....[35]....
        /*0368*/ 	.word	0x0000a380


	//   ....[36]....
        /*036c*/ 	.word	0x0000a3a0


	//   ....[37]....
        /*0370*/ 	.word	0x0000a3b0


	//   ....[38]....
        /*0374*/ 	.word	0x0000a3e0


	//   ....[39]....
        /*0378*/ 	.word	0x0000a3f0


	//   ....[40]....
        /*037c*/ 	.word	0x0000a410


	//   ....[41]....
        /*0380*/ 	.word	0x0000a420


	//   ....[42]....
        /*0384*/ 	.word	0x0000a450


	//   ....[43]....
        /*0388*/ 	.word	0x0000a460


	//   ....[44]....
        /*038c*/ 	.word	0x0000a8c0


	//   ....[45]....
        /*0390*/ 	.word	0x0000a900


	//   ....[46]....
        /*0394*/ 	.word	0x0000a940


	//   ....[47]....
        /*0398*/ 	.word	0x0000a970


	//   ....[48]....
        /*039c*/ 	.word	0x0000ae40


	//   ....[49]....
        /*03a0*/ 	.word	0x0000ae80


	//   ....[50]....
        /*03a4*/ 	.word	0x0000aec0


	//   ....[51]....
        /*03a8*/ 	.word	0x0000aef0


	//   ....[52]....
        /*03ac*/ 	.word	0x0000af10


	//   ....[53]....
        /*03b0*/ 	.word	0x0000af30


	//   ....[54]....
        /*03b4*/ 	.word	0x0000af50


	//   ....[55]....
        /*03b8*/ 	.word	0x0000af70


	//   ....[56]....
        /*03bc*/ 	.word	0x0000b830


	//   ....[57]....
        /*03c0*/ 	.word	0x0000b860


	//   ....[58]....
        /*03c4*/ 	.word	0x0000b8a0


	//   ....[59]....
        /*03c8*/ 	.word	0x0000b8d0


	//   ....[60]....
        /*03cc*/ 	.word	0x0000b8e0


	//   ....[61]....
        /*03d0*/ 	.word	0x0000b8f0


	//   ....[62]....
        /*03d4*/ 	.word	0x0000b900


	//   ....[63]....
        /*03d8*/ 	.word	0x0000b920


	//   ....[64]....
        /*03dc*/ 	.word	0x0000ba60


	//   ....[65]....
        /*03e0*/ 	.word	0x0000bc50


	//   ....[66]....
        /*03e4*/ 	.word	0x0000bc80


	//   ....[67]....
        /*03e8*/ 	.word	0x0000bcb0


	//   ....[68]....
        /*03ec*/ 	.word	0x0000bce0


	//   ....[69]....
        /*03f0*/ 	.word	0x0000bd10


	//   ....[70]....
        /*03f4*/ 	.word	0x0000bd50


	//   ....[71]....
        /*03f8*/ 	.word	0x0000bed0


	//   ....[72]....
        /*03fc*/ 	.word	0x0000bf00


	//   ....[73]....
        /*0400*/ 	.word	0x0000bf30


	//   ....[74]....
        /*0404*/ 	.word	0x0000bf60


	//   ....[75]....
        /*0408*/ 	.word	0x0000bf90


	//   ....[76]....
        /*040c*/ 	.word	0x0000bfd0


	//   ....[77]....
        /*0410*/ 	.word	0x0000c060


	//   ....[78]....
        /*0414*/ 	.word	0x0000c0f0


	//   ....[79]....
        /*0418*/ 	.word	0x0000c1a0


	//   ....[80]....
        /*041c*/ 	.word	0x0000d730


	//   ....[81]....
        /*0420*/ 	.word	0x0000e340


	//   ....[82]....
        /*0424*/ 	.word	0x0000e370


	//   ....[83]....
        /*0428*/ 	.word	0x0000e3e0


	//   ....[84]....
        /*042c*/ 	.word	0x0000e420


	//   ....[85]....
        /*0430*/ 	.word	0x0000e460


	//   ....[86]....
        /*0434*/ 	.word	0x0000e490


	//   ....[87]....
        /*0438*/ 	.word	0x0000e4a0


	//   ....[88]....
        /*043c*/ 	.word	0x0000e4b0


	//   ....[89]....
        /*0440*/ 	.word	0x0000e4c0


	//   ....[90]....
        /*0444*/ 	.word	0x0000e4e0


	//   ....[91]....
        /*0448*/ 	.word	0x0000e530


	//   ....[92]....
        /*044c*/ 	.word	0x0000e5a0


	//   ....[93]....
        /*0450*/ 	.word	0x0000fae0


	//   ....[94]....
        /*0454*/ 	.word	0x0000fb10


	//   ....[95]....
        /*0458*/ 	.word	0x0000fb40


	//   ....[96]....
        /*045c*/ 	.word	0x0000fb70


	//   ....[97]....
        /*0460*/ 	.word	0x0000fb80


	//   ....[98]....
        /*0464*/ 	.word	0x0000fba0


	//   ....[99]....
        /*0468*/ 	.word	0x0000fbc0


	//   ....[100]....
        /*046c*/ 	.word	0x0000fc00


	//   ....[101]....
        /*0470*/ 	.word	0x0000fd40


	//   ....[102]....
        /*0474*/ 	.word	0x0000fd70


	//   ....[103]....
        /*0478*/ 	.word	0x0000fdb0


	//   ....[104]....
        /*047c*/ 	.word	0x0000fde0


	//   ....[105]....
        /*0480*/ 	.word	0x0000fe10


	//   ....[106]....
        /*0484*/ 	.word	0x0000fe40


	//   ....[107]....
        /*0488*/ 	.word	0x0000fee0


	//   ....[108]....
        /*048c*/ 	.word	0x0000ff80


	//   ....[109]....
        /*0490*/ 	.word	0x00010030


	//   ....[110]....
        /*0494*/ 	.word	0x00010630


	//   ....[111]....
        /*0498*/ 	.word	0x00010c00


	//   ....[112]....
        /*049c*/ 	.word	0x00010dc0


	//   ....[113]....
        /*04a0*/ 	.word	0x00010e30


	//   ....[114]....
        /*04a4*/ 	.word	0x00010eb0


	//   ....[115]....
        /*04a8*/ 	.word	0x00010f60


	//   ....[116]....
        /*04ac*/ 	.word	0x00010fe0


	//   ....[117]....
        /*04b0*/ 	.word	0x00011080


	//   ....[118]....
        /*04b4*/ 	.word	0x00011100


	//   ....[119]....
        /*04b8*/ 	.word	0x000111b0


	//   ....[120]....
        /*04bc*/ 	.word	0x00011210


	//   ....[121]....
        /*04c0*/ 	.word	0x000112c0


	//   ....[122]....
        /*04c4*/ 	.word	0x00011340


	//   ....[123]....
        /*04c8*/ 	.word	0x000113e0


	//   ....[124]....
        /*04cc*/ 	.word	0x00011720


	//----- nvinfo : EIATTR_REG_RECONFIG
	.align		4
.L_289:
        /*04d0*/ 	.byte	0x01, 0x54
	.zero		2


	//----- nvinfo : EIATTR_SYSCALL_OFFSETS
	.align		4
        /*04d4*/ 	.byte	0x04, 0x46
        /*04d6*/ 	.short	(.L_291 - .L_290)


	//   ....[0]....
.L_290:
        /*04d8*/ 	.word	0x000019b0


	//   ....[1]....
        /*04dc*/ 	.word	0x0000d1e0


	//   ....[2]....
        /*04e0*/ 	.word	0x0000d340


	//   ....[3]....
        /*04e4*/ 	.word	0x0000d490


	//   ....[4]....
        /*04e8*/ 	.word	0x0000d5d0


	//   ....[5]....
        /*04ec*/ 	.word	0x0000dea0


	//----- nvinfo : EIATTR_MBARRIER_INSTR_OFFSETS
	.align		4
.L_291:
        /*04f0*/ 	.byte	0x04, 0x39
        /*04f2*/ 	.short	(.L_293 - .L_292)


	//   ....[0]....
.L_292:
        /*04f4*/ 	.word	0x00000270
        /*04f8*/ 	.word	0x000000ff
        /*04fc*/ 	.word	0x00013200
        /*0500*/ 	.short	0x0100
        /*0502*/ 	.byte	0x08
	.zero		1


	//   ....[1]....
        /*0504*/ 	.word	0x00000280
        /*0508*/ 	.word	0x000000ff
        /*050c*/ 	.word	0x00013220
        /*0510*/ 	.short	0x0100
        /*0512*/ 	.byte	0x08
	.zero		1


	//   ....[2]....
        /*0514*/ 	.word	0x00000370
        /*0518*/ 	.word	0x000000ff
        /*051c*/ 	.word	0x00013230
        /*0520*/ 	.short	0x0100
        /*0522*/ 	.byte	0x08
	.zero		1


	//   ....[3]....
        /*0524*/ 	.word	0x00000380
        /*0528*/ 	.word	0x000000ff
        /*052c*/ 	.word	0x00013240
        /*0530*/ 	.short	0x0100
        /*0532*/ 	.byte	0x08
	.zero		1


	//   ....[4]....
        /*0534*/ 	.word	0x00000390
        /*0538*/ 	.word	0x000000ff
        /*053c*/ 	.word	0x00013238
        /*0540*/ 	.short	0x0100
        /*0542*/ 	.byte	0x08
	.zero		1


	//   ....[5]....
        /*0544*/ 	.word	0x000003a0
        /*0548*/ 	.word	0x000000ff
        /*054c*/ 	.word	0x00013248
        /*0550*/ 	.short	0x0100
        /*0552*/ 	.byte	0x08
	.zero		1


	//   ....[6]....
        /*0554*/ 	.word	0x000004d0
        /*0558*/ 	.word	0x000000ff
        /*055c*/ 	.word	0x00013250
        /*0560*/ 	.short	0x0100
        /*0562*/ 	.byte	0x08
	.zero		1


	//   ....[7]....
        /*0564*/ 	.word	0x000004e0
        /*0568*/ 	.word	0x000000ff
        /*056c*/ 	.word	0x00013260
        /*0570*/ 	.short	0x0100
        /*0572*/ 	.byte	0x08
	.zero		1


	//   ....[8]....
        /*0574*/ 	.word	0x000004f0
        /*0578*/ 	.word	0x000000ff
        /*057c*/ 	.word	0x00013258
        /*0580*/ 	.short	0x0100
        /*0582*/ 	.byte	0x08
	.zero		1


	//   ....[9]....
        /*0584*/ 	.word	0x00000500
        /*0588*/ 	.word	0x000000ff
        /*058c*/ 	.word	0x00013268
        /*0590*/ 	.short	0x0100
        /*0592*/ 	.byte	0x08
	.zero		1


	//   ....[10]....
        /*0594*/ 	.word	0x000005f0
        /*0598*/ 	.word	0x000000ff
        /*059c*/ 	.word	0x00013270
        /*05a0*/ 	.short	0x0100
        /*05a2*/ 	.byte	0x06
	.zero		1


	//   ....[11]....
        /*05a4*/ 	.word	0x00000600
        /*05a8*/ 	.word	0x000000ff
        /*05ac*/ 	.word	0x00013280
        /*05b0*/ 	.short	0x0100
        /*05b2*/ 	.byte	0x06
	.zero		1


	//   ....[12]....
        /*05b4*/ 	.word	0x00000610
        /*05b8*/ 	.word	0x000000ff
        /*05bc*/ 	.word	0x00013278
        /*05c0*/ 	.short	0x0100
        /*05c2*/ 	.byte	0x06
	.zero		1


	//   ....[13]....
        /*05c4*/ 	.word	0x00000620
        /*05c8*/ 	.word	0x000000ff
        /*05cc*/ 	.word	0x00013288
        /*05d0*/ 	.short	0x0100
        /*05d2*/ 	.byte	0x06
	.zero		1


	//   ....[14]....
        /*05d4*/ 	.word	0x00000750
        /*05d8*/ 	.word	0x000000ff
        /*05dc*/ 	.word	0x00013290
        /*05e0*/ 	.short	0x0100
        /*05e2*/ 	.byte	0x08
	.zero		1


	//   ....[15]....
        /*05e4*/ 	.word	0x00000760
        /*05e8*/ 	.word	0x000000ff
        /*05ec*/ 	.word	0x000132a0
        /*05f0*/ 	.short	0x0100
        /*05f2*/ 	.byte	0x08
	.zero		1


	//   ....[16]....
        /*05f4*/ 	.word	0x00000770
        /*05f8*/ 	.word	0x000000ff
        /*05fc*/ 	.word	0x00013298
        /*0600*/ 	.short	0x0100
        /*0602*/ 	.byte	0x08
	.zero		1


	//   ....[17]....
        /*0604*/ 	.word	0x00000780
        /*0608*/ 	.word	0x000000ff
        /*060c*/ 	.word	0x000132a8
        /*0610*/ 	.short	0x0100
        /*0612*/ 	.byte	0x08
	.zero		1


	//   ....[18]....
        /*0614*/ 	.word	0x000008b0
        /*0618*/ 	.word	0x000000ff
        /*061c*/ 	.word	0x000132b0
        /*0620*/ 	.short	0x0100
        /*0622*/ 	.byte	0x08
	.zero		1


	//   ....[19]....
        /*0624*/ 	.word	0x000008c0
        /*0628*/ 	.word	0x000000ff
        /*062c*/ 	.word	0x000132c0
        /*0630*/ 	.short	0x0100
        /*0632*/ 	.byte	0x08
	.zero		1


	//   ....[20]....
        /*0634*/ 	.word	0x000008d0
        /*0638*/ 	.word	0x000000ff
        /*063c*/ 	.word	0x000132b8
        /*0640*/ 	.short	0x0100
        /*0642*/ 	.byte	0x08
	.zero		1


	//   ....[21]....
        /*0644*/ 	.word	0x000008e0
        /*0648*/ 	.word	0x000000ff
        /*064c*/ 	.word	0x000132c8
        /*0650*/ 	.short	0x0100
        /*0652*/ 	.byte	0x08
	.zero		1


	//   ....[22]....
        /*0654*/ 	.word	0x00001a30
        /*0658*/ 	.word	0x000000ff
        /*065c*/ 	.word	0x00013200
        /*0660*/ 	.short	0x010a
        /*0662*/ 	.byte	0x2d
	.zero		1


	//   ....[23]....
        /*0664*/ 	.word	0x00001ab0
        /*0668*/ 	.word	0x00000003
        /*066c*/ 	.word	0x00013230
        /*0670*/ 	.short	0x010a
        /*0672*/ 	.byte	0x3f
	.zero		1


	//   ....[24]....
        /*0674*/ 	.word	0x00001af0
        /*0678*/ 	.word	0x00000003
        /*067c*/ 	.word	0x00013230
        /*0680*/ 	.short	0x010a
        /*0682*/ 	.byte	0x3f
	.zero		1


	//   ....[25]....
        /*0684*/ 	.word	0x000038b0
        /*0688*/ 	.word	0x00000028
        /*068c*/ 	.word	0x00000000
        /*0690*/ 	.short	0x0101
        /*0692*/ 	.byte	0x3f
	.zero		1


	//   ....[26]....
        /*0694*/ 	.word	0x00004520
        /*0698*/ 	.word	0x000000ff
        /*069c*/ 	.word	0x00013230
        /*06a0*/ 	.short	0x010a
        /*06a2*/ 	.byte	0x14
	.zero		1


	//   ....[27]....
        /*06a4*/ 	.word	0x00004560
        /*06a8*/ 	.word	0x000000ff
        /*06ac*/ 	.word	0x00013230
        /*06b0*/ 	.short	0x010a
        /*06b2*/ 	.byte	0x14
	.zero		1


	//   ....[28]....
        /*06b4*/ 	.word	0x000049b0
        /*06b8*/ 	.word	0x000000ff
        /*06bc*/ 	.word	0x00013250
        /*06c0*/ 	.short	0x010a
        /*06c2*/ 	.byte	0x0b
	.zero		1


	//   ....[29]....
        /*06c4*/ 	.word	0x000049f0
        /*06c8*/ 	.word	0x000000ff
        /*06cc*/ 	.word	0x00013250
        /*06d0*/ 	.short	0x010a
        /*06d2*/ 	.byte	0x0b
	.zero		1


	//   ....[30]....
        /*06d4*/ 	.word	0x00006af0
        /*06d8*/ 	.word	0x00000003
        /*06dc*/ 	.word	0x00000000
        /*06e0*/ 	.short	0x0101
        /*06e2*/ 	.byte	0x3f
	.zero		1


	//   ....[31]....
        /*06e4*/ 	.word	0x00006dc0
        /*06e8*/ 	.word	0x000000ff
        /*06ec*/ 	.word	0x00000000
        /*06f0*/ 	.short	0x0101
        /*06f2*/ 	.byte	0x06
	.zero		1


	//   ....[32]....
        /*06f4*/ 	.word	0x000072f0
        /*06f8*/ 	.word	0x000000ff
        /*06fc*/ 	.word	0x00013230
        /*0700*/ 	.short	0x010a
        /*0702*/ 	.byte	0x06
	.zero		1


	//   ....[33]....
        /*0704*/ 	.word	0x00007330
        /*0708*/ 	.word	0x000000ff
        /*070c*/ 	.word	0x00013230
        /*0710*/ 	.short	0x010a
        /*0712*/ 	.byte	0x06
	.zero		1


	//   ....[34]....
        /*0714*/ 	.word	0x00007780
        /*0718*/ 	.word	0x000000ff
        /*071c*/ 	.word	0x00013250
        /*0720*/ 	.short	0x010a
        /*0722*/ 	.byte	0x0b
	.zero		1


	//   ....[35]....
        /*0724*/ 	.word	0x000077c0
        /*0728*/ 	.word	0x000000ff
        /*072c*/ 	.word	0x00013250
        /*0730*/ 	.short	0x010a
        /*0732*/ 	.byte	0x0b
	.zero		1


	//   ....[36]....
        /*0734*/ 	.word	0x00008d20
        /*0738*/ 	.word	0x00000003
        /*073c*/ 	.word	0x00000000
        /*0740*/ 	.short	0x0101
        /*0742*/ 	.byte	0x3f
	.zero		1


	//   ....[37]....
        /*0744*/ 	.word	0x00009030
        /*0748*/ 	.word	0x000000ff
        /*074c*/ 	.word	0x00000000
        /*0750*/ 	.short	0x0101
        /*0752*/ 	.byte	0x06
	.zero		1


	//   ....[38]....
        /*0754*/ 	.word	0x000094e0
        /*0758*/ 	.word	0x000000ff
        /*075c*/ 	.word	0x00013250
        /*0760*/ 	.short	0x010a
        /*0762*/ 	.byte	0x0e
	.zero		1


	//   ....[39]....
        /*0764*/ 	.word	0x00009520
        /*0768*/ 	.word	0x000000ff
        /*076c*/ 	.word	0x00013250
        /*0770*/ 	.short	0x010a
        /*0772*/ 	.byte	0x0e
	.zero		1


	//   ....[40]....
        /*0774*/ 	.word	0x00009b90
        /*0778*/ 	.word	0x000000ff
        /*077c*/ 	.word	0x00000000
        /*0780*/ 	.short	0x0101
        /*0782*/ 	.byte	0x04
	.zero		1


	//   ....[41]....
        /*0784*/ 	.word	0x0000aea0
        /*0788*/ 	.word	0x00000000
        /*078c*/ 	.word	0x00000000
        /*0790*/ 	.short	0x0101
        /*0792*/ 	.byte	0x3f
	.zero		1


	//   ....[42]....
        /*0794*/ 	.word	0x0000d960
        /*0798*/ 	.word	0x00000005
        /*079c*/ 	.word	0x00013280
        /*07a0*/ 	.short	0x010a
        /*07a2*/ 	.byte	0x3f
	.zero		1


	//   ....[43]....
        /*07a4*/ 	.word	0x0000daf0
        /*07a8*/ 	.word	0x00000005
        /*07ac*/ 	.word	0x00013240
        /*07b0*/ 	.short	0x010a
        /*07b2*/ 	.byte	0x3f
	.zero		1


	//   ....[44]....
        /*07b4*/ 	.word	0x0000e660
        /*07b8*/ 	.word	0x00000010
        /*07bc*/ 	.word	0x00013200
        /*07c0*/ 	.short	0x0107
        /*07c2*/ 	.byte	0x3f
	.zero		1


	//   ....[45]....
        /*07c4*/ 	.word	0x0000e750
        /*07c8*/ 	.word	0x00000010
        /*07cc*/ 	.word	0x00013200
        /*07d0*/ 	.short	0x0101
        /*07d2*/ 	.byte	0x3f
	.zero		1


	//   ....[46]....
        /*07d4*/ 	.word	0x0000e780
        /*07d8*/ 	.word	0x00000010
        /*07dc*/ 	.word	0x00013220
        /*07e0*/ 	.short	0x010a
        /*07e2*/ 	.byte	0x3f
	.zero		1


	//   ....[47]....
        /*07e4*/ 	.word	0x0000ea30
        /*07e8*/ 	.word	0x00000004
        /*07ec*/ 	.word	0x00013280
        /*07f0*/ 	.short	0x010a
        /*07f2*/ 	.byte	0x3f
	.zero		1


	//   ....[48]....
        /*07f4*/ 	.word	0x0000ec80
        /*07f8*/ 	.word	0x00000004
        /*07fc*/ 	.word	0x00013240
        /*0800*/ 	.short	0x010a
        /*0802*/ 	.byte	0x3f
	.zero		1


	//   ....[49]....
        /*0804*/ 	.word	0x0000ef40
        /*0808*/ 	.word	0x00000003
        /*080c*/ 	.word	0x00013270
        /*0810*/ 	.short	0x010a
        /*0812*/ 	.byte	0x3f
	.zero		1


	//   ....[50]....
        /*0814*/ 	.word	0x0000efc0
        /*0818*/ 	.word	0x00000003
        /*081c*/ 	.word	0x00013260
        /*0820*/ 	.short	0x010a
        /*0822*/ 	.byte	0x3f
	.zero		1


	//   ....[51]....
        /*0824*/ 	.word	0x0000f2a0
        /*0828*/ 	.word	0x00000003
        /*082c*/ 	.word	0x00013250
        /*0830*/ 	.short	0x0101
        /*0832*/ 	.byte	0x3f
	.zero		1


	//   ....[52]....
        /*0834*/ 	.word	0x0000f320
        /*0838*/ 	.word	0x00000002
        /*083c*/ 	.word	0x00000000
        /*0840*/ 	.short	0x0101
        /*0842*/ 	.byte	0x3f
	.zero		1


	//   ....[53]....
        /*0844*/ 	.word	0x0000f510
        /*0848*/ 	.word	0x00000002
        /*084c*/ 	.word	0x00013270
        /*0850*/ 	.short	0x010a
        /*0852*/ 	.byte	0x3f
	.zero		1


	//   ....[54]....
        /*0854*/ 	.word	0x0000f590
        /*0858*/ 	.word	0x00000002
        /*085c*/ 	.word	0x00013260
        /*0860*/ 	.short	0x010a
        /*0862*/ 	.byte	0x3f
	.zero		1


	//   ....[55]....
        /*0864*/ 	.word	0x0000f860
        /*0868*/ 	.word	0x00000002
        /*086c*/ 	.word	0x00013250
        /*0870*/ 	.short	0x0101
        /*0872*/ 	.byte	0x3f
	.zero		1


	//   ....[56]....
        /*0874*/ 	.word	0x0000f8b0
        /*0878*/ 	.word	0x00000000
        /*087c*/ 	.word	0x00000000
        /*0880*/ 	.short	0x0101
        /*0882*/ 	.byte	0x3f
	.zero		1


	//   ....[57]....
        /*0884*/ 	.word	0x000105b0
        /*0888*/ 	.word	0x00000007
        /*088c*/ 	.word	0x00013220
        /*0890*/ 	.short	0x010a
        /*0892*/ 	.byte	0x3f
	.zero		1


	//   ....[58]....
        /*0894*/ 	.word	0x00010750
        /*0898*/ 	.word	0x00000005
        /*089c*/ 	.word	0x00000000
        /*08a0*/ 	.short	0x010a
        /*08a2*/ 	.byte	0x3f
	.zero		1


	//   ....[59]....
        /*08a4*/ 	.word	0x000107c0
        /*08a8*/ 	.word	0x00000003
        /*08ac*/ 	.word	0x00000000
        /*08b0*/ 	.short	0x010a
        /*08b2*/ 	.byte	0x3f
	.zero		1


	//   ....[60]....
        /*08b4*/ 	.word	0x00010810
        /*08b8*/ 	.word	0x00000003
        /*08bc*/ 	.word	0x00013260
        /*08c0*/ 	.short	0x010a
        /*08c2*/ 	.byte	0x3f
	.zero		1


	//   ....[61]....
        /*08c4*/ 	.word	0x00010860
        /*08c8*/ 	.word	0x00000005
        /*08cc*/ 	.word	0x00013260
        /*08d0*/ 	.short	0x010a
        /*08d2*/ 	.byte	0x3f
	.zero		1


	//   ....[62]....
        /*08d4*/ 	.word	0x000108a0
        /*08d8*/ 	.word	0x00000003
        /*08dc*/ 	.word	0x00013280
        /*08e0*/ 	.short	0x010a
        /*08e2*/ 	.byte	0x3f
	.zero		1


	//   ....[63]....
        /*08e4*/ 	.word	0x000108c0
        /*08e8*/ 	.word	0x00000005
        /*08ec*/ 	.word	0x00013280
        /*08f0*/ 	.short	0x010a
        /*08f2*/ 	.byte	0x3f
	.zero		1


	//   ....[64]....
        /*08f4*/ 	.word	0x00010930
        /*08f8*/ 	.word	0x00000003
        /*08fc*/ 	.word	0x00013200
        /*0900*/ 	.short	0x010a
        /*0902*/ 	.byte	0x3f
	.zero		1


	//   ....[65]....
        /*0904*/ 	.word	0x00010980
        /*0908*/ 	.word	0x00000003
        /*090c*/ 	.word	0x00013230
        /*0910*/ 	.short	0x010a
        /*0912*/ 	.byte	0x3f
	.zero		1


	//   ....[66]....
        /*0914*/ 	.word	0x000109e0
        /*0918*/ 	.word	0x00000009
        /*091c*/ 	.word	0x00013230
        /*0920*/ 	.short	0x010a
        /*0922*/ 	.byte	0x3f
	.zero		1


	//   ....[67]....
        /*0924*/ 	.word	0x00010a40
        /*0928*/ 	.word	0x00000009
        /*092c*/ 	.word	0x00013250
        /*0930*/ 	.short	0x010a
        /*0932*/ 	.byte	0x3f
	.zero		1


	//   ....[68]....
        /*0934*/ 	.word	0x00010aa0
        /*0938*/ 	.word	0x0000000b
        /*093c*/ 	.word	0x00013230
        /*0940*/ 	.short	0x010a
        /*0942*/ 	.byte	0x3f
	.zero		1


	//   ....[69]....
        /*0944*/ 	.word	0x00010b00
        /*0948*/ 	.word	0x0000000b
        /*094c*/ 	.word	0x00013250
        /*0950*/ 	.short	0x010a
        /*0952*/ 	.byte	0x3f
	.zero		1


	//   ....[70]....
        /*0954*/ 	.word	0x00010b60
        /*0958*/ 	.word	0x00000006
        /*095c*/ 	.word	0x00013250
        /*0960*/ 	.short	0x010a
        /*0962*/ 	.byte	0x3f
	.zero		1


	//   ....[71]....
        /*0964*/ 	.word	0x00010cb0
        /*0968*/ 	.word	0x00000005
        /*096c*/ 	.word	0x00013280
        /*0970*/ 	.short	0x010a
        /*0972*/ 	.byte	0x3f
	.zero		1


	//   ....[72]....
        /*0974*/ 	.word	0x00010d00
        /*0978*/ 	.word	0x00000005
        /*097c*/ 	.word	0x00013240
        /*0980*/ 	.short	0x010a
        /*0982*/ 	.byte	0x3f
	.zero		1


	//   ....[73]....
        /*0984*/ 	.word	0x00011410
        /*0988*/ 	.word	0x00000010
        /*098c*/ 	.word	0x00013220
        /*0990*/ 	.short	0x010a
        /*0992*/ 	.byte	0x3f
	.zero		1


	//   ....[74]....
        /*0994*/ 	.word	0x00011460
        /*0998*/ 	.word	0x00000004
        /*099c*/ 	.word	0x00013280
        /*09a0*/ 	.short	0x010a
        /*09a2*/ 	.byte	0x3f
	.zero		1


	//   ....[75]....
        /*09a4*/ 	.word	0x000114b0
        /*09a8*/ 	.word	0x00000004
        /*09ac*/ 	.word	0x00013240
        /*09b0*/ 	.short	0x010a
        /*09b2*/ 	.byte	0x3f
	.zero		1


	//   ....[76]....
        /*09b4*/ 	.word	0x00011500
        /*09b8*/ 	.word	0x00000003
        /*09bc*/ 	.word	0x00013270
        /*09c0*/ 	.short	0x010a
        /*09c2*/ 	.byte	0x3f
	.zero		1


	//   ....[77]....
        /*09c4*/ 	.word	0x00011550
        /*09c8*/ 	.word	0x00000003
        /*09cc*/ 	.word	0x00013260
        /*09d0*/ 	.short	0x010a
        /*09d2*/ 	.byte	0x3f
	.zero		1


	//   ....[78]....
        /*09d4*/ 	.word	0x000115a0
        /*09d8*/ 	.word	0x00000002
        /*09dc*/ 	.word	0x00013270
        /*09e0*/ 	.short	0x010a
        /*09e2*/ 	.byte	0x3f
	.zero		1


	//   ....[79]....
        /*09e4*/ 	.word	0x000115f0
        /*09e8*/ 	.word	0x00000002
        /*09ec*/ 	.word	0x00013260
        /*09f0*/ 	.short	0x010a
        /*09f2*/ 	.byte	0x3f
	.zero		1


	//   ....[80]....
        /*09f4*/ 	.word	0x00011640
        /*09f8*/ 	.word	0x00000007
        /*09fc*/ 	.word	0x00013220
        /*0a00*/ 	.short	0x010a
        /*0a02*/ 	.byte	0x3f
	.zero		1


	//   ....[81]....
        /*0a04*/ 	.word	0x000117e0
        /*0a08*/ 	.word	0x00000005
        /*0a0c*/ 	.word	0x00000000
        /*0a10*/ 	.short	0x010a
        /*0a12*/ 	.byte	0x3f
	.zero		1


	//   ....[82]....
        /*0a14*/ 	.word	0x00011830
        /*0a18*/ 	.word	0x00000003
        /*0a1c*/ 	.word	0x00000000
        /*0a20*/ 	.short	0x010a
        /*0a22*/ 	.byte	0x3f
	.zero		1


	//   ....[83]....
        /*0a24*/ 	.word	0x00011880
        /*0a28*/ 	.word	0x00000003
        /*0a2c*/ 	.word	0x00013260
        /*0a30*/ 	.short	0x010a
        /*0a32*/ 	.byte	0x3f
	.zero		1


	//   ....[84]....
        /*0a34*/ 	.word	0x000118d0
        /*0a38*/ 	.word	0x00000005
        /*0a3c*/ 	.word	0x00013260
        /*0a40*/ 	.short	0x010a
        /*0a42*/ 	.byte	0x3f
	.zero		1


	//   ....[85]....
        /*0a44*/ 	.word	0x00011920
        /*0a48*/ 	.word	0x00000003
        /*0a4c*/ 	.word	0x00013280
        /*0a50*/ 	.short	0x010a
        /*0a52*/ 	.byte	0x3f
	.zero		1


	//----- nvinfo : EIATTR_NUM_MBARRIERS
	.align		4
.L_293:
        /*0a54*/ 	.byte	0x03, 0x38
        /*0a56*/ 	.short	0x0016


	//----- nvinfo : EIATTR_EXIT_INSTR_OFFSETS
	.align		4
        /*0a58*/ 	.byte	0x04, 0x1c
        /*0a5a*/ 	.short	(.L_295 - .L_294)


	//   ....[0]....
.L_294:
        /*0a5c*/ 	.word	0x00000a40


	//   ....[1]....
        /*0a60*/ 	.word	0x0000ba20


	//   ....[2]....
        /*0a64*/ 	.word	0x00010910


	//----- nvinfo : EIATTR_MAX_THREADS
	.align		4
.L_295:
        /*0a68*/ 	.byte	0x04, 0x05
        /*0a6a*/ 	.short	(.L_297 - .L_296)
.L_296:
        /*0a6c*/ 	.word	0x00000200
        /*0a70*/ 	.word	0x00000001
        /*0a74*/ 	.word	0x00000001


	//----- nvinfo : EIATTR_CRS_STACK_SIZE
	.align		4
.L_297:
        /*0a78*/ 	.byte	0x04, 0x1e
        /*0a7a*/ 	.short	(.L_299 - .L_298)
.L_298:
        /*0a7c*/ 	.word	0x00000000


	//----- nvinfo : EIATTR_CBANK_PARAM_SIZE
	.align		4
.L_299:
        /*0a80*/ 	.byte	0x03, 0x19
        /*0a82*/ 	.short	0x0af0


	//----- nvinfo : EIATTR_PARAM_CBANK
	.align		4
        /*0a84*/ 	.byte	0x04, 0x0a
        /*0a86*/ 	.short	(.L_301 - .L_300)
	.align		4
.L_300:
        /*0a88*/ 	.word	index@(.nv.constant0._ZN7cutlass13device_kernelIN5flash11enable_sm90INS1_16FlashAttnFwdSm90INS1_25CollectiveMainloopFwdSm90ILi2EN4cute5tupleIJNS5_1CILi1EEES8_S8_EEENS6_IJNS7_ILi192EEENS7_ILi160EEENS7_ILi64EEEEEELi64ENS_12float_e4m3_tEfNS_4arch4Sm90ELb1ELb0ELb0ELb1ELb0ELb0ELb0ELb1ELb1ELb1ELb0ELb0EEENS1_21CollectiveEpilogueFwdINS6_IJSA_SC_SB_EEES9_NS_10bfloat16_tESG_Li384ELb1ELb1ELb0ELb1EEENS1_36VarlenDynamicPersistentTileSchedulerILi192ELi160ELi384ELi128ELb0ELb1ELb1ELb1ELb1ELb1EEEEEEEEEvNT_6ParamsE)
        /*0a8c*/ 	.short	0x0210
        /*0a8e*/ 	.short	0x0af0


	//----- nvinfo : EIATTR_SW_WAR
	.align		4
.L_301:
        /*0a90*/ 	.byte	0x04, 0x36
        /*0a92*/ 	.short	(.L_303 - .L_302)
.L_302:
        /*0a94*/ 	.word	0x00000008
.L_303:


//--------------------- .nv.info._ZN7cutlass13device_kernelIN5flash11enable_sm90INS1_16FlashAttnFwdSm90INS1_25CollectiveMainloopFwdSm90ILi2EN4cute5tupleIJNS5_1CILi1EEES8_S8_EEENS6_IJNS7_ILi192EEENS7_ILi160EEENS7_ILi64EEEEEELi64ENS_12float_e4m3_tEfNS_4arch4Sm90ELb1ELb0ELb0ELb1ELb0ELb1ELb0ELb1ELb1ELb1ELb0ELb0EEENS1_21CollectiveEpilogueFwdINS6_IJSA_SC_SB_EEES9_NS_10bfloat16_tESG_Li384ELb1ELb1ELb0ELb1EEENS1_36VarlenDynamicPersistentTileSchedulerILi192ELi160ELi384ELi128ELb0ELb1ELb1ELb1ELb1ELb1EEEEEEEEEvNT_6ParamsE --------------------------
	.section	.nv.info._ZN7cutlass13device_kernelIN5flash11enable_sm90INS1_16FlashAttnFwdSm90INS1_25CollectiveMainloopFwdSm90ILi2EN4cute5tupleIJNS5_1CILi1EEES8_S8_EEENS6_IJNS7_ILi192EEENS7_ILi160EEENS7_ILi64EEEEEELi64ENS_12float_e4m3_tEfNS_4arch4Sm90ELb1ELb0ELb0ELb1ELb0ELb1ELb0ELb1ELb1ELb1ELb0ELb0EEENS1_21CollectiveEpilogueFwdINS6_IJSA_SC_SB_EEES9_NS_10bfloat16_tESG_Li384ELb1ELb1ELb0ELb1EEENS1_36VarlenDynamicPersistentTileSchedulerILi192ELi160ELi384ELi128ELb0ELb1ELb1ELb1ELb1ELb1EEEEEEEEEvNT_6ParamsE,"",@"SHT_CUDA_INFO"
	.sectionflags	@""
	.align	4


	//----- nvinfo : EIATTR_CUDA_API_VERSION
	.align		4
        /*0000*/ 	.byte	0x04, 0x37
        /*0002*/ 	.short	(.L_305 - .L_304)
.L_304:
        /*0004*/ 	.word	0x00000082


	//----- nvinfo : EIATTR_KPARAM_INFO
	.align		4
.L_305:
        /*0008*/ 	.byte	0x04, 0x17
        /*000a*/ 	.short	(.L_307 - .L_306)
.L_306:
        /*000c*/ 	.word	0x00000000
        /*0010*/ 	.short	0x0000
        /*0012*/ 	.short	0x0070
        /*0014*/ 	.byte	0x00, 0xf0, 0x01, 0x2a


	//----- nvinfo : EIATTR_SPARSE_MMA_MASK
	.align		4
.L_307:
        /*0018*/ 	.byte	0x03, 0x50
        /*001a*/ 	.short	0x0000


	//----- nvinfo : EIATTR_MAXREG_COUNT
	.align		4
        /*001c*/ 	.byte	0x03, 0x1b
        /*001e*/ 	.short	0x0080


	//----- nvinfo : EIATTR_NUM_BARRIERS
	.align		4
        /*0020*/ 	.byte	0x02, 0x4c
        /*0022*/ 	.byte	0x10
	.zero		1


	//----- nvinfo : EIATTR_EXTERNS
	.align		4
        /*0024*/ 	.byte	0x04, 0x0f
        /*0026*/ 	.short	(.L_309 - .L_308)


	//   ....[0]....
	.align		4
.L_308:
        /*0028*/ 	.word	index@(__assertfail)


	//----- nvinfo : EIATTR_ANNOTATIONS
	.align		4
.L_309:
        /*002c*/ 	.byte	0x04, 0x55
        /*002e*/ 	.short	(.L_311 - .L_310)


	//   ....[0]....
.L_310:
        /* <DEDUP_REMOVED lines=100> */


	//----- nvinfo : EIATTR_MERCURY_ISA_VERSION
	.align		4
.L_311:
        /*0658*/ 	.byte	0x03, 0x5f
        /*065a*/ 	.short	0x0101


	//----- nvinfo : EIATTR_UNUSED_LOAD_BYTE_OFFSET
	.align		4
        /*065c*/ 	.byte	0x04, 0x44
        /*065e*/ 	.short	(.L_313 - .L_312)


	//   ....[0]....
.L_312:
        /*0660*/ 	.word	0x00000a90
        /*0664*/ 	.word	0x0000fff0


	//   ....[1]....
        /*0668*/ 	.word	0x00010d40
        /*066c*/ 	.word	0x0000fff0


	//----- nvinfo : EIATTR_INT_WARP_WIDE_INSTR_OFFSETS
	.align		4
.L_313:
        /*0670*/ 	.byte	0x04, 0x31
        /*0672*/ 	.short	(.L_315 - .L_314)


	//   ....[0]....
.L_314:
        /*0674*/ 	.word	0x00000180


	//   ....[1]....
        /*0678*/ 	.word	0x00000220


	//   ....[2]....
        /*067c*/ 	.word	0x00000290


	//   ....[3]....
        /*0680*/ 	.word	0x00014e70


	//   ....[4]....
        /*0684*/ 	.word	0x00014f00


	//   ....[5]....
        /*0688*/ 	.word	0x00017450


	//   ....[6]....
        /*068c*/ 	.word	0x000174e0


	//----- nvinfo : EIATTR_COOP_GROUP_MASK_REGIDS
	.align		4
.L_315:
        /*0690*/ 	.byte	0x04, 0x29
        /*0692*/ 	.short	(.L_317 - .L_316)


	//   ....[0]....
.L_316:
        /*0694*/ 	.word	0xffffffff


	//   ....[1]....
        /*0698*/ 	.word	0xffffffff


	//   ....[2]....
        /*069c*/ 	.word	0xffffffff


	//   ....[3]....
        /*06a0*/ 	.word	0xffffffff


	//   ....[4]....
        /*06a4*/ 	.word	0xffffffff


	//   ....[5]....
        /*06a8*/ 	.word	0xffffffff


	//   ....[6]....
        /*06ac*/ 	.word	0xffffffff


	//   ....[7]....
        /*06b0*/ 	.word	0xffffffff


	//   ....[8]....
        /*06b4*/ 	.word	0xffffffff


	//   ....[9]....
        /*06b8*/ 	.word	0xffffffff


	//   ....[10]....
        /*06bc*/ 	.word	0xffffffff


	//   ....[11]....
        /*06c0*/ 	.word	0xffffffff


	//   ....[12]....
        /*06c4*/ 	.word	0xffffffff


	//   ....[13]....
        /*06c8*/ 	.word	0xffffffff


	//   ....[14]....
        /*06cc*/ 	.word	0xffffffff


	//   ....[15]....
        /*06d0*/ 	.word	0xffffffff


	//   ....[16]....
        /*06d4*/ 	.word	0xffffffff


	//   ....[17]....
        /*06d8*/ 	.word	0xffffffff


	//   ....[18]....
        /*06dc*/ 	.word	0xffffffff


	//   ....[19]....
        /*06e0*/ 	.word	0xffffffff


	//   ....[20]....
        /*06e4*/ 	.word	0xffffffff


	//   ....[21]....
        /*06e8*/ 	.word	0xffffffff


	//   ....[22]....
        /*06ec*/ 	.word	0xffffffff


	//   ....[23]....
        /*06f0*/ 	.word	0xffffffff


	//   ....[24]....
        /*06f4*/ 	.word	0xffffffff


	//   ....[25]....
        /*06f8*/ 	.word	0xffffffff


	//   ....[26]....
        /*06fc*/ 	.word	0xffffffff


	//   ....[27]....
        /*0700*/ 	.word	0xffffffff


	//   ....[28]....
        /*0704*/ 	.word	0xffffffff


	//   ....[29]....
        /*0708*/ 	.word	0xffffffff


	//   ....[30]....
        /*070c*/ 	.word	0xffffffff


	//   ....[31]....
        /*0710*/ 	.word	0xffffffff


	//   ....[32]....
        /*0714*/ 	.word	0xffffffff


	//   ....[33]....
        /*0718*/ 	.word	0xffffffff


	//   ....[34]....
        /*071c*/ 	.word	0xffffffff


	//   ....[35]....
        /*0720*/ 	.word	0xffffffff


	//   ....[36]....
        /*0724*/ 	.word	0xffffffff


	//   ....[37]....
        /*0728*/ 	.word	0xffffffff


	//   ....[38]....
        /*072c*/ 	.word	0xffffffff


	//   ....[39]....
        /*0730*/ 	.word	0xffffffff


	//   ....[40]....
        /*0734*/ 	.word	0xffffffff


	//   ....[41]....
        /*0738*/ 	.word	0xffffffff


	//   ....[42]....
        /*073c*/ 	.word	0xffffffff


	//   ....[43]....
        /*0740*/ 	.word	0xffffffff


	//   ....[44]....
        /*0744*/ 	.word	0xffffffff


	//   ....[45]....
        /*0748*/ 	.word	0xffffffff


	//   ....[46]....
        /*074c*/ 	.word	0xffffffff


	//   ....[47]....
        /*0750*/ 	.word	0xffffffff


	//   ....[48]....
        /*0754*/ 	.word	0xffffffff


	//   ....[49]....
        /*0758*/ 	.word	0xffffffff


	//   ....[50]....
        /*075c*/ 	.word	0xffffffff


	//   ....[51]....
        /*0760*/ 	.word	0xffffffff


	//   ....[52]....
        /*0764*/ 	.word	0xffffffff


	//   ....[53]....
        /*0768*/ 	.word	0xffffffff


	//   ....[54]....
        /*076c*/ 	.word	0xffffffff


	//   ....[55]....
        /*0770*/ 	.word	0xffffffff


	//   ....[56]....
        /*0774*/ 	.word	0xffffffff


	//   ....[57]....
        /*0778*/ 	.word	0xffffffff


	//   ....[58]....
        /*077c*/ 	.word	0xffffffff


	//   ....[59]....
        /*0780*/ 	.word	0xffffffff


	//   ....[60]....
        /*0784*/ 	.word	0xffffffff


	//   ....[61]....
        /*0788*/ 	.word	0xffffffff


	//   ....[62]....
        /*078c*/ 	.word	0xffffffff


	//   ....[63]....
        /*0790*/ 	.word	0xffffffff


	//   ....[64]....
        /*0794*/ 	.word	0xffffffff


	//   ....[65]....
        /*0798*/ 	.word	0xffffffff


	//   ....[66]....
        /*079c*/ 	.word	0xffffffff


	//   ....[67]....
        /*07a0*/ 	.word	0xffffffff


	//   ....[68]....
        /*07a4*/ 	.word	0xffffffff


	//   ....[69]....
        /*07a8*/ 	.word	0xffffffff


	//   ....[70]....
        /*07ac*/ 	.word	0xffffffff


	//   ....[71]....
        /*07b0*/ 	.word	0xffffffff


	//   ....[72]....
        /*07b4*/ 	.word	0xffffffff


	//   ....[73]....
        /*07b8*/ 	.word	0xffffffff


	//   ....[74]....
        /*07bc*/ 	.word	0xffffffff


	//   ....[75]....
        /*07c0*/ 	.word	0xffffffff


	//   ....[76]....
        /*07c4*/ 	.word	0xffffffff


	//   ....[77]....
        /*07c8*/ 	.word	0xffffffff


	//   ....[78]....
        /*07cc*/ 	.word	0xffffffff


	//   ....[79]....
        /*07d0*/ 	.word	0xffffffff


	//   ....[80]....
        /*07d4*/ 	.word	0xffffffff


	//   ....[81]....
        /*07d8*/ 	.word	0xffffffff


	//   ....[82]....
        /*07dc*/ 	.word	0xffffffff


	//   ....[83]....
        /*07e0*/ 	.word	0xffffffff


	//   ....[84]....
        /*07e4*/ 	.word	0xffffffff


	//   ....[85]....
        /*07e8*/ 	.word	0xffffffff


	//   ....[86]....
        /*07ec*/ 	.word	0xffffffff


	//   ....[87]....
        /*07f0*/ 	.word	0xffffffff


	//   ....[88]....
        /*07f4*/ 	.word	0xffffffff


	//   ....[89]....
        /*07f8*/ 	.word	0xffffffff


	//   ....[90]....
        /*07fc*/ 	.word	0xffffffff


	//   ....[91]....
        /*0800*/ 	.word	0xffffffff


	//   ....[92]....
        /*0804*/ 	.word	0xffffffff


	//   ....[93]....
        /*0808*/ 	.word	0xffffffff


	//   ....[94]....
        /*080c*/ 	.word	0xffffffff


	//   ....[95]....
        /*0810*/ 	.word	0xffffffff


	//   ....[96]....
        /*0814*/ 	.word	0xffffffff


	//   ....[97]....
        /*0818*/ 	.word	0xffffffff


	//   ....[98]....
        /*081c*/ 	.word	0xffffffff


	//   ....[99]....
        /*0820*/ 	.word	0xffffffff


	//   ....[100]....
        /*0824*/ 	.word	0xffffffff


	//   ....[101]....
        /*0828*/ 	.word	0xffffffff


	//   ....[102]....
        /*082c*/ 	.word	0xffffffff


	//   ....[103]....
        /*0830*/ 	.word	0xffffffff


	//   ....[104]....
        /*0834*/ 	.word	0xffffffff


	//   ....[105]....
        /*0838*/ 	.word	0xffffffff


	//   ....[106]....
        /*083c*/ 	.word	0xffffffff


	//   ....[107]....
        /*0840*/ 	.word	0xffffffff


	//   ....[108]....
        /*0844*/ 	.word	0xffffffff


	//   ....[109]....
        /*0848*/ 	.word	0xffffffff


	//   ....[110]....
        /*084c*/ 	.word	0xffffffff


	//   ....[111]....
        /*0850*/ 	.word	0xffffffff


	//   ....[112]....
        /*0854*/ 	.word	0xffffffff


	//   ....[113]....
        /*0858*/ 	.word	0xffffffff


	//   ....[114]....
        /*085c*/ 	.word	0xffffffff


	//   ....[115]....
        /*0860*/ 	.word	0xffffffff


	//   ....[116]....
        /*0864*/ 	.word	0xffffffff


	//   ....[117]....
        /*0868*/ 	.word	0xffffffff


	//   ....[118]....
        /*086c*/ 	.word	0xffffffff


	//   ....[119]....
        /*0870*/ 	.word	0xffffffff


	//   ....[120]....
        /*0874*/ 	.word	0x0500000f


	//   ....[121]....
        /*0878*/ 	.word	0x0500000f


	//   ....[122]....
        /*087c*/ 	.word	0x0500000f


	//   ....[123]....
        /*0880*/ 	.word	0x0500000f


	//   ....[124]....
        /*0884*/ 	.word	0x0500000f


	//   ....[125]....
        /*0888*/ 	.word	0x0500000f


	//   ....[126]....
        /*088c*/ 	.word	0x0500000f


	//   ....[127]....
        /*0890*/ 	.word	0x0500000f


	//   ....[128]....
        /*0894*/ 	.word	0x0500000f


	//   ....[129]....
        /*0898*/ 	.word	0x0500000f


	//   ....[130]....
        /*089c*/ 	.word	0x0500000f


	//   ....[131]....
        /*08a0*/ 	.word	0x0500000f


	//   ....[132]....
        /*08a4*/ 	.word	0x0500000f


	//   ....[133]....
        /*08a8*/ 	.word	0x0500000f


	//   ....[134]....
        /*08ac*/ 	.word	0x0500000f


	//   ....[135]....
        /*08b0*/ 	.word	0x0500000f


	//   ....[136]....
        /*08b4*/ 	.word	0x0500000f


	//   ....[137]....
        /*08b8*/ 	.word	0x0500000f


	//   ....[138]....
        /*08bc*/ 	.word	0x0500000f


	//   ....[139]....
        /*08c0*/ 	.word	0x0500000f


	//   ....[140]....
        /*08c4*/ 	.word	0x0500000f


	//   ....[141]....
        /*08c8*/ 	.word	0x0500000f


	//   ....[142]....
        /*08cc*/ 	.word	0x0500000f


	//   ....[143]....
        /*08d0*/ 	.word	0x0500000f


	//   ....[144]....
        /*08d4*/ 	.word	0x0500000f


	//   ....[145]....
        /*08d8*/ 	.word	0x0500000f


	//   ....[146]....
        /*08dc*/ 	.word	0x0500000f


	//   ....[147]....
        /*08e0*/ 	.word	0x0500000f


	//   ....[148]....
        /*08e4*/ 	.word	0x0500000f


	//   ....[149]....
        /*08e8*/ 	.word	0x0500000f


	//   ....[150]....
        /*08ec*/ 	.word	0x0500000f


	//   ....[151]....
        /*08f0*/ 	.word	0x0500000f


	//   ....[152]....
        /*08f4*/ 	.word	0x0500000f


	//   ....[153]....
        /*08f8*/ 	.word	0x0500000f


	//   ....[154]....
        /*08fc*/ 	.word	0x0500000f


	//   ....[155]....
        /*0900*/ 	.word	0x0500000f


	//   ....[156]....
        /*0904*/ 	.word	0x0500000f


	//   ....[157]....
        /*0908*/ 	.word	0x0500000f


	//   ....[158]....
        /*090c*/ 	.word	0x0500000f


	//   ....[159]....
        /*0910*/ 	.word	0x0500000f


	//----- nvinfo : EIATTR_COOP_GROUP_INSTR_OFFSETS
	.align		4
.L_317:
        /*0914*/ 	.byte	0x04, 0x28
        /*0916*/ 	.short	(.L_319 - .L_318)


	//   ....[0]....
.L_318:
        /*0918*/ 	.word	0x00000060


	//   ....[1]....
        /*091c*/ 	.word	0x00000190


	//   ....[2]....
        /*0920*/ 	.word	0x00000240


	//   ....[3]....
        /*0924*/ 	.word	0x00000400


	//   ....[4]....
        /*0928*/ 	.word	0x00000560


	//   ....[5]....
        /*092c*/ 	.word	0x00000680


	//   ....[6]....
        /*0930*/ 	.word	0x000007e0


	//   ....[7]....
        /*0934*/ 	.word	0x00005300


	//   ....[8]....
        /*0938*/ 	.word	0x000059d0


	//   ....[9]....
        /*093c*/ 	.word	0x000059e0


	//   ....[10]....
        /*0940*/ 	.word	0x000059f0


	//   ....[11]....
        /*0944*/ 	.word	0x00005a00


	//   ....[12]....
        /*0948*/ 	.word	0x00006ed0


	//   ....[13]....
        /*094c*/ 	.word	0x00006ee0


	//   ....[14]....
        /*0950*/ 	.word	0x00006ef0


	//   ....[15]....
        /*0954*/ 	.word	0x00006f00


	//   ....[16]....
        /*0958*/ 	.word	0x00008870


	//   ....[17]....
        /*095c*/ 	.word	0x000091a0


	//   ....[18]....
        /*0960*/ 	.word	0x000091b0


	//   ....[19]....
        /*0964*/ 	.word	0x000091d0


	//   ....[20]....
        /*0968*/ 	.word	0x00009b00


	//   ....[21]....
        /*096c*/ 	.word	0x00009b30


	//   ....[22]....
        /*0970*/ 	.word	0x0000b800


	//   ....[23]....
        /*0974*/ 	.word	0x0000b820


	//   ....[24]....
        /*0978*/ 	.word	0x0000c030


	//   ....[25]....
        /*097c*/ 	.word	0x0000c140


	//   ....[26]....
        /*0980*/ 	.word	0x0000cc50


	//   ....[27]....
        /*0984*/ 	.word	0x0000cce0


	//   ....[28]....
        /*0988*/ 	.word	0x0000ec80


	//   ....[29]....
        /*098c*/ 	.word	0x0000ecc0


	//   ....[30]....
        /*0990*/ 	.word	0x0000ed50


	//   ....[31]....
        /*0994*/ 	.word	0x0000ed90


	//   ....[32]....
        /*0998*/ 	.word	0x000106d0


	//   ....[33]....
        /*099c*/ 	.word	0x000107b0


	//   ....[34]....
        /*09a0*/ 	.word	0x000107d0


	//   ....[35]....
        /*09a4*/ 	.word	0x00010890


	//   ....[36]....
        /*09a8*/ 	.word	0x000112c0


	//   ....[37]....
        /*09ac*/ 	.word	0x000112d0


	//   ....[38]....
        /*09b0*/ 	.word	0x000112e0


	//   ....[39]....
        /*09b4*/ 	.word	0x000112f0


	//   ....[40]....
        /*09b8*/ 	.word	0x00011300


	//   ....[41]....
        /*09bc*/ 	.word	0x00011310


	//   ....[42]....
        /*09c0*/ 	.word	0x00011320


	//   ....[43]....
        /*09c4*/ 	.word	0x00011330


	//   ....[44]....
        /*09c8*/ 	.word	0x00011340


	//   ....[45]....
        /*09cc*/ 	.word	0x00011350


	//   ....[46]....
        /*09d0*/ 	.word	0x00011360


	//   ....[47]....
        /*09d4*/ 	.word	0x00011370


	//   ....[48]....
        /*09d8*/ 	.word	0x00011380


	//   ....[49]....
        /*09dc*/ 	.word	0x00011390


	//   ....[50]....
        /*09e0*/ 	.word	0x000113a0


	//   ....[51]....
        /*09e4*/ 	.word	0x000113b0


	//   ....[52]....
        /*09e8*/ 	.word	0x00011910


	//   ....[53]....
        /*09ec*/ 	.word	0x00011940


	//   ....[54]....
        /*09f0*/ 	.word	0x00011960


	//   ....[55]....
        /*09f4*/ 	.word	0x00011970


	//   ....[56]....
        /*09f8*/ 	.word	0x00011eb0


	//   ....[57]....
        /*09fc*/ 	.word	0x00011ec0


	//   ....[58]....
        /*0a00*/ 	.word	0x00011ed0


	//   ....[59]....
        /*0a04*/ 	.word	0x00011ef0


	//   ....[60]....
        /*0a08*/ 	.word	0x00011f10


	//   ....[61]....
        /*0a0c*/ 	.word	0x00011f30


	//   ....[62]....
        /*0a10*/ 	.word	0x00011ff0


	//   ....[63]....
        /*0a14*/ 	.word	0x00012000


	//   ....[64]....
        /*0a18*/ 	.word	0x000128b0


	//   ....[65]....
        /*0a1c*/ 	.word	0x000128e0


	//   ....[66]....
        /*0a20*/ 	.word	0x00012900


	//   ....[67]....
        /*0a24*/ 	.word	0x00012910


	//   ....[68]....
        /*0a28*/ 	.word	0x00012920


	//   ....[69]....
        /*0a2c*/ 	.word	0x00012930


	//   ....[70]....
        /*0a30*/ 	.word	0x00012940


	//   ....[71]....
        /*0a34*/ 	.word	0x00012950


	//   ....[72]....
        /*0a38*/ 	.word	0x00012b10


	//   ....[73]....
        /*0a3c*/ 	.word	0x00012d00


	//   ....[74]....
        /*0a40*/ 	.word	0x00012d30


	//   ....[75]....
        /*0a44*/ 	.word	0x00012d60


	//   ....[76]....
        /*0a48*/ 	.word	0x00012d90


	//   ....[77]....
        /*0a4c*/ 	.word	0x00012dc0


	//   ....[78]....
        /*0a50*/ 	.word	0x00012df0


	//   ....[79]....
        /*0a54*/ 	.word	0x00012f60


	//   ....[80]....
        /*0a58*/ 	.word	0x00012f90


	//   ....[81]....
        /*0a5c*/ 	.word	0x00012fc0


	//   ....[82]....
        /*0a60*/ 	.word	0x00012ff0


	//   ....[83]....
        /*0a64*/ 	.word	0x00013020


	//   ....[84]....
        /*0a68*/ 	.word	0x00013050


	//   ....[85]....
        /*0a6c*/ 	.word	0x00013100


	//   ....[86]....
        /*0a70*/ 	.word	0x00013160


	//   ....[87]....
        /*0a74*/ 	.word	0x00013200


	//   ....[88]....
        /*0a78*/ 	.word	0x00014110


	//   ....[89]....
        /*0a7c*/ 	.word	0x000155c0


	//   ....[90]....
        /*0a80*/ 	.word	0x00016310


	//   ....[91]....
        /*0a84*/ 	.word	0x00016320


	//   ....[92]....
        /*0a88*/ 	.word	0x00016330


	//   ....[93]....
        /*0a8c*/ 	.word	0x00016350


	//   ....[94]....
        /*0a90*/ 	.word	0x000163e0


	//   ....[95]....
        /*0a94*/ 	.word	0x00016400


	//   ....[96]....
        /*0a98*/ 	.word	0x00016480


	//   ....[97]....
        /*0a9c*/ 	.word	0x000164a0


	//   ....[98]....
        /*0aa0*/ 	.word	0x000164b0


	//   ....[99]....
        /*0aa4*/ 	.word	0x00016520


	//   ....[100]....
        /*0aa8*/ 	.word	0x00016570


	//   ....[101]....
        /*0aac*/ 	.word	0x00016580


	//   ....[102]....
        /*0ab0*/ 	.word	0x00017b20


	//   ....[103]....
        /*0ab4*/ 	.word	0x00017b50


	//   ....[104]....
        /*0ab8*/ 	.word	0x00017b90


	//   ....[105]....
        /*0abc*/ 	.word	0x00017bc0


	//   ....[106]....
        /*0ac0*/ 	.word	0x00017bf0


	//   ....[107]....
        /*0ac4*/ 	.word	0x00017c20


	//   ....[108]....
        /*0ac8*/ 	.word	0x00017c50


	//   ....[109]....
        /*0acc*/ 	.word	0x00017c80


	//   ....[110]....
        /*0ad0*/ 	.word	0x00017e00


	//   ....[111]....
        /*0ad4*/ 	.word	0x00017e30


	//   ....[112]....
        /*0ad8*/ 	.word	0x00017e60


	//   ....[113]....
        /*0adc*/ 	.word	0x00017e90


	//   ....[114]....
        /*0ae0*/ 	.word	0x00017ec0


	//   ....[115]....
        /*0ae4*/ 	.word	0x00017ef0


	//   ....[116]....
        /*0ae8*/ 	.word	0x00017fb0


	//   ....[117]....
        /*0aec*/ 	.word	0x00017fd0


	//   ....[118]....
        /*0af0*/ 	.word	0x00018040


	//   ....[119]....
        /*0af4*/ 	.word	0x000186e0


	//   ....[120]....
        /*0af8*/ 	.word	0x00018b50


	//   ....[121]....
        /*0afc*/ 	.word	0x00018be0


	//   ....[122]....
        /*0b00*/ 	.word	0x00018c30


	//   ....[123]....
        /*0b04*/ 	.word	0x00018c80


	//   ....[124]....
        /*0b08*/ 	.word	0x00018d50


	//   ....[125]....
        /*0b0c*/ 	.word	0x00018de0


	//   ....[126]....
        /*0b10*/ 	.word	0x00018e30


	//   ....[127]....
        /*0b14*/ 	.word	0x00018e80


	//   ....[128]....
        /*0b18*/ 	.word	0x00019170


	//   ....[129]....
        /*0b1c*/ 	.word	0x00019450


	//   ....[130]....
        /*0b20*/ 	.word	0x00019650


	//   ....[131]....
        /*0b24*/ 	.word	0x000196a0


	//   ....[132]....
        /*0b28*/ 	.word	0x00019700


	//   ....[133]....
        /*0b2c*/ 	.word	0x000197f0


	//   ....[134]....
        /*0b30*/ 	.word	0x00019850


	//   ....[135]....
        /*0b34*/ 	.word	0x00019950


	//   ....[136]....
        /*0b38*/ 	.word	0x000199b0


	//   ....[137]....
        /*0b3c*/ 	.word	0x00019a60


	//   ....[138]....
        /*0b40*/ 	.word	0x00019b10


	//   ....[139]....
        /*0b44*/ 	.word	0x00019bf0


	//   ....[140]....
        /*0b48*/ 	.word	0x00019c50


	//   ....[141]....
        /*0b4c*/ 	.word	0x00019d10


	//   ....[142]....
        /*0b50*/ 	.word	0x00019fe0


	//   ....[143]....
        /*0b54*/ 	.word	0x0001a080


	//   ....[144]....
        /*0b58*/ 	.word	0x0001a1a0


	//   ....[145]....
        /*0b5c*/ 	.word	0x0001a210


	//   ....[146]....
        /*0b60*/ 	.word	0x0001a280


	//   ....[147]....
        /*0b64*/ 	.word	0x0001a2f0


	//   ....[148]....
        /*0b68*/ 	.word	0x0001a360


	//   ....[149]....
        /*0b6c*/ 	.word	0x0001a3e0


	//   ....[150]....
        /*0b70*/ 	.word	0x0001a470


	//   ....[151]....
        /*0b74*/ 	.word	0x0001a500


	//   ....[152]....
        /*0b78*/ 	.word	0x0001a570


	//   ....[153]....
        /*0b7c*/ 	.word	0x0001a5e0


	//   ....[154]....
        /*0b80*/ 	.word	0x0001a650


	//   ....[155]....
        /*0b84*/ 	.word	0x0001a6d0


	//   ....[156]....
        /*0b88*/ 	.word	0x0001a740


	//   ....[157]....
        /*0b8c*/ 	.word	0x0001a7e0


	//   ....[158]....
        /*0b90*/ 	.word	0x0001a870


	//   ....[159]....
        /*0b94*/ 	.word	0x0001a9a0


	//----- nvinfo : EIATTR_REG_RECONFIG
	.align		4
.L_319:
        /*0b98*/ 	.byte	0x01, 0x54
	.zero		2


	//----- nvinfo : EIATTR_SYSCALL_OFFSETS
	.align		4
        /*0b9c*/ 	.byte	0x04, 0x46
        /*0b9e*/ 	.short	(.L_321 - .L_320)


	//   ....[0]....
.L_320:
        /*0ba0*/ 	.word	0x00001a10


	//   ....[1]....
        /*0ba4*/ 	.word	0x00001b60


	//   ....[2]....
        /*0ba8*/ 	.word	0x00005470


	//   ....[3]....
        /*0bac*/ 	.word	0x00005790


	//   ....[4]....
        /*0bb0*/ 	.word	0x00015060


	//   ....[5]....
        /*0bb4*/ 	.word	0x000151f0


	//   ....[6]....
        /*0bb8*/ 	.word	0x00015340


	//   ....[7]....
        /*0bbc*/ 	.word	0x00015490


	//   ....[8]....
        /*0bc0*/ 	.word	0x00015e30


	//----- nvinfo : EIATTR_MBARRIER_INSTR_OFFSETS
	.align		4
.L_321:
        /*0bc4*/ 	.byte	0x04, 0x39
        /*0bc6*/ 	.short	(.L_323 - .L_322)


	//   ....[0]....
.L_322:
        /*0bc8*/ 	.word	0x000002b0
        /*0bcc*/ 	.word	0x000000ff
        /*0bd0*/ 	.word	0x00013200
        /*0bd4*/ 	.short	0x0100
        /*0bd6*/ 	.byte	0x08
	.zero		1


	//   ....[1]....
        /*0bd8*/ 	.word	0x000002c0
        /*0bdc*/ 	.word	0x000000ff
        /*0be0*/ 	.word	0x00013220
        /*0be4*/ 	.short	0x0100
        /*0be6*/ 	.byte	0x08
	.zero		1


	//   ....[2]....
        /*0be8*/ 	.word	0x000003b0
        /*0bec*/ 	.word	0x000000ff
        /*0bf0*/ 	.word	0x00013230
        /*0bf4*/ 	.short	0x0100
        /*0bf6*/ 	.byte	0x08
	.zero		1


	//   ....[3]....
        /*0bf8*/ 	.word	0x000003c0
        /*0bfc*/ 	.word	0x000000ff
        /*0c00*/ 	.word	0x00013240
        /*0c04*/ 	.short	0x0100
        /*0c06*/ 	.byte	0x08
	.zero		1


	//   ....[4]....
        /*0c08*/ 	.word	0x000003d0
        /*0c0c*/ 	.word	0x000000ff
        /*0c10*/ 	.word	0x00013238
        /*0c14*/ 	.short	0x0100
        /*0c16*/ 	.byte	0x08
	.zero		1


	//   ....[5]....
        /*0c18*/ 	.word	0x000003e0
        /*0c1c*/ 	.word	0x000000ff
        /*0c20*/ 	.word	0x00013248
        /*0c24*/ 	.short	0x0100
        /*0c26*/ 	.byte	0x08
	.zero		1


	//   ....[6]....
        /*0c28*/ 	.word	0x00000510
        /*0c2c*/ 	.word	0x000000ff
        /*0c30*/ 	.word	0x00013250
        /*0c34*/ 	.short	0x0100
        /*0c36*/ 	.byte	0x08
	.zero		1


	//   ....[7]....
        /*0c38*/ 	.word	0x00000520
        /*0c3c*/ 	.word	0x000000ff
        /*0c40*/ 	.word	0x00013260
        /*0c44*/ 	.short	0x0100
        /*0c46*/ 	.byte	0x08
	.zero		1


	//   ....[8]....
        /*0c48*/ 	.word	0x00000530
        /*0c4c*/ 	.word	0x000000ff
        /*0c50*/ 	.word	0x00013258
        /*0c54*/ 	.short	0x0100
        /*0c56*/ 	.byte	0x08
	.zero		1


	//   ....[9]....
        /*0c58*/ 	.word	0x00000540
        /*0c5c*/ 	.word	0x000000ff
        /*0c60*/ 	.word	0x00013268
        /*0c64*/ 	.short	0x0100
        /*0c66*/ 	.byte	0x08
	.zero		1


	//   ....[10]....
        /*0c68*/ 	.word	0x00000630
        /*0c6c*/ 	.word	0x000000ff
        /*0c70*/ 	.word	0x00013270
        /*0c74*/ 	.short	0x0100
        /*0c76*/ 	.byte	0x06
	.zero		1


	//   ....[11]....
        /*0c78*/ 	.word	0x00000640
        /*0c7c*/ 	.word	0x000000ff
        /*0c80*/ 	.word	0x00013280
        /*0c84*/ 	.short	0x0100
        /*0c86*/ 	.byte	0x06
	.zero		1


	//   ....[12]....
        /*0c88*/ 	.word	0x00000650
        /*0c8c*/ 	.word	0x000000ff
        /*0c90*/ 	.word	0x00013278
        /*0c94*/ 	.short	0x0100
        /*0c96*/ 	.byte	0x06
	.zero		1


	//   ....[13]....
        /*0c98*/ 	.word	0x00000660
        /*0c9c*/ 	.word	0x000000ff
        /*0ca0*/ 	.word	0x00013288
        /*0ca4*/ 	.short	0x0100
        /*0ca6*/ 	.byte	0x06
	.zero		1


	//   ....[14]....
        /*0ca8*/ 	.word	0x00000790
        /*0cac*/ 	.word	0x000000ff
        /*0cb0*/ 	.word	0x00013290
        /*0cb4*/ 	.short	0x0100
        /*0cb6*/ 	.byte	0x08
	.zero		1


	//   ....[15]....
        /*0cb8*/ 	.word	0x000007a0
        /*0cbc*/ 	.word	0x000000ff
        /*0cc0*/ 	.word	0x000132a0
        /*0cc4*/ 	.short	0x0100
        /*0cc6*/ 	.byte	0x08
	.zero		1


	//   ....[16]....
        /*0cc8*/ 	.word	0x000007b0
        /*0ccc*/ 	.word	0x000000ff
        /*0cd0*/ 	.word	0x00013298
        /*0cd4*/ 	.short	0x0100
        /*0cd6*/ 	.byte	0x08
	.zero		1


	//   ....[17]....
        /*0cd8*/ 	.word	0x000007c0
        /*0cdc*/ 	.word	0x000000ff
        /*0ce0*/ 	.word	0x000132a8
        /*0ce4*/ 	.short	0x0100
        /*0ce6*/ 	.byte	0x08
	.zero		1


	//   ....[18]....
        /*0ce8*/ 	.word	0x000008f0
        /*0cec*/ 	.word	0x000000ff
        /*0cf0*/ 	.word	0x000132b0
        /*0cf4*/ 	.short	0x0100
        /*0cf6*/ 	.byte	0x08
	.zero		1


	//   ....[19]....
        /*0cf8*/ 	.word	0x00000900
        /*0cfc*/ 	.word	0x000000ff
        /*0d00*/ 	.word	0x000132c0
        /*0d04*/ 	.short	0x0100
        /*0d06*/ 	.byte	0x08
	.zero		1


	//   ....[20]....
        /*0d08*/ 	.word	0x00000910
        /*0d0c*/ 	.word	0x000000ff
        /*0d10*/ 	.word	0x000132b8
        /*0d14*/ 	.short	0x0100
        /*0d16*/ 	.byte	0x08
	.zero		1


	//   ....[21]....
        /*0d18*/ 	.word	0x00000920
        /*0d1c*/ 	.word	0x000000ff
        /*0d20*/ 	.word	0x000132c8
        /*0d24*/ 	.short	0x0100
        /*0d26*/ 	.byte	0x08
	.zero		1


	//   ....[22]....
        /*0d28*/ 	.word	0x00002780
        /*0d2c*/ 	.word	0x0000004a
        /*0d30*/ 	.word	0x00013290
        /*0d34*/ 	.short	0x010a
        /*0d36*/ 	.byte	0x3f
	.zero		1


	//   ....[23]....
        /*0d38*/ 	.word	0x00003850
        /*0d3c*/ 	.word	0x0000004a
        /*0d40*/ 	.word	0x00013290
        /*0d44*/ 	.short	0x010a
        /*0d46*/ 	.byte	0x3f
	.zero		1


	//   ....[24]....
        /*0d48*/ 	.word	0x000048d0
        /*0d4c*/ 	.word	0x0000004a
        /*0d50*/ 	.word	0x00013290
        /*0d54*/ 	.short	0x010a
        /*0d56*/ 	.byte	0x3f
	.zero		1


	//   ....[25]....
        /*0d58*/ 	.word	0x00004a60
        /*0d5c*/ 	.word	0x00000004
        /*0d60*/ 	.word	0x00000000
        /*0d64*/ 	.short	0x0101
        /*0d66*/ 	.byte	0x3f
	.zero		1


	//   ....[26]....
        /*0d68*/ 	.word	0x00004aa0
        /*0d6c*/ 	.word	0x0000004a
        /*0d70*/ 	.word	0x000132b0
        /*0d74*/ 	.short	0x010a
        /*0d76*/ 	.byte	0x3f
	.zero		1


	//   ....[27]....
        /*0d78*/ 	.word	0x00004d10
        /*0d7c*/ 	.word	0x0000004a
        /*0d80*/ 	.word	0x00000000
        /*0d84*/ 	.short	0x0101
        /*0d86*/ 	.byte	0x3f
	.zero		1


	//   ....[28]....
        /*0d88*/ 	.word	0x00005510
        /*0d8c*/ 	.word	0x00000010
        /*0d90*/ 	.word	0x00013200
        /*0d94*/ 	.short	0x010a
        /*0d96*/ 	.byte	0x3f
	.zero		1


	//   ....[29]....
        /*0d98*/ 	.word	0x00005560
        /*0d9c*/ 	.word	0x00000010
        /*0da0*/ 	.word	0x00013200
        /*0da4*/ 	.short	0x010a
        /*0da6*/ 	.byte	0x3f
	.zero		1


	//   ....[30]....
        /*0da8*/ 	.word	0x00005c80
        /*0dac*/ 	.word	0x00000010
        /*0db0*/ 	.word	0x00013200
        /*0db4*/ 	.short	0x010a
        /*0db6*/ 	.byte	0x3f
	.zero		1


	//   ....[31]....
        /*0db8*/ 	.word	0x000070d0
        /*0dbc*/ 	.word	0x00000010
        /*0dc0*/ 	.word	0x00013200
        /*0dc4*/ 	.short	0x010a
        /*0dc6*/ 	.byte	0x3f
	.zero		1


	//   ....[32]....
        /*0dc8*/ 	.word	0x00008210
        /*0dcc*/ 	.word	0x0000000c
        /*0dd0*/ 	.word	0x00013230
        /*0dd4*/ 	.short	0x010a
        /*0dd6*/ 	.byte	0x3f
	.zero		1


	//   ....[33]....
        /*0dd8*/ 	.word	0x000082b0
        /*0ddc*/ 	.word	0x0000000c
        /*0de0*/ 	.word	0x00013230
        /*0de4*/ 	.short	0x010a
        /*0de6*/ 	.byte	0x3f
	.zero		1


	//   ....[34]....
        /*0de8*/ 	.word	0x0000a480
        /*0dec*/ 	.word	0x0000000c
        /*0df0*/ 	.word	0x00000000
        /*0df4*/ 	.short	0x0101
        /*0df6*/ 	.byte	0x3f
	.zero		1


	//   ....[35]....
        /*0df8*/ 	.word	0x0000aea0
        /*0dfc*/ 	.word	0x0000000d
        /*0e00*/ 	.word	0x00013230
        /*0e04*/ 	.short	0x010a
        /*0e06*/ 	.byte	0x3f
	.zero		1


	//   ....[36]....
        /*0e08*/ 	.word	0x0000af30
        /*0e0c*/ 	.word	0x0000000d
        /*0e10*/ 	.word	0x00013230
        /*0e14*/ 	.short	0x010a
        /*0e16*/ 	.byte	0x3f
	.zero		1


	//   ....[37]....
        /*0e18*/ 	.word	0x0000b4f0
        /*0e1c*/ 	.word	0x00000014
        /*0e20*/ 	.word	0x00013250
        /*0e24*/ 	.short	0x010a
        /*0e26*/ 	.byte	0x3f
	.zero		1


	//   ....[38]....
        /*0e28*/ 	.word	0x0000b540
        /*0e2c*/ 	.word	0x00000014
        /*0e30*/ 	.word	0x00013250
        /*0e34*/ 	.short	0x010a
        /*0e36*/ 	.byte	0x3f
	.zero		1


	//   ....[39]....
        /*0e38*/ 	.word	0x0000cca0
        /*0e3c*/ 	.word	0x0000000d
        /*0e40*/ 	.word	0x00000000
        /*0e44*/ 	.short	0x0101
        /*0e46*/ 	.byte	0x3f
	.zero		1


	//   ....[40]....
        /*0e48*/ 	.word	0x0000d940
        /*0e4c*/ 	.word	0x00000014
        /*0e50*/ 	.word	0x00000000
        /*0e54*/ 	.short	0x0101
        /*0e56*/ 	.byte	0x3f
	.zero		1


	//   ....[41]....
        /*0e58*/ 	.word	0x0000df60
        /*0e5c*/ 	.word	0x00000003
        /*0e60*/ 	.word	0x00013230
        /*0e64*/ 	.short	0x010a
        /*0e66*/ 	.byte	0x3f
	.zero		1


	//   ....[42]....
        /*0e68*/ 	.word	0x0000dff0
        /*0e6c*/ 	.word	0x00000003
        /*0e70*/ 	.word	0x00013230
        /*0e74*/ 	.short	0x010a
        /*0e76*/ 	.byte	0x3f
	.zero		1


	//   ....[43]....
        /*0e78*/ 	.word	0x0000e5b0
        /*0e7c*/ 	.word	0x0000000d
        /*0e80*/ 	.word	0x00013250
        /*0e84*/ 	.short	0x010a
        /*0e86*/ 	.byte	0x3f
	.zero		1


	//   ....[44]....
        /*0e88*/ 	.word	0x0000e600
        /*0e8c*/ 	.word	0x0000000d
        /*0e90*/ 	.word	0x00013250
        /*0e94*/ 	.short	0x010a
        /*0e96*/ 	.byte	0x3f
	.zero		1


	//   ....[45]....
        /*0e98*/ 	.word	0x0000f6c0
        /*0e9c*/ 	.word	0x00000014
        /*0ea0*/ 	.word	0x00000000
        /*0ea4*/ 	.short	0x0101
        /*0ea6*/ 	.byte	0x3f
	.zero		1


	//   ....[46]....
        /*0ea8*/ 	.word	0x00010340
        /*0eac*/ 	.word	0x0000000d
        /*0eb0*/ 	.word	0x00000000
        /*0eb4*/ 	.short	0x0101
        /*0eb6*/ 	.byte	0x3f
	.zero		1


	//   ....[47]....
        /*0eb8*/ 	.word	0x000103c0
        /*0ebc*/ 	.word	0x0000000a
        /*0ec0*/ 	.word	0x00013250
        /*0ec4*/ 	.short	0x010a
        /*0ec6*/ 	.byte	0x3f
	.zero		1


	//   ....[48]....
        /*0ec8*/ 	.word	0x00010410
        /*0ecc*/ 	.word	0x0000000a
        /*0ed0*/ 	.word	0x00013250
        /*0ed4*/ 	.short	0x010a
        /*0ed6*/ 	.byte	0x3f
	.zero		1


	//   ....[49]....
        /*0ed8*/ 	.word	0x00010c70
        /*0edc*/ 	.word	0x00000000
        /*0ee0*/ 	.word	0x00000000
        /*0ee4*/ 	.short	0x0101
        /*0ee6*/ 	.byte	0x3f
	.zero		1


	//   ....[50]....
        /*0ee8*/ 	.word	0x00011fc0
        /*0eec*/ 	.word	0x00000000
        /*0ef0*/ 	.word	0x00000000
        /*0ef4*/ 	.short	0x0101
        /*0ef6*/ 	.byte	0x3f
	.zero		1


	//   ....[51]....
        /*0ef8*/ 	.word	0x000141f0
        /*0efc*/ 	.word	0x00000016
        /*0f00*/ 	.word	0x00013220
        /*0f04*/ 	.short	0x010a
        /*0f06*/ 	.byte	0x3f
	.zero		1


	//   ....[52]....
        /*0f08*/ 	.word	0x000142a0
        /*0f0c*/ 	.word	0x00000006
        /*0f10*/ 	.word	0x000132a0
        /*0f14*/ 	.short	0x010a
        /*0f16*/ 	.byte	0x3f
	.zero		1


	//   ....[53]....
        /*0f18*/ 	.word	0x000144d0
        /*0f1c*/ 	.word	0x00000006
        /*0f20*/ 	.word	0x000132c0
        /*0f24*/ 	.short	0x010a
        /*0f26*/ 	.byte	0x3f
	.zero		1


	//   ....[54]....
        /*0f28*/ 	.word	0x00014820
        /*0f2c*/ 	.word	0x00000005
        /*0f30*/ 	.word	0x000132a0
        /*0f34*/ 	.short	0x010a
        /*0f36*/ 	.byte	0x3f
	.zero		1


	//   ....[55]....
        /*0f38*/ 	.word	0x00014a40
        /*0f3c*/ 	.word	0x00000005
        /*0f40*/ 	.word	0x000132c0
        /*0f44*/ 	.short	0x010a
        /*0f46*/ 	.byte	0x3f
	.zero		1


	//   ....[56]....
        /*0f48*/ 	.word	0x00015810
        /*0f4c*/ 	.word	0x00000004
        /*0f50*/ 	.word	0x00013280
        /*0f54*/ 	.short	0x010a
        /*0f56*/ 	.byte	0x3f
	.zero		1


	//   ....[57]....
        /*0f58*/ 	.word	0x000159d0
        /*0f5c*/ 	.word	0x00000004
        /*0f60*/ 	.word	0x00013240
        /*0f64*/ 	.short	0x010a
        /*0f66*/ 	.byte	0x3f
	.zero		1


	//   ....[58]....
        /*0f68*/ 	.word	0x000166a0
        /*0f6c*/ 	.word	0x00000016
        /*0f70*/ 	.word	0x00013200
        /*0f74*/ 	.short	0x0107
        /*0f76*/ 	.byte	0x3f
	.zero		1


	//   ....[59]....
        /*0f78*/ 	.word	0x00016790
        /*0f7c*/ 	.word	0x00000016
        /*0f80*/ 	.word	0x00013200
        /*0f84*/ 	.short	0x0101
        /*0f86*/ 	.byte	0x3f
	.zero		1


	//   ....[60]....
        /*0f88*/ 	.word	0x000167b0
        /*0f8c*/ 	.word	0x00000016
        /*0f90*/ 	.word	0x00013220
        /*0f94*/ 	.short	0x010a
        /*0f96*/ 	.byte	0x3f
	.zero		1


	//   ....[61]....
        /*0f98*/ 	.word	0x00016a80
        /*0f9c*/ 	.word	0x00000004
        /*0fa0*/ 	.word	0x00013280
        /*0fa4*/ 	.short	0x010a
        /*0fa6*/ 	.byte	0x3f
	.zero		1


	//   ....[62]....
        /*0fa8*/ 	.word	0x00016cd0
        /*0fac*/ 	.word	0x00000004
        /*0fb0*/ 	.word	0x00013240
        /*0fb4*/ 	.short	0x010a
        /*0fb6*/ 	.byte	0x3f
	.zero		1


	//   ....[63]....
        /*0fb8*/ 	.word	0x00016f90
        /*0fbc*/ 	.word	0x00000003
        /*0fc0*/ 	.word	0x00013270
        /*0fc4*/ 	.short	0x010a
        /*0fc6*/ 	.byte	0x3f
	.zero		1


	//   ....[64]....
        /*0fc8*/ 	.word	0x00017010
        /*0fcc*/ 	.word	0x00000003
        /*0fd0*/ 	.word	0x00013260
        /*0fd4*/ 	.short	0x010a
        /*0fd6*/ 	.byte	0x3f
	.zero		1


	//   ....[65]....
        /*0fd8*/ 	.word	0x00017310
        /*0fdc*/ 	.word	0x00000003
        /*0fe0*/ 	.word	0x00013250
        /*0fe4*/ 	.short	0x0101
        /*0fe6*/ 	.byte	0x3f
	.zero		1


	//   ....[66]....
        /*0fe8*/ 	.word	0x00017390
        /*0fec*/ 	.word	0x00000003
        /*0ff0*/ 	.word	0x00000000
        /*0ff4*/ 	.short	0x0101
        /*0ff6*/ 	.byte	0x3f
	.zero		1


	//   ....[67]....
        /*0ff8*/ 	.word	0x00017580
        /*0ffc*/ 	.word	0x00000003
        /*1000*/ 	.word	0x00013270
        /*1004*/ 	.short	0x010a
        /*1006*/ 	.byte	0x3f
	.zero		1


	//   ....[68]....
        /*1008*/ 	.word	0x000175f0
        /*100c*/ 	.word	0x00000003
        /*1010*/ 	.word	0x00013260
        /*1014*/ 	.short	0x010a
        /*1016*/ 	.byte	0x3f
	.zero		1


	//   ....[69]....
        /*1018*/ 	.word	0x000178f0
        /*101c*/ 	.word	0x00000003
        /*1020*/ 	.word	0x00013250
        /*1024*/ 	.short	0x0101
        /*1026*/ 	.byte	0x3f
	.zero		1


	//   ....[70]....
        /*1028*/ 	.word	0x00017940
        /*102c*/ 	.word	0x00000000
        /*1030*/ 	.word	0x00000000
        /*1034*/ 	.short	0x0101
        /*1036*/ 	.byte	0x3f
	.zero		1


	//   ....[71]....
        /*1038*/ 	.word	0x00018660
        /*103c*/ 	.word	0x00000009
        /*1040*/ 	.word	0x00013220
        /*1044*/ 	.short	0x010a
        /*1046*/ 	.byte	0x3f
	.zero		1


	//   ....[72]....
        /*1048*/ 	.word	0x000187f0
        /*104c*/ 	.word	0x00000007
        /*1050*/ 	.word	0x00000000
        /*1054*/ 	.short	0x010a
        /*1056*/ 	.byte	0x3f
	.zero		1


	//   ....[73]....
        /*1058*/ 	.word	0x00018860
        /*105c*/ 	.word	0x00000003
        /*1060*/ 	.word	0x00000000
        /*1064*/ 	.short	0x010a
        /*1066*/ 	.byte	0x3f
	.zero		1


	//   ....[74]....
        /*1068*/ 	.word	0x000188b0
        /*106c*/ 	.word	0x00000003
        /*1070*/ 	.word	0x00013260
        /*1074*/ 	.short	0x010a
        /*1076*/ 	.byte	0x3f
	.zero		1


	//   ....[75]....
        /*1078*/ 	.word	0x00018900
        /*107c*/ 	.word	0x00000005
        /*1080*/ 	.word	0x00013260
        /*1084*/ 	.short	0x010a
        /*1086*/ 	.byte	0x3f
	.zero		1


	//   ....[76]....
        /*1088*/ 	.word	0x00018940
        /*108c*/ 	.word	0x00000003
        /*1090*/ 	.word	0x00013280
        /*1094*/ 	.short	0x010a
        /*1096*/ 	.byte	0x3f
	.zero		1


	//   ....[77]....
        /*1098*/ 	.word	0x00018960
        /*109c*/ 	.word	0x00000005
        /*10a0*/ 	.word	0x00013280
        /*10a4*/ 	.short	0x010a
        /*10a6*/ 	.byte	0x3f
	.zero		1


	//   ....[78]....
        /*10a8*/ 	.word	0x000189c0
        /*10ac*/ 	.word	0x0000004a
        /*10b0*/ 	.word	0x00013290
        /*10b4*/ 	.short	0x010a
        /*10b6*/ 	.byte	0x3f
	.zero		1


	//   ....[79]....
        /*10b8*/ 	.word	0x00018a10
        /*10bc*/ 	.word	0x0000004a
        /*10c0*/ 	.word	0x00013290
        /*10c4*/ 	.short	0x010a
        /*10c6*/ 	.byte	0x3f
	.zero		1


	//   ....[80]....
        /*10c8*/ 	.word	0x00018a60
        /*10cc*/ 	.word	0x0000004a
        /*10d0*/ 	.word	0x00013290
        /*10d4*/ 	.short	0x010a
        /*10d6*/ 	.byte	0x3f
	.zero		1


	//   ....[81]....
        /*10d8*/ 	.word	0x00018ab0
        /*10dc*/ 	.word	0x0000004a
        /*10e0*/ 	.word	0x000132b0
        /*10e4*/ 	.short	0x010a
        /*10e6*/ 	.byte	0x3f
	.zero		1


	//   ....[82]....
        /*10e8*/ 	.word	0x00018cb0
        /*10ec*/ 	.word	0x00000010
        /*10f0*/ 	.word	0x00013200
        /*10f4*/ 	.short	0x010a
        /*10f6*/ 	.byte	0x3f
	.zero		1


	//   ....[83]....
        /*10f8*/ 	.word	0x00018eb0
        /*10fc*/ 	.word	0x00000010
        /*1100*/ 	.word	0x00013200
        /*1104*/ 	.short	0x010a
        /*1106*/ 	.byte	0x3f
	.zero		1


	//   ....[84]....
        /*1108*/ 	.word	0x00018f00
        /*110c*/ 	.word	0x0000000c
        /*1110*/ 	.word	0x00013230
        /*1114*/ 	.short	0x010a
        /*1116*/ 	.byte	0x3f
	.zero		1


	//   ....[85]....
        /*1118*/ 	.word	0x00018f50
        /*111c*/ 	.word	0x0000000d
        /*1120*/ 	.word	0x00013230
        /*1124*/ 	.short	0x010a
        /*1126*/ 	.byte	0x3f
	.zero		1


	//   ....[86]....
        /*1128*/ 	.word	0x00018fa0
        /*112c*/ 	.word	0x00000014
        /*1130*/ 	.word	0x00013250
        /*1134*/ 	.short	0x010a
        /*1136*/ 	.byte	0x3f
	.zero		1


	//   ....[87]....
        /*1138*/ 	.word	0x00018ff0
        /*113c*/ 	.word	0x00000003
        /*1140*/ 	.word	0x00013230
        /*1144*/ 	.short	0x010a
        /*1146*/ 	.byte	0x3f
	.zero		1


	//   ....[88]....
        /*1148*/ 	.word	0x00019040
        /*114c*/ 	.word	0x0000000d
        /*1150*/ 	.word	0x00013250
        /*1154*/ 	.short	0x010a
        /*1156*/ 	.byte	0x3f
	.zero		1


	//   ....[89]....
        /*1158*/ 	.word	0x00019090
        /*115c*/ 	.word	0x0000000a
        /*1160*/ 	.word	0x00013250
        /*1164*/ 	.short	0x010a
        /*1166*/ 	.byte	0x3f
	.zero		1


	//   ....[90]....
        /*1168*/ 	.word	0x00019230
        /*116c*/ 	.word	0x00000016
        /*1170*/ 	.word	0x00013220
        /*1174*/ 	.short	0x010a
        /*1176*/ 	.byte	0x3f
	.zero		1


	//   ....[91]....
        /*1178*/ 	.word	0x00019280
        /*117c*/ 	.word	0x00000006
        /*1180*/ 	.word	0x000132a0
        /*1184*/ 	.short	0x010a
        /*1186*/ 	.byte	0x3f
	.zero		1


	//   ....[92]....
        /*1188*/ 	.word	0x000192d0
        /*118c*/ 	.word	0x00000006
        /*1190*/ 	.word	0x000132c0
        /*1194*/ 	.short	0x010a
        /*1196*/ 	.byte	0x3f
	.zero		1


	//   ....[93]....
        /*1198*/ 	.word	0x00019320
        /*119c*/ 	.word	0x00000005
        /*11a0*/ 	.word	0x000132a0
        /*11a4*/ 	.short	0x010a
        /*11a6*/ 	.byte	0x3f
	.zero		1


	//   ....[94]....
        /*11a8*/ 	.word	0x00019370
        /*11ac*/ 	.word	0x00000005
        /*11b0*/ 	.word	0x000132c0
        /*11b4*/ 	.short	0x010a
        /*11b6*/ 	.byte	0x3f
	.zero		1


	//   ....[95]....
        /*11b8*/ 	.word	0x00019510
        /*11bc*/ 	.word	0x00000004
        /*11c0*/ 	.word	0x00013280
        /*11c4*/ 	.short	0x010a
        /*11c6*/ 	.byte	0x3f
	.zero		1


	//   ....[96]....
        /*11c8*/ 	.word	0x00019560
        /*11cc*/ 	.word	0x00000004
        /*11d0*/ 	.word	0x00013240
        /*11d4*/ 	.short	0x010a
        /*11d6*/ 	.byte	0x3f
	.zero		1


	//   ....[97]....
        /*11d8*/ 	.word	0x00019d50
        /*11dc*/ 	.word	0x00000016
        /*11e0*/ 	.word	0x00013220
        /*11e4*/ 	.short	0x010a
        /*11e6*/ 	.byte	0x3f
	.zero		1


	//   ....[98]....
        /*11e8*/ 	.word	0x00019da0
        /*11ec*/ 	.word	0x00000004
        /*11f0*/ 	.word	0x00013280
        /*11f4*/ 	.short	0x010a
        /*11f6*/ 	.byte	0x3f
	.zero		1


	//   ....[99]....
        /*11f8*/ 	.word	0x00019df0
        /*11fc*/ 	.word	0x00000004
        /*1200*/ 	.word	0x00013240
        /*1204*/ 	.short	0x010a
        /*1206*/ 	.byte	0x3f
	.zero		1


	//   ....[100]....
        /*1208*/ 	.word	0x00019e40
        /*120c*/ 	.word	0x00000003
        /*1210*/ 	.word	0x00013270
        /*1214*/ 	.short	0x010a
        /*1216*/ 	.byte	0x3f
	.zero		1


	//   ....[101]....
        /*1218*/ 	.word	0x00019e90
        /*121c*/ 	.word	0x00000003
        /*1220*/ 	.word	0x00013260
        /*1224*/ 	.short	0x010a
        /*1226*/ 	.byte	0x3f
	.zero		1


	//   ....[102]....
        /*1228*/ 	.word	0x00019ee0
        /*122c*/ 	.word	0x00000003
        /*1230*/ 	.word	0x00013270
        /*1234*/ 	.short	0x010a
        /*1236*/ 	.byte	0x3f
	.zero		1


	//   ....[103]....
        /*1238*/ 	.word	0x00019f30
        /*123c*/ 	.word	0x00000003
        /*1240*/ 	.word	0x00013260
        /*1244*/ 	.short	0x010a
        /*1246*/ 	.byte	0x3f
	.zero		1


	//   ....[104]....
        /*1248*/ 	.word	0x0001a8c0
        /*124c*/ 	.word	0x00000009
        /*1250*/ 	.word	0x00013220
        /*1254*/ 	.short	0x010a
        /*1256*/ 	.byte	0x3f
	.zero		1


	//   ....[105]....
        /*1258*/ 	.word	0x0001aa60
        /*125c*/ 	.word	0x00000007
        /*1260*/ 	.word	0x00000000
        /*1264*/ 	.short	0x010a
        /*1266*/ 	.byte	0x3f
	.zero		1


	//   ....[106]....
        /*1268*/ 	.word	0x0001aab0
        /*126c*/ 	.word	0x00000003
        /*1270*/ 	.word	0x00000000
        /*1274*/ 	.short	0x010a
        /*1276*/ 	.byte	0x3f
	.zero		1


	//   ....[107]....
        /*1278*/ 	.word	0x0001ab00
        /*127c*/ 	.word	0x00000003
        /*1280*/ 	.word	0x00013260
        /*1284*/ 	.short	0x010a
        /*1286*/ 	.byte	0x3f
	.zero		1


	//   ....[108]....
        /*1288*/ 	.word	0x0001ab50
        /*128c*/ 	.word	0x00000005
        /*1290*/ 	.word	0x00013260
        /*1294*/ 	.short	0x010a
        /*1296*/ 	.byte	0x3f
	.zero		1


	//   ....[109]....
        /*1298*/ 	.word	0x0001aba0
        /*129c*/ 	.word	0x00000003
        /*12a0*/ 	.word	0x00013280
        /*12a4*/ 	.short	0x010a
        /*12a6*/ 	.byte	0x3f
	.zero		1


	//----- nvinfo : EIATTR_NUM_MBARRIERS
	.align		4
.L_323:
        /*12a8*/ 	.byte	0x03, 0x38
        /*12aa*/ 	.short	0x0016


	//----- nvinfo : EIATTR_EXIT_INSTR_OFFSETS
	.align		4
        /*12ac*/ 	.byte	0x04, 0x1c
        /*12ae*/ 	.short	(.L_325 - .L_324)


	//   ....[0]....
.L_324:
        /*12b0*/ 	.word	0x000189b0


	//----- nvinfo : EIATTR_MAX_THREADS
	.align		4
.L_325:
        /*12b4*/ 	.byte	0x04, 0x05
        /*12b6*/ 	.short	(.L_327 - .L_326)
.L_326:
        /*12b8*/ 	.word	0x00000200
        /*12bc*/ 	.word	0x00000001
        /*12c0*/ 	.word	0x00000001


	//----- nvinfo : EIATTR_CRS_STACK_SIZE
	.align		4
.L_327:
        /*12c4*/ 	.byte	0x04, 0x1e
        /*12c6*/ 	.short	(.L_329 - .L_328)
.L_328:
        /*12c8*/ 	.word	0x00000000


	//----- nvinfo : EIATTR_CBANK_PARAM_SIZE
	.align		4
.L_329:
        /*12cc*/ 	.byte	0x03, 0x19
        /*12ce*/ 	.short	0x0af0


	//----- nvinfo : EIATTR_PARAM_CBANK
	.align		4
        /*12d0*/ 	.byte	0x04, 0x0a
        /*12d2*/ 	.short	(.L_331 - .L_330)
	.align		4
.L_330:
        /*12d4*/ 	.word	index@(.nv.constant0._ZN7cutlass13device_kernelIN5flash11enable_sm90INS1_16FlashAttnFwdSm90INS1_25CollectiveMainloopFwdSm90ILi2EN4cute5tupleIJNS5_1CILi1EEES8_S8_EEENS6_IJNS7_ILi192EEENS7_ILi160EEENS7_ILi64EEEEEELi64ENS_12float_e4m3_tEfNS_4arch4Sm90ELb1ELb0ELb0ELb1ELb0ELb1ELb0ELb1ELb1ELb1ELb0ELb0EEENS1_21CollectiveEpilogueFwdINS6_IJSA_SC_SB_EEES9_NS_10bfloat16_tESG_Li384ELb1ELb1ELb0ELb1EEENS1_36VarlenDynamicPersistentTileSchedulerILi192ELi160ELi384ELi128ELb0ELb1ELb1ELb1ELb1ELb1EEEEEEEEEvNT_6ParamsE)
        /*12d8*/ 	.short	0x0210
        /*12da*/ 	.short	0x0af0


	//----- nvinfo : EIATTR_SW_WAR
	.align		4
.L_331:
        /*12dc*/ 	.byte	0x04, 0x36
        /*12de*/ 	.short	(.L_333 - .L_332)
.L_332:
        /*12e0*/ 	.word	0x00000008
.L_333:


//--------------------- .nv.callgraph             --------------------------
	.section	.nv.callgraph,"",@"SHT_CUDA_CALLGRAPH"
	.align	4
	.sectionentsize	8
	.align		4
        /*0000*/ 	.word	0x00000000
	.align		4
        /*0004*/ 	.word	0xffffffff
	.align		4
        /*0008*/ 	.word	index@(_ZN7cutlass13device_kernelIN5flash11enable_sm90INS1_16FlashAttnFwdSm90INS1_25CollectiveMainloopFwdSm90ILi2EN4cute5tupleIJNS5_1CILi1EEES8_S8_EEENS6_IJNS7_ILi192EEENS7_ILi160EEENS7_ILi64EEEEEELi64ENS_12float_e4m3_tEfNS_4arch4Sm90ELb0ELb0ELb0ELb0ELb0ELb0ELb0ELb1ELb1ELb1ELb0ELb0EEENS1_21CollectiveEpilogueFwdINS6_IJSA_SC_SB_EEES9_NS_10bfloat16_tESG_Li384ELb0ELb1ELb0ELb1EEENS1_29StaticPersistentTileSchedulerILb0EEEEEEEEEvNT_6ParamsE)
	.align		4
        /*000c*/ 	.word	index@(__assertfail)
	.align		4
        /*0010*/ 	.word	index@(_ZN7cutlass13device_kernelIN5flash11enable_sm90INS1_16FlashAttnFwdSm90INS1_25CollectiveMainloopFwdSm90ILi2EN4cute5tupleIJNS5_1CILi1EEES8_S8_EEENS6_IJNS7_ILi192EEENS7_ILi160EEENS7_ILi64EEEEEELi64ENS_12float_e4m3_tEfNS_4arch4Sm90ELb0ELb0ELb0ELb1ELb0ELb0ELb0ELb1ELb1ELb1ELb0ELb0EEENS1_21CollectiveEpilogueFwdINS6_IJSA_SC_SB_EEES9_NS_10bfloat16_tESG_Li384ELb1ELb1ELb0ELb1EEENS1_36VarlenDynamicPersistentTileSchedulerILi192ELi160ELi384ELi128ELb0ELb1ELb1ELb0ELb1ELb1EEEEEEEEEvNT_6ParamsE)
	.align		4
        /*0014*/ 	.word	index@(__assertfail)
	.align		4
        /*0018*/ 	.word	index@(_ZN7cutlass13device_kernelIN5flash11enable_sm90INS1_16FlashAttnFwdSm90INS1_25CollectiveMainloopFwdSm90ILi2EN4cute5tupleIJNS5_1CILi1EEES8_S8_EEENS6_IJNS7_ILi192EEENS7_ILi160EEENS7_ILi64EEEEEELi64ENS_12float_e4m3_tEfNS_4arch4Sm90ELb0ELb0ELb0ELb1ELb0ELb1ELb0ELb1ELb1ELb1ELb0ELb0EEENS1_21CollectiveEpilogueFwdINS6_IJSA_SC_SB_EEES9_NS_10bfloat16_tESG_Li384ELb1ELb1ELb0ELb1EEENS1_36VarlenDynamicPersistentTileSchedulerILi192ELi160ELi384ELi128ELb0ELb1ELb1ELb0ELb1ELb1EEEEEEEEEvNT_6ParamsE)
	.align		4
        /*001c*/ 	.word	index@(__assertfail)
	.align		4
        /*0020*/ 	.word	index@(_ZN7cutlass13device_kernelIN5flash11enable_sm90INS1_16FlashAttnFwdSm90INS1_25CollectiveMainloopFwdSm90ILi2EN4cute5tupleIJNS5_1CILi1EEES8_S8_EEENS6_IJNS7_ILi192EEENS7_ILi160EEENS7_ILi64EEEEEELi64ENS_12float_e4m3_tEfNS_4arch4Sm90ELb0ELb1ELb0ELb0ELb0ELb0ELb0ELb1ELb1ELb1ELb0ELb0EEENS1_21CollectiveEpilogueFwdINS6_IJSA_SC_SB_EEES9_NS_10bfloat16_tESG_Li384ELb0ELb1ELb0ELb1EEENS1_30DynamicPersistentTileSchedulerILi384ELi128ELb0ELb1ELb1EEEEEEEEEvNT_6ParamsE)
	.align		4
        /*0024*/ 	.word	index@(__assertfail)
	.align		4
        /*0028*/ 	.word	index@(_ZN7cutlass13device_kernelIN5flash11enable_sm90INS1_16FlashAttnFwdSm90INS1_25CollectiveMainloopFwdSm90ILi2EN4cute5tupleIJNS5_1CILi1EEES8_S8_EEENS6_IJNS7_ILi192EEENS7_ILi160EEENS7_ILi64EEEEEELi64ENS_12float_e4m3_tEfNS_4arch4Sm90ELb0ELb1ELb0ELb1ELb0ELb0ELb0ELb1ELb1ELb1ELb0ELb0EEENS1_21CollectiveEpilogueFwdINS6_IJSA_SC_SB_EEES9_NS_10bfloat16_tESG_Li384ELb1ELb1ELb0ELb1EEENS1_36VarlenDynamicPersistentTileSchedulerILi192ELi160ELi384ELi128ELb0ELb1ELb1ELb1ELb0ELb1EEEEEEEEEvNT_6ParamsE)
	.align		4
        /*002c*/ 	.word	index@(__assertfail)
	.align		4
        /*0030*/ 	.word	index@(_ZN7cutlass13device_kernelIN5flash11enable_sm90INS1_16FlashAttnFwdSm90INS1_25CollectiveMainloopFwdSm90ILi2EN4cute5tupleIJNS5_1CILi1EEES8_S8_EEENS6_IJNS7_ILi192EEENS7_ILi160EEENS7_ILi64EEEEEELi64ENS_12float_e4m3_tEfNS_4arch4Sm90ELb0ELb1ELb0ELb1ELb0ELb1ELb0ELb1ELb1ELb1ELb0ELb0EEENS1_21CollectiveEpilogueFwdINS6_IJSA_SC_SB_EEES9_NS_10bfloat16_tESG_Li384ELb1ELb1ELb0ELb1EEENS1_36VarlenDynamicPersistentTileSchedulerILi192ELi160ELi384ELi128ELb0ELb1ELb1ELb1ELb0ELb1EEEEEEEEEvNT_6ParamsE)
	.align		4
        /*0034*/ 	.word	index@(__assertfail)
	.align		4
        /*0038*/ 	.word	index@(_ZN7cutlass13device_kernelIN5flash11enable_sm90INS1_16FlashAttnFwdSm90INS1_25CollectiveMainloopFwdSm90ILi2EN4cute5tupleIJNS5_1CILi1EEES8_S8_EEENS6_IJNS7_ILi192EEENS7_ILi160EEENS7_ILi64EEEEEELi64ENS_12float_e4m3_tEfNS_4arch4Sm90ELb1ELb0ELb0ELb0ELb0ELb0ELb0ELb1ELb1ELb1ELb0ELb0EEENS1_21CollectiveEpilogueFwdINS6_IJSA_SC_SB_EEES9_NS_10bfloat16_tESG_Li384ELb0ELb1ELb0ELb1EEENS1_30DynamicPersistentTileSchedulerILi384ELi128ELb0ELb1ELb1EEEEEEEEEvNT_6ParamsE)
	.align		4
        /*003c*/ 	.word	index@(__assertfail)
	.align		4
        /*0040*/ 	.word	index@(_ZN7cutlass13device_kernelIN5flash11enable_sm90INS1_16FlashAttnFwdSm90INS1_25CollectiveMainloopFwdSm90ILi2EN4cute5tupleIJNS5_1CILi1EEES8_S8_EEENS6_IJNS7_ILi192EEENS7_ILi160EEENS7_ILi64EEEEEELi64ENS_12float_e4m3_tEfNS_4arch4Sm90ELb1ELb0ELb0ELb1ELb0ELb0ELb0ELb1ELb1ELb1ELb0ELb0EEENS1_21CollectiveEpilogueFwdINS6_IJSA_SC_SB_EEES9_NS_10bfloat16_tESG_Li384ELb1ELb1ELb0ELb1EEENS1_36VarlenDynamicPersistentTileSchedulerILi192ELi160ELi384ELi128ELb0ELb1ELb1ELb1ELb1ELb1EEEEEEEEEvNT_6ParamsE)
	.align		4
        /*0044*/ 	.word	index@(__assertfail)
	.align		4
        /*0048*/ 	.word	index@(_ZN7cutlass13device_kernelIN5flash11enable_sm90INS1_16FlashAttnFwdSm90INS1_25CollectiveMainloopFwdSm90ILi2EN4cute5tupleIJNS5_1CILi1EEES8_S8_EEENS6_IJNS7_ILi192EEENS7_ILi160EEENS7_ILi64EEEEEELi64ENS_12float_e4m3_tEfNS_4arch4Sm90ELb1ELb0ELb0ELb1ELb0ELb1ELb0ELb1ELb1ELb1ELb0ELb0EEENS1_21CollectiveEpilogueFwdINS6_IJSA_SC_SB_EEES9_NS_10bfloat16_tESG_Li384ELb1ELb1ELb0ELb1EEENS1_36VarlenDynamicPersistentTileSchedulerILi192ELi160ELi384ELi128ELb0ELb1ELb1ELb1ELb1ELb1EEEEEEEEEvNT_6ParamsE)
	.align		4
        /*004c*/ 	.word	index@(__assertfail)
	.align		4
        /*0050*/ 	.word	0x00000000
	.align		4
        /*0054*/ 	.word	0xfffffffe
	.align		4
        /*0058*/ 	.word	0x00000000
	.align		4
        /*005c*/ 	.word	0xfffffffd
	.align		4
        /*0060*/ 	.word	0x00000000
	.align		4
        /*0064*/ 	.word	0xfffffffc


//--------------------- .nv.constant4             --------------------------
	.section	.nv.constant4,"a",@progbits
	.align	8
	.align		8
.nv.constant4:
        /*0000*/ 	.dword	__assertfail
	.align		8
        /*0008*/ 	.dword	__unnamed_1
	.align		8
        /*0010*/ 	.dword	__unnamed_2
	.align		8
        /*0018*/ 	.dword	__unnamed_3
	.align		8
        /*0020*/ 	.dword	__unnamed_4
	.align		8
        /*0028*/ 	.dword	__unnamed_5
	.align		8
        /*0030*/ 	.dword	__unnamed_6
	.align		8
        /*0038*/ 	.dword	_ZZN5flash28permute_output_fp8_VcolmajorIN4cute6TensorINS1_11ArrayEngineIN7cutlass10bfloat16_tELm32EEENS1_6LayoutINS1_5tupleIJNS8_IJNS1_1CILi2EEESA_NS9_ILi8EEEEEENS9_ILi1EEESD_EEENS8_IJNS8_IJSD_SA_NS9_ILi4EEEEEENS9_ILi0EEESH_EEEEEEEEEvRT_E9upper_map
	.align		8
        /*0040*/ 	.dword	_ZN73_INTERNAL_00488a73_37_flash_fwd_hdim64_e4m3_packgqa_sm90_cu_3fbc093a_36654cuda3std3__45__cpo5beginE
	.align		8
        /*0048*/ 	.dword	_ZN73_INTERNAL_00488a73_37_flash_fwd_hdim64_e4m3_packgqa_sm90_cu_3fbc093a_36654cuda3std3__45__cpo3endE
	.align		8
        /*0050*/ 	.dword	_ZN73_INTERNAL_00488a73_37_flash_fwd_hdim64_e4m3_packgqa_sm90_cu_3fbc093a_36654cuda3std3__45__cpo6cbeginE
	.align		8
        /*0058*/ 	.dword	_ZN73_INTERNAL_00488a73_37_flash_fwd_hdim64_e4m3_packgqa_sm90_cu_3fbc093a_36654cuda3std3__45__cpo4cendE
	.align		8
        /*0060*/ 	.dword	_ZN73_INTERNAL_00488a73_37_flash_fwd_hdim64_e4m3_packgqa_sm90_cu_3fbc093a_36654cuda3std3__475_GLOBAL__N__00488a73_37_flash_fwd_hdim64_e4m3_packgqa_sm90_cu_3fbc093a_36656ignoreE
	.align		8
        /*0068*/ 	.dword	_ZN73_INTERNAL_00488a73_37_flash_fwd_hdim64_e4m3_packgqa_sm90_cu_3fbc093a_36654cuda3std3__419piecewise_constructE
	.align		8
        /*0070*/ 	.dword	_ZN73_INTERNAL_00488a73_37_flash_fwd_hdim64_e4m3_packgqa_sm90_cu_3fbc093a_36654cuda3std3__48in_placeE
	.align		8
        /*0078*/ 	.dword	_ZN73_INTERNAL_00488a73_37_flash_fwd_hdim64_e4m3_packgqa_sm90_cu_3fbc093a_36654cuda3std6ranges3__45__cpo4swapE
	.align		8
        /*0080*/ 	.dword	_ZN73_INTERNAL_00488a73_37_flash_fwd_hdim64_e4m3_packgqa_sm90_cu_3fbc093a_36654cuda3std6ranges3__45__cpo9iter_moveE
	.align		8
        /*0088*/ 	.dword	_ZN73_INTERNAL_00488a73_37_flash_fwd_hdim64_e4m3_packgqa_sm90_cu_3fbc093a_36654cute7productE
	.align		8
        /*0090*/ 	.dword	_ZN73_INTERNAL_00488a73_37_flash_fwd_hdim64_e4m3_packgqa_sm90_cu_3fbc093a_36654cute1_E
	.align		8
        /*0098*/ 	.dword	$str$23
	.align		8
        /*00a0*/ 	.dword	$str$24


//--------------------- .text._ZN7cutlass13device_kernelIN5flash11enable_sm90INS1_16FlashAttnFwdSm90INS1_25CollectiveMainloopFwdSm90ILi2EN4cute5tupleIJNS5_1CILi1EEES8_S8_EEENS6_IJNS7_ILi192EEENS7_ILi160EEENS7_ILi64EEEEEELi64ENS_12float_e4m3_tEfNS_4arch4Sm90ELb0ELb0ELb0ELb0ELb0ELb0ELb0ELb1ELb1ELb1ELb0ELb0EEENS1_21CollectiveEpilogueFwdINS6_IJSA_SC_SB_EEES9_NS_10bfloat16_tESG_Li384ELb0ELb1ELb0ELb1EEENS1_29StaticPersistentTileSchedulerILb0EEEEEEEEEvNT_6ParamsE --------------------------
	.section	.text._ZN7cutlass13device_kernelIN5flash11enable_sm90INS1_16FlashAttnFwdSm90INS1_25CollectiveMainloopFwdSm90ILi2EN4cute5tupleIJNS5_1CILi1EEES8_S8_EEENS6_IJNS7_ILi192EEENS7_ILi160EEENS7_ILi64EEEEEELi64ENS_12float_e4m3_tEfNS_4arch4Sm90ELb0ELb0ELb0ELb0ELb0ELb0ELb0ELb1ELb1ELb1ELb0ELb0EEENS1_21CollectiveEpilogueFwdINS6_IJSA_SC_SB_EEES9_NS_10bfloat16_tESG_Li384ELb0ELb1ELb0ELb1EEENS1_29StaticPersistentTileSchedulerILb0EEEEEEEEEvNT_6ParamsE,"ax",@progbits
	.align	128
.text._ZN7cutlass13device_kernelIN5flash11enable_sm90INS1_16FlashAttnFwdSm90INS1_25CollectiveMainloopFwdSm90ILi2EN4cute5tupleIJNS5_1CILi1EEES8_S8_EEENS6_IJNS7_ILi192EEENS7_ILi160EEENS7_ILi64EEEEEELi64ENS_12float_e4m3_tEfNS_4arch4Sm90ELb0ELb0ELb0ELb0ELb0ELb0ELb0ELb1ELb1ELb1ELb0ELb0EEENS1_21CollectiveEpilogueFwdINS6_IJSA_SC_SB_EEES9_NS_10bfloat16_tESG_Li384ELb0ELb1ELb0ELb1EEENS1_29StaticPersistentTileSchedulerILb0EEEEEEEEEvNT_6ParamsE:
        .type           _ZN7cutlass13device_kernelIN5flash11enable_sm90INS1_16FlashAttnFwdSm90INS1_25CollectiveMainloopFwdSm90ILi2EN4cute5tupleIJNS5_1CILi1EEES8_S8_EEENS6_IJNS7_ILi192EEENS7_ILi160EEENS7_ILi64EEEEEELi64ENS_12float_e4m3_tEfNS_4arch4Sm90ELb0ELb0ELb0ELb0ELb0ELb0ELb0ELb1ELb1ELb1ELb0ELb0EEENS1_21CollectiveEpilogueFwdINS6_IJSA_SC_SB_EEES9_NS_10bfloat16_tESG_Li384ELb0ELb1ELb0ELb1EEENS1_29StaticPersistentTileSchedulerILb0EEEEEEEEEvNT_6ParamsE,@function
        .size           _ZN7cutlass13device_kernelIN5flash11enable_sm90INS1_16FlashAttnFwdSm90INS1_25CollectiveMainloopFwdSm90ILi2EN4cute5tupleIJNS5_1CILi1EEES8_S8_EEENS6_IJNS7_ILi192EEENS7_ILi160EEENS7_ILi64EEEEEELi64ENS_12float_e4m3_tEfNS_4arch4Sm90ELb0ELb0ELb0ELb0ELb0ELb0ELb0ELb1ELb1ELb1ELb0ELb0EEENS1_21CollectiveEpilogueFwdINS6_IJSA_SC_SB_EEES9_NS_10bfloat16_tESG_Li384ELb0ELb1ELb0ELb1EEENS1_29StaticPersistentTileSchedulerILb0EEEEEEEEEvNT_6ParamsE,(.L_x_2197 - _ZN7cutlass13device_kernelIN5flash11enable_sm90INS1_16FlashAttnFwdSm90INS1_25CollectiveMainloopFwdSm90ILi2EN4cute5tupleIJNS5_1CILi1EEES8_S8_EEENS6_IJNS7_ILi192EEENS7_ILi160EEENS7_ILi64EEEEEELi64ENS_12float_e4m3_tEfNS_4arch4Sm90ELb0ELb0ELb0ELb0ELb0ELb0ELb0ELb1ELb1ELb1ELb0ELb0EEENS1_21CollectiveEpilogueFwdINS6_IJSA_SC_SB_EEES9_NS_10bfloat16_tESG_Li384ELb0ELb1ELb0ELb1EEENS1_29StaticPersistentTileSchedulerILb0EEEEEEEEEvNT_6ParamsE)
        .other          _ZN7cutlass13device_kernelIN5flash11enable_sm90INS1_16FlashAttnFwdSm90INS1_25CollectiveMainloopFwdSm90ILi2EN4cute5tupleIJNS5_1CILi1EEES8_S8_EEENS6_IJNS7_ILi192EEENS7_ILi160EEENS7_ILi64EEEEEELi64ENS_12float_e4m3_tEfNS_4arch4Sm90ELb0ELb0ELb0ELb0ELb0ELb0ELb0ELb1ELb1ELb1ELb0ELb0EEENS1_21CollectiveEpilogueFwdINS6_IJSA_SC_SB_EEES9_NS_10bfloat16_tESG_Li384ELb0ELb1ELb0ELb1EEENS1_29StaticPersistentTileSchedulerILb0EEEEEEEEEvNT_6ParamsE,@"STO_CUDA_ENTRY STV_DEFAULT"
_ZN7cutlass13device_kernelIN5flash11enable_sm90INS1_16FlashAttnFwdSm90INS1_25CollectiveMainloopFwdSm90ILi2EN4cute5tupleIJNS5_1CILi1EEES8_S8_EEENS6_IJNS7_ILi192EEENS7_ILi160EEENS7_ILi64EEEEEELi64ENS_12float_e4m3_tEfNS_4arch4Sm90ELb0ELb0ELb0ELb0ELb0ELb0ELb0ELb1ELb1ELb1ELb0ELb0EEENS1_21CollectiveEpilogueFwdINS6_IJSA_SC_SB_EEES9_NS_10bfloat16_tESG_Li384ELb0ELb1ELb0ELb1EEENS1_29StaticPersistentTileSchedulerILb0EEEEEEEEEvNT_6ParamsE:
[----:B------:R-:W0:Y:S01]  /*0000*/  LDC R1, c[0x0][0x28] ;  /* 0x00000a00ff017b82 */ /* 0x000e220000000800 */
[----:B------:R-:W1:Y:S01]  /*0010*/  S2R R4, SR_TID.X ;  /* 0x0000000000047919 */ /* 0x000e620000002100 */
[----:B------:R-:W-:Y:S01]  /*0020*/  ELECT P0, URZ, PT ;  /* 0x00000000003f782f */ /* 0x000fe20003800000 */
[----:B------:R-:W-:Y:S01]  /*0030*/  BSSY B0, `(.L_x_0) ;  /* 0x000000e000007945 */ /* 0x000fe20003800000 */
[----:B-1----:R-:W-:-:S05]  /*0040*/  SHF.R.U32.HI R0, RZ, 0x5, R4 ;  /* 0x00000005ff007819 */ /* 0x002fca0000011604 */
[----:B------:R-:W1:Y:S02]  /*0050*/  SHFL.IDX PT, R2, R0, RZ, 0x1f ;  /* 0x00001fff00027589 */ /* 0x000e6400000e0000 */
[----:B-1----:R-:W-:Y:S02]  /*0060*/  ISETP.EQ.AND P0, PT, R2, RZ, P0 ;  /* 0x000000ff0200720c */ /* 0x002fe40000702270 */
[----:B------:R-:W-:-:S11]  /*0070*/  SHF.R.U32.HI R2, RZ, 0x7, R4 ;  /* 0x00000007ff027819 */ /* 0x000fd60000011604 */
[----:B0-----:R-:W-:Y:S05]  /*0080*/  @!P0 BRA `(.L_x_1) ;  /* 0x0000000000208947 */ /* 0x001fea0003800000 */
[----:B------:R-:W-:Y:S02]  /*0090*/  ULDC.64 UR4, c[0x0][0x198] ;  /* 0x0000660000047ab9 */ /* 0x000fe40000000a00 */
[----:B------:R-:W-:Y:S02]  /*00a0*/  UIADD3 UR6, UP0, UR4, 0x370, URZ ;  /* 0x0000037004067890 */ /* 0x000fe4000ff1e03f */
[----:B------:R-:W-:Y:S02]  /*00b0*/  UIADD3 UR4, UP1, UR4, 0x470, URZ ;  /* 0x0000047004047890 */ /* 0x000fe4000ff3e03f */
[----:B------:R-:W-:Y:S02]  /*00c0*/  UIADD3.X UR7, URZ, UR5, URZ, UP0, !UPT ;  /* 0x000000053f077290 */ /* 0x000fe400087fe43f */
[----:B------:R-:W-:-:S07]  /*00d0*/  UIADD3.X UR5, URZ, UR5, URZ, UP1, !UPT ;  /* 0x000000053f057290 */ /* 0x000fce0008ffe43f */
[----:B------:R0:W-:Y:S02]  /*00e0*/  UTMACCTL.PF [UR6] ;  /* 0x00000000060079b9 */ /* 0x0001e40008040000 */
[----:B------:R0:W-:Y:S02]  /*00f0*/  UTMACCTL.PF [UR4] ;  /* 0x00000000040079b9 */ /* 0x0001e40008040000 */
[----:B0-----:R-:W-:Y:S01]  /*0100*/  NOP ;  /* 0x0000000000007918 */ /* 0x001fe20000000000 */
.L_x_1:
[----:B------:R-:W-:Y:S05]  /*0110*/  BSYNC B0 ;  /* 0x0000000000007941 */ /* 0x000fea0003800000 */
.L_x_0:
[----:B------:R-:W-:Y:S01]  /*0120*/  VOTEU.ANY UP0, P0 ;  /* 0x00000000003f7886 */ /* 0x000fe20000000100 */
[----:B------:R-:W0:Y:S01]  /*0130*/  SHFL.IDX PT, R2, R2, RZ, 0x1f ;  /* 0x00001fff02027589 */ /* 0x000e2200000e0000 */
[----:B------:R-:W-:Y:S01]  /*0140*/  UMOV UR4, 0x80 ;  /* 0x0000008000047882 */ /* 0x000fe20000000000 */
[----:B------:R-:W-:Y:S01]  /*0150*/  UMOV UR7, 0x180 ;  /* 0x0000018000077882 */ /* 0x000fe20000000000 */
[----:B------:R-:W-:Y:S01]  /*0160*/  VOTEU.ANY UP1, P0 ;  /* 0x00000000003f7886 */ /* 0x000fe20000020100 */
[----:B------:R-:W1:Y:S01]  /*0170*/  @UP0 S2UR UR8, SR_CgaCtaId ;  /* 0x00000000000809c3 */ /* 0x000e620000008800 */
[----:B------:R-:W2:Y:S01]  /*0180*/  SHFL.IDX PT, R3, R0, RZ, 0x1f ;  /* 0x00001fff00037589 */ /* 0x000ea200000e0000 */
[----:B------:R-:W-:Y:S01]  /*0190*/  @UP0 UMOV UR6, 0x400 ;  /* 0x0000040000060882 */ /* 0x000fe20000000000 */
[----:B------:R-:W-:-:S04]  /*01a0*/  @UP0 UIADD3 UR4, -UR4, 0x100000, URZ ;  /* 0x0010000004040890 */ /* 0x000fc8000fffe13f */
[----:B------:R-:W-:Y:S02]  /*01b0*/  @UP0 USHF.L.U32 UR5, UR4, 0xb, URZ ;  /* 0x0000000b04050899 */ /* 0x000fe4000800063f */
[----:B------:R-:W-:Y:S01]  /*01c0*/  @UP0 USHF.L.U32 UR4, UR4, 0x1, URZ ;  /* 0x0000000104040899 */ /* 0x000fe2000800063f */
[----:B------:R-:W-:Y:S01]  /*01d0*/  VOTEU.ANY UP2, P0 ;  /* 0x00000000003f7886 */ /* 0x000fe20000040100 */
[----:B0-----:R-:W-:Y:S01]  /*01e0*/  R2UR UR9, R2 ;  /* 0x00000000020972ca */ /* 0x001fe200000e0000 */
[----:B-1----:R-:W-:Y:S01]  /*01f0*/  @UP0 ULEA UR8, UR8, UR6, 0x18 ;  /* 0x0000000608080291 */ /* 0x002fe2000f8ec03f */
[----:B--2---:R-:W-:Y:S01]  /*0200*/  ISETP.NE.AND P1, PT, R3, RZ, PT ;  /* 0x000000ff0300720c */ /* 0x004fe20003f25270 */
[----:B------:R-:W-:-:S04]  /*0210*/  @UP0 UIADD3 UR6, -UR7, 0x100000, URZ ;  /* 0x0010000007060890 */ /* 0x000fc8000fffe13f */
[----:B------:R-:W-:Y:S02]  /*0220*/  @UP0 USHF.L.U32 UR7, UR6, 0xb, URZ ;  /* 0x0000000b06070899 */ /* 0x000fe4000800063f */
[----:B------:R-:W-:-:S04]  /*0230*/  @UP0 USHF.L.U32 UR6, UR6, 0x1, URZ ;  /* 0x0000000106060899 */ /* 0x000fc8000800063f */
[----:B------:R-:W-:Y:S01]  /*0240*/  UISETP.NE.AND UP0, UPT, UR9, URZ, UPT ;  /* 0x0000003f0900728c */ /* 0x000fe2000bf05270 */
[----:B------:R-:W0:Y:S02]  /*0250*/  FENCE.VIEW.ASYNC.S ;  /* 0x00000000000073c6 */ /* 0x000e240000000000 */
[----:B0-----:R0:W1:Y:S05]  /*0260*/  @UP1 SYNCS.EXCH.64 URZ, [UR8+0x13200], UR4 ;  /* 0x01320004083f15b2 */ /* 0x00106a0008000100 */
[----:B------:R0:W2:Y:S01]  /*0270*/  @UP2 SYNCS.EXCH.64 URZ, [UR8+0x13220], UR6 ;  /* 0x01322006083f25b2 */ /* 0x0000a20008000100 */
[----:B------:R-:W-:Y:S05]  /*0280*/  @P1 BRA `(.L_x_2) ;  /* 0x0000000000481947 */ /* 0x000fea0003800000 */
[----:B0-----:R-:W0:Y:S01]  /*0290*/  S2UR UR5, SR_CgaCtaId ;  /* 0x00000000000579c3 */ /* 0x001e220000008800 */
[----:B------:R-:W-:Y:S01]  /*02a0*/  UMOV UR4, 0x400 ;  /* 0x0000040000047882 */ /* 0x000fe20000000000 */
[----:B------:R-:W-:Y:S01]  /*02b0*/  UMOV UR6, 0x1 ;  /* 0x0000000100067882 */ /* 0x000fe20000000000 */
[----:B------:R-:W-:Y:S01]  /*02c0*/  UMOV UR7, 0x3 ;  /* 0x0000000300077882 */ /* 0x000fe20000000000 */
[----:B------:R-:W-:Y:S01]  /*02d0*/  ELECT P0, URZ, PT ;  /* 0x00000000003f782f */ /* 0x000fe20003800000 */
[----:B0-----:R-:W-:Y:S02]  /*02e0*/  ULEA UR8, UR5, UR4, 0x18 ;  /* 0x0000000405087291 */ /* 0x001fe4000f8ec03f */
[----:B------:R-:W-:-:S04]  /*02f0*/  UIADD3 UR4, -UR6, 0x100000, URZ ;  /* 0x0010000006047890 */ /* 0x000fc8000fffe13f */
[----:B------:R-:W-:Y:S02]  /*0300*/  USHF.L.U32 UR5, UR4, 0xb, URZ ;  /* 0x0000000b04057899 */ /* 0x000fe4000800063f */
[----:B------:R-:W-:Y:S02]  /*0310*/  USHF.L.U32 UR4, UR4, 0x1, URZ ;  /* 0x0000000104047899 */ /* 0x000fe4000800063f */
[----:B------:R-:W-:-:S04]  /*0320*/  UIADD3 UR6, -UR7, 0x100000, URZ ;  /* 0x0010000007067890 */ /* 0x000fc8000fffe13f */
[----:B------:R-:W-:Y:S02]  /*0330*/  USHF.L.U32 UR7, UR6, 0xb, URZ ;  /* 0x0000000b06077899 */ /* 0x000fe4000800063f */
[----:B------:R-:W-:Y:S01]  /*0340*/  USHF.L.U32 UR6, UR6, 0x1, URZ ;  /* 0x0000000106067899 */ /* 0x000fe2000800063f */
[----:B------:R-:W0:Y:S03]  /*0350*/  FENCE.VIEW.ASYNC.S ;  /* 0x00000000000073c6 */ /* 0x000e260000000000 */
[----:B0-----:R3:W4:Y:S08]  /*0360*/  SYNCS.EXCH.64 URZ, [UR8+0x13230], UR4 ;  /* 0x01323004083f75b2 */ /* 0x0017300008000100 */
[----:B------:R3:W0:Y:S01]  /*0370*/  SYNCS.EXCH.64 URZ, [UR8+0x13240], UR6 ;  /* 0x01324006083f75b2 */ /* 0x0006220008000100 */
[----:B------:R3:W0:Y:S01]  /*0380*/  SYNCS.EXCH.64 URZ, [UR8+0x13238], UR4 ;  /* 0x01323804083f75b2 */ /* 0x0006220008000100 */
[----:B------:R3:W0:Y:S02]  /*0390*/  SYNCS.EXCH.64 URZ, [UR8+0x13248], UR6 ;  /* 0x01324806083f75b2 */ /* 0x0006240008000100 */
[----:B---3--:R-:W-:Y:S01]  /*03a0*/  NOP ;  /* 0x0000000000007918 */ /* 0x008fe20000000000 */
.L_x_2:
[----:B------:R-:W3:Y:S01]  /*03b0*/  SHFL.IDX PT, R2, R0, RZ, 0x1f ;  /* 0x00001fff00027589 */ /* 0x000ee200000e0000 */
[----:B------:R-:W-:Y:S01]  /*03c0*/  NOP ;  /* 0x0000000000007918 */ /* 0x000fe20000000000 */
[----:B---3--:R-:W-:-:S13]  /*03d0*/  ISETP.NE.AND P0, PT, R2, RZ, PT ;  /* 0x000000ff0200720c */ /* 0x008fda0003f05270 */
        /* <DEDUP_REMOVED lines=14> */
[----:B0-----:R3:W0:Y:S08]  /*04c0*/  SYNCS.EXCH.64 URZ, [UR8+0x13250], UR4 ;  /* 0x01325004083f75b2 */ /* 0x0016300008000100 */
[----:B------:R3:W0:Y:S01]  /*04d0*/  SYNCS.EXCH.64 URZ, [UR8+0x13260], UR6 ;  /* 0x01326006083f75b2 */ /* 0x0006220008000100 */
[----:B------:R3:W0:Y:S01]  /*04e0*/  SYNCS.EXCH.64 URZ, [UR8+0x13258], UR4 ;  /* 0x01325804083f75b2 */ /* 0x0006220008000100 */
[----:B------:R3:W0:Y:S02]  /*04f0*/  SYNCS.EXCH.64 URZ, [UR8+0x13268], UR6 ;  /* 0x01326806083f75b2 */ /* 0x0006240008000100 */
[----:B---3--:R-:W-:Y:S01]  /*0500*/  NOP ;  /* 0x0000000000007918 */ /* 0x008fe20000000000 */
.L_x_3:
[----:B------:R-:W3:Y:S01]  /*0510*/  SHFL.IDX PT, R2, R0, RZ, 0x1f ;  /* 0x00001fff00027589 */ /* 0x000ee200000e0000 */
[----:B------:R-:W-:Y:S01]  /*0520*/  NOP ;  /* 0x0000000000007918 */ /* 0x000fe20000000000 */
[----:B---3--:R-:W-:-:S13]  /*0530*/  ISETP.NE.AND P0, PT, R2, RZ, PT ;  /* 0x000000ff0200720c */ /* 0x008fda0003f05270 */
[----:B------:R-:W-:Y:S05]  /*0540*/  @P0 BRA `(.L_x_4) ;  /* 0x0000000000380947 */ /* 0x000fea0003800000 */
[----:B0-----:R-:W0:Y:S01]  /*0550*/  S2UR UR5, SR_CgaCtaId ;  /* 0x00000000000579c3 */ /* 0x001e220000008800 */
[----:B------:R-:W-:Y:S01]  /*0560*/  UMOV UR4, 0x400 ;  /* 0x0000040000047882 */ /* 0x000fe20000000000 */
[----:B------:R-:W-:Y:S01]  /*0570*/  UMOV UR7, 0x1 ;  /* 0x0000000100077882 */ /* 0x000fe20000000000 */
[----:B------:R-:W-:Y:S01]  /*0580*/  ELECT P0, URZ, PT ;  /* 0x00000000003f782f */ /* 0x000fe20003800000 */
[----:B0-----:R-:W-:Y:S02]  /*0590*/  ULEA UR6, UR5, UR4, 0x18 ;  /* 0x0000000405067291 */ /* 0x001fe4000f8ec03f */
[----:B------:R-:W-:-:S04]  /*05a0*/  UIADD3 UR4, -UR7, 0x100000, URZ ;  /* 0x0010000007047890 */ /* 0x000fc8000fffe13f */
[----:B------:R-:W-:Y:S02]  /*05b0*/  USHF.L.U32 UR5, UR4, 0xb, URZ ;  /* 0x0000000b04057899 */ /* 0x000fe4000800063f */
[----:B------:R-:W-:Y:S01]  /*05c0*/  USHF.L.U32 UR4, UR4, 0x1, URZ ;  /* 0x0000000104047899 */ /* 0x000fe2000800063f */
[----:B------:R-:W0:Y:S11]  /*05d0*/  FENCE.VIEW.ASYNC.S ;  /* 0x00000000000073c6 */ /* 0x000e360000000000 */
[----:B0-----:R3:W0:Y:S01]  /*05e0*/  SYNCS.EXCH.64 URZ, [UR6+0x13270], UR4 ;  /* 0x01327004063f75b2 */ /* 0x0016220008000100 */
[----:B------:R3:W0:Y:S01]  /*05f0*/  SYNCS.EXCH.64 URZ, [UR6+0x13280], UR4 ;  /* 0x01328004063f75b2 */ /* 0x0006220008000100 */
[----:B------:R3:W0:Y:S01]  /*0600*/  SYNCS.EXCH.64 URZ, [UR6+0x13278], UR4 ;  /* 0x01327804063f75b2 */ /* 0x0006220008000100 */
[----:B------:R3:W0:Y:S02]  /*0610*/  SYNCS.EXCH.64 URZ, [UR6+0x13288], UR4 ;  /* 0x01328804063f75b2 */ /* 0x0006240008000100 */
[----:B---3--:R-:W-:Y:S01]  /*0620*/  NOP ;  /* 0x0000000000007918 */ /* 0x008fe20000000000 */
.L_x_4:
        /* <DEDUP_REMOVED lines=22> */
.L_x_5:
        /* <DEDUP_REMOVED lines=22> */
.L_x_6:
[----:B------:R-:W-:Y:S01]  /*08f0*/  PLOP3.LUT P0, PT, PT, PT, UP0, 0x80, 0x0 ;  /* 0x000000000000781c */ /* 0x000fe20003f0f008 */
[----:B------:R-:W-:Y:S01]  /*0900*/  UMOV UR38, 0x1 ;  /* 0x0000000100267882 */ /* 0x000fe20000000000 */
[----:B------:R-:W-:Y:S01]  /*0910*/  NOP ;  /* 0x0000000000007918 */ /* 0x000fe20000000000 */
[----:B------:R-:W-:Y:S01]  /*0920*/  USEL UR38, UR38, 0x2, !UP0 ;  /* 0x0000000226267887 */ /* 0x000fe2000c000000 */
[----:B------:R-:W-:Y:S01]  /*0930*/  LOP3.LUT R28, R4, 0x7f, RZ, 0xc0, !PT ;  /* 0x0000007f041c7812 */ /* 0x000fe200078ec0ff */
[----:B------:R-:W-:Y:S01]  /*0940*/  ULDC.64 UR48, c[0x0][0x208] ;  /* 0x0000820000307ab9 */ /* 0x000fe20000000a00 */
[----:B012-4-:R-:W-:Y:S07]  /*0950*/  BAR.SYNC.DEFER_BLOCKING 0x0 ;  /* 0x0000000000007b1d */ /* 0x017fee0000010000 */
[----:B------:R-:W-:Y:S05]  /*0960*/  @!P0 BRA `(.L_x_7) ;  /* 0x0000006c00d48947 */ /* 0x000fea0003800000 */
.L_x_8:
[----:B------:R-:W-:-:S08]  /*0970*/  NOP ;  /* 0x0000000000007918 */ /* 0x000fd00000000000 */
[----:B------:R-:W0:Y:S02]  /*0980*/  USETMAXREG.TRY_ALLOC.CTAPOOL UP0, 0xa0 ;  /* 0x000000a0000079c8 */ /* 0x000e240008000600 */
[----:B0-----:R-:W-:-:S13]  /*0990*/  PLOP3.LUT P0, PT, PT, PT, UP0, 0x80, 0x0 ;  /* 0x000000000000781c */ /* 0x001fda0003f0f008 */
[----:B------:R-:W-:Y:S05]  /*09a0*/  @!P0 BRA `(.L_x_8) ;  /* 0xfffffffc00f08947 */ /* 0x000fea000383ffff */
[----:B------:R-:W0:Y:S08]  /*09b0*/  S2UR UR46, SR_CTAID.X ;  /* 0x00000000002e79c3 */ /* 0x000e300000002500 */
[----:B------:R-:W-:Y:S08]  /*09c0*/  BAR.ARV 0x8, 0x200 ;  /* 0x0208000000007b1d */ /* 0x000ff00000002000 */
[----:B------:R-:W0:Y:S02]  /*09d0*/  LDC R0, c[0x0][0xc34] ;  /* 0x00030d00ff007b82 */ /* 0x000e240000000800 */
[----:B0-----:R-:W-:-:S13]  /*09e0*/  ISETP.LE.AND P0, PT, R0, UR46, PT ;  /* 0x0000002e00007c0c */ /* 0x001fda000bf03270 */
[----:B------:R-:W-:Y:S05]  /*09f0*/  @P0 EXIT ;  /* 0x000000000000094d */ /* 0x000fea0003800000 */
[----:B------:R-:W0:Y:S01]  /*0a00*/  S2R R2, SR_TID.X ;  /* 0x0000000000027919 */ /* 0x000e220000002100 */
[----:B------:R-:W-:Y:S01]  /*0a10*/  IMAD.MOV.U32 R157, RZ, RZ, -0x2 ;  /* 0xfffffffeff9d7424 */ /* 0x000fe200078e00ff */
[----:B------:R-:W-:Y:S01]  /*0a20*/  ULOP3.LUT UR40, UR38, 0x1, URZ, 0xfc, !UPT ;  /* 0x0000000126287892 */ /* 0x000fe2000f8efc3f */
[----:B------:R-:W-:Y:S01]  /*0a30*/  UMOV UR36, URZ ;  /* 0x0000003f00247c82 */ /* 0x000fe20008000000 */
[----:B------:R-:W-:Y:S01]  /*0a40*/  UMOV UR37, URZ ;  /* 0x0000003f00257c82 */ /* 0x000fe20008000000 */
[----:B------:R-:W-:Y:S01]  /*0a50*/  UMOV UR39, URZ ;  /* 0x0000003f00277c82 */ /* 0x000fe20008000000 */
[----:B0-----:R-:W-:-:S05]  /*0a60*/  VIADD R2, R2, 0xffffff80 ;  /* 0xffffff8002027836 */ /* 0x001fca0000000000 */
[----:B------:R-:W-:-:S04]  /*0a70*/  SHF.R.S32.HI R3, RZ, 0x1f, R2 ;  /* 0x0000001fff037819 */ /* 0x000fc80000011402 */
[CC--:B------:R-:W-:Y:S02]  /*0a80*/  LEA.HI R18, R3.reuse, R2.reuse, RZ, 0x7 ;  /* 0x0000000203127211 */ /* 0x0c0fe400078f38ff */
[CC--:B------:R-:W-:Y:S02]  /*0a90*/  LEA.HI R7, R3.reuse, R2.reuse, RZ, 0x2 ;  /* 0x0000000203077211 */ /* 0x0c0fe400078f10ff */
[----:B------:R-:W-:Y:S02]  /*0aa0*/  LOP3.LUT R17, R18, 0xffffff80, RZ, 0xc0, !PT ;  /* 0xffffff8012117812 */ /* 0x000fe400078ec0ff */
[CC--:B------:R-:W-:Y:S02]  /*0ab0*/  LEA.HI R0, R3.reuse, R2.reuse, RZ, 0x4 ;  /* 0x0000000203007211 */ /* 0x0c0fe400078f20ff */
[----:B------:R-:W-:Y:S01]  /*0ac0*/  LEA.HI R5, R3, R2, RZ, 0x5 ;  /* 0x0000000203057211 */ /* 0x000fe200078f28ff */
[----:B------:R-:W-:Y:S01]  /*0ad0*/  IMAD.IADD R17, R2, 0x1, -R17 ;  /* 0x0000000102117824 */ /* 0x000fe200078e0a11 */
[----:B------:R-:W-:-:S02]  /*0ae0*/  LOP3.LUT R11, R7, 0xfffffffc, RZ, 0xc0, !PT ;  /* 0xfffffffc070b7812 */ /* 0x000fc400078ec0ff */
[----:B------:R-:W-:Y:S01]  /*0af0*/  SHF.R.S32.HI R7, RZ, 0x4, R0 ;  /* 0x00000004ff077819 */ /* 0x000fe20000011400 */
[----:B------:R-:W-:Y:S01]  /*0b00*/  IMAD.SHL.U32 R6, R5, 0x20, RZ ;  /* 0x0000002005067824 */ /* 0x000fe200078e00ff */
[----:B------:R-:W-:Y:S01]  /*0b10*/  SHF.R.S32.HI R4, RZ, 0x1f, R17 ;  /* 0x0000001fff047819 */ /* 0x000fe20000011411 */
[----:B------:R-:W-:Y:S01]  /*0b20*/  IMAD.IADD R11, R2, 0x1, -R11 ;  /* 0x00000001020b7824 */ /* 0x000fe200078e0a0b */
[----:B------:R-:W-:Y:S02]  /*0b30*/  LEA.HI R16, R3, R2, RZ, 0x3 ;  /* 0x0000000203107211 */ /* 0x000fe400078f18ff */
[----:B------:R-:W-:Y:S02]  /*0b40*/  LEA.HI R3, R4, R17, RZ, 0x2 ;  /* 0x0000001104037211 */ /* 0x000fe400078f10ff */
[C---:B------:R-:W-:Y:S02]  /*0b50*/  LOP3.LUT R5, R0.reuse, 0x3fffff0, RZ, 0xc0, !PT ;  /* 0x03fffff000057812 */ /* 0x040fe400078ec0ff */
[----:B------:R-:W-:-:S02]  /*0b60*/  LEA.HI R0, R0, R7, RZ, 0x1 ;  /* 0x0000000700007211 */ /* 0x000fc400078f08ff */
[----:B------:R-:W-:Y:S01]  /*0b70*/  SHF.R.S32.HI R8, RZ, 0x2, R3 ;  /* 0x00000002ff087819 */ /* 0x000fe20000011403 */
[----:B------:R-:W-:Y:S01]  /*0b80*/  IMAD.IADD R5, R2, 0x1, -R5 ;  /* 0x0000000102057824 */ /* 0x000fe200078e0a05 */
[----:B------:R-:W-:Y:S02]  /*0b90*/  SHF.R.S32.HI R9, RZ, 0x1f, R3 ;  /* 0x0000001fff097819 */ /* 0x000fe40000011403 */
[----:B------:R-:W-:Y:S02]  /*0ba0*/  LOP3.LUT R0, R0, 0x1ffffffe, RZ, 0xc0, !PT ;  /* 0x1ffffffe00007812 */ /* 0x000fe400078ec0ff */
[----:B------:R-:W-:Y:S02]  /*0bb0*/  SHF.R.S32.HI R18, RZ, 0x7, R18 ;  /* 0x00000007ff127819 */ /* 0x000fe40000011412 */
[----:B------:R-:W-:Y:S01]  /*0bc0*/  LOP3.LUT R6, R6, 0xfffffc00, RZ, 0xc0, !PT ;  /* 0xfffffc0006067812 */ /* 0x000fe200078ec0ff */
[----:B------:R-:W-:Y:S01]  /*0bd0*/  IMAD.IADD R156, R7, 0x1, -R0 ;  /* 0x00000001079c7824 */ /* 0x000fe200078e0a00 */
[----:B------:R-:W-:Y:S01]  /*0be0*/  LEA.HI R9, R9, R8, RZ, 0x3 ;  /* 0x0000000809097211 */ /* 0x000fe200078f18ff */
[----:B------:R-:W-:Y:S01]  /*0bf0*/  IMAD.HI R0, R18, 0x55555556, RZ ;  /* 0x5555555612007827 */ /* 0x000fe200078e02ff */
[----:B------:R-:W-:-:S02]  /*0c00*/  LEA.HI R7, R11, R11, RZ, 0x1 ;  /* 0x0000000b0b077211 */ /* 0x000fc400078f08ff */
[----:B------:R-:W-:Y:S01]  /*0c10*/  LOP3.LUT R9, R9, 0xfffffff8, RZ, 0xc0, !PT ;  /* 0xfffffff809097812 */ /* 0x000fe200078ec0ff */
[----:B------:R-:W-:Y:S01]  /*0c20*/  IMAD R5, R5, 0x40, R6 ;  /* 0x0000004005057824 */ /* 0x000fe200078e0206 */
[----:B------:R-:W-:Y:S02]  /*0c30*/  LEA.HI R6, R4, R17, RZ, 0x5 ;  /* 0x0000001104067211 */ /* 0x000fe400078f28ff */
[----:B------:R-:W-:Y:S01]  /*0c40*/  LOP3.LUT R4, R3, 0x7ffffffc, RZ, 0xc0, !PT ;  /* 0x7ffffffc03047812 */ /* 0x000fe200078ec0ff */
[----:B------:R-:W-:Y:S01]  /*0c50*/  IMAD.IADD R9, R8, 0x1, -R9 ;  /* 0x0000000108097824 */ /* 0x000fe200078e0a09 */
[----:B------:R-:W-:Y:S01]  /*0c60*/  LEA.HI R3, R0, R0, RZ, 0x1 ;  /* 0x0000000000037211 */ /* 0x000fe200078f08ff */
[----:B------:R-:W-:Y:S01]  /*0c70*/  IMAD R156, R156, 0x8, R5 ;  /* 0x000000089c9c7824 */ /* 0x000fe200078e0205 */
[----:B------:R-:W-:Y:S01]  /*0c80*/  SHF.R.S32.HI R6, RZ, 0x5, R6 ;  /* 0x00000005ff067819 */ /* 0x000fe20000011406 */
[----:B------:R-:W-:Y:S01]  /*0c90*/  IMAD.IADD R4, R17, 0x1, -R4 ;  /* 0x0000000111047824 */ /* 0x000fe200078e0a04 */
[----:B------:R-:W-:Y:S01]  /*0ca0*/  LOP3.LUT R0, R7, 0x1ffffffe, RZ, 0xc0, !PT ;  /* 0x1ffffffe07007812 */ /* 0x000fe200078ec0ff */
[----:B------:R-:W-:Y:S01]  /*0cb0*/  IMAD R3, R3, -0x3, R18 ;  /* 0xfffffffd03037824 */ /* 0x000fe200078e0212 */
[----:B------:R-:W-:Y:S01]  /*0cc0*/  LOP3.LUT R13, R16, 0xfffffff8, RZ, 0xc0, !PT ;  /* 0xfffffff8100d7812 */ /* 0x000fe200078ec0ff */
[----:B------:R-:W-:Y:S01]  /*0cd0*/  IMAD R6, R6, 0x10, R9 ;  /* 0x0000001006067824 */ /* 0x000fe200078e0209 */
[----:B------:R-:W-:Y:S01]  /*0ce0*/  SHF.R.S32.HI R16, RZ, 0x3, R16 ;  /* 0x00000003ff107819 */ /* 0x000fe20000011410 */
[----:B------:R-:W-:-:S02]  /*0cf0*/  IMAD.IADD R0, R11, 0x1, -R0 ;  /* 0x000000010b007824 */ /* 0x000fc400078e0a00 */
[----:B------:R-:W-:Y:S02]  /*0d00*/  IMAD R19, R3, 0x40, R6 ;  /* 0x0000004003137824 */ /* 0x000fe400078e0206 */
[----:B------:R-:W-:Y:S02]  /*0d10*/  IMAD.IADD R2, R2, 0x1, -R13 ;  /* 0x0000000102027824 */ /* 0x000fe400078e0a0d */
[----:B------:R-:W-:Y:S02]  /*0d20*/  IMAD R157, R4, R157, 0xa0 ;  /* 0x000000a0049d7424 */ /* 0x000fe400078e029d */
[----:B------:R-:W-:-:S07]  /*0d30*/  IMAD R22, R0, 0x8, R19 ;  /* 0x0000000800167824 */ /* 0x000fce00078e0213 */
.L_x_31:
[----:B------:R-:W-:Y:S01]  /*0d40*/  ULDC UR4, c[0x0][0xc38] ;  /* 0x00030e0000047ab9 */ /* 0x000fe20000000800 */
[----:B------:R-:W-:Y:S01]  /*0d50*/  ULDC UR15, c[0x0][0xc44] ;  /* 0x00031100000f7ab9 */ /* 0x000fe20000000800 */
[----:B------:R-:W-:Y:S01]  /*0d60*/  UISETP.NE.AND UP3, UPT, UR4, 0x1, UPT ;  /* 0x000000010400788c */ /* 0x000fe2000bf65270 */
[----:B------:R-:W-:Y:S01]  /*0d70*/  IMAD.MOV.U32 R3, RZ, RZ, 0x3f800000 ;  /* 0x3f800000ff037424 */ /* 0x000fe200078e00ff */
[----:B------:R-:W-:Y:S01]  /*0d80*/  UISETP.NE.AND UP2, UPT, UR15, 0x1, UPT ;  /* 0x000000010f00788c */ /* 0x000fe2000bf45270 */
[----:B------:R-:W-:Y:S01]  /*0d90*/  IMAD.MOV.U32 R0, RZ, RZ, 0x3f800000 ;  /* 0x3f800000ff007424 */ /* 0x000fe200078e00ff */
[----:B------:R-:W-:Y:S01]  /*0da0*/  ULDC.64 UR6, c[0x0][0x990] ;  /* 0x0002640000067ab9 */ /* 0x000fe20000000a00 */
[----:B------:R-:W-:Y:S01]  /*0db0*/  ULDC.64 UR4, c[0x0][0x998] ;  /* 0x0002660000047ab9 */ /* 0x000fe20000000a00 */
[----:B------:R-:W-:Y:S02]  /*0dc0*/  UISETP.NE.U32.AND UP0, UPT, UR6, URZ, UPT ;  /* 0x0000003f0600728c */ /* 0x000fe4000bf05070 */
[----:B------:R-:W-:Y:S01]  /*0dd0*/  UISETP.NE.U32.AND UP1, UPT, UR4, URZ, UPT ;  /* 0x0000003f0400728c */ /* 0x000fe2000bf25070 */
[----:B------:R-:W-:-:S02]  /*0de0*/  UMOV UR41, UR46 ;  /* 0x0000002e00297c82 */ /* 0x000fc40008000000 */
[----:B------:R-:W-:Y:S01]  /*0df0*/  @UP3 ULDC UR8, c[0x0][0xc3c] ;  /* 0x00030f0000083ab9 */ /* 0x000fe20000000800 */
[----:B------:R-:W-:Y:S01]  /*0e00*/  @UP3 ULDC UR10, c[0x0][0xc40] ;  /* 0x00031000000a3ab9 */ /* 0x000fe20000000800 */
[----:B------:R-:W-:Y:S02]  /*0e10*/  UIMAD.WIDE.U32 UR8, UR46, UR8, URZ ;  /* 0x000000082e0872a5 */ /* 0x000fe4000f8e003f */
[----:B------:R-:W-:Y:S02]  /*0e20*/  UISETP.NE.AND.EX UP0, UPT, UR7, URZ, UPT, UP0 ;  /* 0x0000003f0700728c */ /* 0x000fe4000bf05300 */
[----:B------:R-:W-:Y:S02]  /*0e30*/  @UP3 USHF.R.U32.HI UR41, URZ, UR10, UR9 ;  /* 0x0000000a3f293299 */ /* 0x000fe40008011609 */
[----:B------:R-:W-:Y:S01]  /*0e40*/  UISETP.NE.AND.EX UP1, UPT, UR5, URZ, UPT, UP1 ;  /* 0x0000003f0500728c */ /* 0x000fe2000bf25310 */
[----:B------:R-:W-:Y:S01]  /*0e50*/  @UP2 ULDC.64 UR10, c[0x0][0xc48] ;  /* 0x00031200000a2ab9 */ /* 0x000fe20000000a00 */
[----:B------:R-:W-:Y:S01]  /*0e60*/  PLOP3.LUT P0, PT, PT, PT, UP0, 0x80, 0x0 ;  /* 0x000000000000781c */ /* 0x000fe20003f0f008 */
[----:B------:R-:W-:-:S02]  /*0e70*/  UIMAD.WIDE.U32 UR8, UR41, UR10, URZ ;  /* 0x0000000a290872a5 */ /* 0x000fc4000f8e003f */
[----:B------:R-:W-:Y:S02]  /*0e80*/  UMOV UR42, UR41 ;  /* 0x00000029002a7c82 */ /* 0x000fe40008000000 */
[----:B------:R-:W-:Y:S01]  /*0e90*/  @UP0 ULDC.64 UR12, c[0x0][0x9a8] ;  /* 0x00026a00000c0ab9 */ /* 0x000fe20000000a00 */
[----:B------:R-:W-:Y:S01]  /*0ea0*/  @UP2 USHF.R.U32.HI UR42, URZ, UR11, UR9 ;  /* 0x0000000b3f2a2299 */ /* 0x000fe20008011609 */
[----:B------:R-:W-:Y:S01]  /*0eb0*/  PLOP3.LUT P1, PT, PT, PT, UP1, 0x80, 0x0 ;  /* 0x000000000000781c */ /* 0x000fe20003f2f018 */
[----:B0-----:R-:W0:Y:S01]  /*0ec0*/  SHFL.IDX PT, R8, R18, RZ, 0x1f ;  /* 0x00001fff12087589 */ /* 0x001e2200000e0000 */
[----:B------:R-:W-:Y:S01]  /*0ed0*/  @UP1 ULDC.64 UR18, c[0x0][0x9b8] ;  /* 0x00026e0000121ab9 */ /* 0x000fe20000000a00 */
[----:B------:R-:W-:Y:S02]  /*0ee0*/  @UP0 USHF.R.S32.HI UR10, URZ, 0x1f, UR42 ;  /* 0x0000001f3f0a0899 */ /* 0x000fe4000801142a */
[----:B------:R-:W-:Y:S02]  /*0ef0*/  @UP1 USHF.R.S32.HI UR11, URZ, 0x1f, UR42 ;  /* 0x0000001f3f0b1899 */ /* 0x000fe4000801142a */
[----:B------:R-:W-:-:S02]  /*0f00*/  @UP0 UIADD3 UR14, -UR42, URZ, URZ ;  /* 0x0000003f2a0e0290 */ /* 0x000fc4000fffe13f */
[----:B------:R-:W-:Y:S02]  /*0f10*/  @UP1 UIADD3 UR20, -UR42, URZ, URZ ;  /* 0x0000003f2a141290 */ /* 0x000fe4000fffe13f */
[----:B------:R-:W-:Y:S02]  /*0f20*/  @UP0 UIMAD.WIDE.U32 UR8, UR42, UR12, URZ ;  /* 0x0000000c2a0802a5 */ /* 0x000fe4000f8e003f */
[----:B------:R-:W-:Y:S02]  /*0f30*/  @UP0 UIMAD UR10, UR10, UR12, URZ ;  /* 0x0000000c0a0a02a4 */ /* 0x000fe4000f8e023f */
[----:B------:R-:W-:Y:S02]  /*0f40*/  @UP1 UIMAD UR12, UR11, UR18, URZ ;  /* 0x000000120b0c12a4 */ /* 0x000fe4000f8e023f */
[----:B------:R-:W-:Y:S02]  /*0f50*/  @UP0 UIMAD UR14, UR15, UR14, UR41 ;  /* 0x0000000e0f0e02a4 */ /* 0x000fe4000f8e0229 */
[----:B------:R-:W-:-:S02]  /*0f60*/  @UP1 UIMAD UR20, UR15, UR20, UR41 ;  /* 0x000000140f1412a4 */ /* 0x000fc4000f8e0229 */
[----:B------:R-:W-:Y:S02]  /*0f70*/  @UP0 UIMAD UR16, UR42, UR13, UR10 ;  /* 0x0000000d2a1002a4 */ /* 0x000fe4000f8e020a */
[----:B------:R-:W-:Y:S02]  /*0f80*/  @UP0 USHF.R.S32.HI UR15, URZ, 0x1f, UR14 ;  /* 0x0000001f3f0f0899 */ /* 0x000fe4000801140e */
[----:B------:R-:W-:Y:S02]  /*0f90*/  @UP1 USHF.R.S32.HI UR21, URZ, 0x1f, UR20 ;  /* 0x0000001f3f151899 */ /* 0x000fe40008011414 */
[----:B------:R-:W-:Y:S02]  /*0fa0*/  @UP1 UIMAD.WIDE.U32 UR10, UR42, UR18, URZ ;  /* 0x000000122a0a12a5 */ /* 0x000fe4000f8e003f */
[----:B------:R-:W-:Y:S02]  /*0fb0*/  @UP1 UIMAD UR17, UR42, UR19, UR12 ;  /* 0x000000132a1112a4 */ /* 0x000fe4000f8e020c */
[----:B------:R-:W-:Y:S01]  /*0fc0*/  @UP0 UIADD3 UR9, UR9, UR16, URZ ;  /* 0x0000001009090290 */ /* 0x000fe2000fffe03f */
[----:B------:R-:W-:Y:S01]  /*0fd0*/  @UP0 ULDC.64 UR18, c[0x0][0x9b0] ;  /* 0x00026c0000120ab9 */ /* 0x000fe20000000a00 */
[----:B------:R-:W-:Y:S01]  /*0fe0*/  @UP1 ULDC.64 UR12, c[0x0][0x9c0] ;  /* 0x00027000000c1ab9 */ /* 0x000fe20000000a00 */
[----:B------:R-:W-:-:S02]  /*0ff0*/  @UP0 UIMAD UR15, UR15, UR18, URZ ;  /* 0x000000120f0f02a4 */ /* 0x000fc4000f8e023f */
[----:B------:R-:W-:Y:S02]  /*1000*/  @UP1 UIMAD UR16, UR21, UR12, URZ ;  /* 0x0000000c151012a4 */ /* 0x000fe4000f8e023f */
[----:B------:R-:W-:Y:S02]  /*1010*/  @UP1 UIADD3 UR11, UR11, UR17, URZ ;  /* 0x000000110b0b1290 */ /* 0x000fe4000fffe03f */
[----:B------:R-:W-:Y:S02]  /*1020*/  @UP0 UIMAD UR15, UR14, UR19, UR15 ;  /* 0x000000130e0f02a4 */ /* 0x000fe4000f8e020f */
[----:B------:R-:W-:Y:S02]  /*1030*/  @UP0 UIMAD.WIDE.U32 UR8, UR14, UR18, UR8 ;  /* 0x000000120e0802a5 */ /* 0x000fe4000f8e0008 */
[----:B------:R-:W-:Y:S02]  /*1040*/  @UP1 UIMAD UR16, UR20, UR13, UR16 ;  /* 0x0000000d141012a4 */ /* 0x000fe4000f8e0210 */
[----:B------:R-:W-:-:S02]  /*1050*/  @UP1 UIMAD.WIDE.U32 UR12, UR20, UR12, UR10 ;  /* 0x0000000c140c12a5 */ /* 0x000fc4000f8e000a */
[----:B------:R-:W-:Y:S02]  /*1060*/  @UP0 UIADD3 UR10, UR9, UR15, URZ ;  /* 0x0000000f090a0290 */ /* 0x000fe4000fffe03f */
[----:B------:R-:W-:Y:S02]  /*1070*/  @UP0 ULEA UR6, UP2, UR8, UR6, 0x2 ;  /* 0x0000000608060291 */ /* 0x000fe4000f84103f */
[----:B------:R-:W-:Y:S02]  /*1080*/  @UP1 UIADD3 UR9, UR13, UR16, URZ ;  /* 0x000000100d091290 */ /* 0x000fe4000fffe03f */
[----:B------:R-:W-:Y:S02]  /*1090*/  @UP1 ULEA UR4, UP3, UR12, UR4, 0x2 ;  /* 0x000000040c041291 */ /* 0x000fe4000f86103f */
[----:B------:R-:W-:Y:S01]  /*10a0*/  @UP0 ULEA.HI.X UR7, UR8, UR7, UR10, 0x2, UP2 ;  /* 0x0000000708070291 */ /* 0x000fe200090f140a */
[----:B------:R-:W-:Y:S01]  /*10b0*/  IMAD.U32 R4, RZ, RZ, UR6 ;  /* 0x00000006ff047e24 */ /* 0x000fe2000f8e00ff */
[----:B------:R-:W-:-:S02]  /*10c0*/  @UP1 ULEA.HI.X UR5, UR12, UR5, UR9, 0x2, UP3 ;  /* 0x000000050c051291 */ /* 0x000fc400098f1409 */
[----:B------:R-:W-:Y:S01]  /*10d0*/  IMAD.U32 R6, RZ, RZ, UR4 ;  /* 0x00000004ff067e24 */ /* 0x000fe2000f8e00ff */
[----:B------:R-:W1:Y:S01]  /*10e0*/  S2UR UR43, SR_CgaCtaId ;  /* 0x00000000002b79c3 */ /* 0x000e620000008800 */
[----:B------:R-:W-:Y:S01]  /*10f0*/  IMAD.U32 R5, RZ, RZ, UR7 ;  /* 0x00000007ff057e24 */ /* 0x000fe2000f8e00ff */
[----:B0-----:R-:W-:Y:S01]  /*1100*/  R2UR UR6, R8 ;  /* 0x00000000080672ca */ /* 0x001fe200000e0000 */
[----:B------:R-:W-:Y:S01]  /*1110*/  IMAD.U32 R7, RZ, RZ, UR5 ;  /* 0x00000005ff077e24 */ /* 0x000fe2000f8e00ff */
[----:B------:R-:W-:Y:S01]  /*1120*/  ULDC.64 UR4, c[0x0][0x418] ;  /* 0x0001060000047ab9 */ /* 0x000fe20000000a00 */
[----:B------:R-:W-:Y:S01]  /*1130*/  UMOV UR44, 0x400 ;  /* 0x00000400002c7882 */ /* 0x000fe20000000000 */
[----:B------:R-:W2:Y:S01]  /*1140*/  @P0 LDG.E R3, desc[UR48][R4.64] ;  /* 0x0000003004030981 */ /* 0x000ea2000c1e1900 */
[----:B------:R-:W-:Y:S01]  /*1150*/  ULDC UR50, c[0x0][0x424] ;  /* 0x0001090000327ab9 */ /* 0x000fe20000000800 */
[----:B------:R-:W-:Y:S01]  /*1160*/  ULDC UR7, c[0x0][0x2f0] ;  /* 0x0000bc0000077ab9 */ /* 0x000fe20000000800 */
[----:B------:R-:W-:Y:S01]  /*1170*/  ULDC UR9, c[0x0][0x988] ;  /* 0x0002620000097ab9 */ /* 0x000fe20000000800 */
[----:B------:R-:W2:Y:S01]  /*1180*/  @P1 LDG.E R0, desc[UR48][R6.64] ;  /* 0x0000003006001981 */ /* 0x000ea2000c1e1900 */
[----:B------:R-:W-:-:S04]  /*1190*/  UISETP.NE.U32.AND UP0, UPT, UR4, URZ, UPT ;  /* 0x0000003f0400728c */ /* 0x000fc8000bf05070 */
[----:B------:R-:W-:Y:S02]  /*11a0*/  UISETP.NE.AND.EX UP0, UPT, UR5, URZ, UPT, UP0 ;  /* 0x0000003f0500728c */ /* 0x000fe4000bf05300 */
[----:B------:R-:W-:Y:S02]  /*11b0*/  UIMAD.WIDE UR4, UR6, 0x55555556, URZ ;  /* 0x55555556060478a5 */ /* 0x000fe4000f8e023f */
[----:B------:R-:W-:Y:S02]  /*11c0*/  USEL UR50, UR50, 0x1, UP0 ;  /* 0x0000000132327887 */ /* 0x000fe40008000000 */
[----:B------:R-:W-:Y:S02]  /*11d0*/  ULEA.HI UR5, UR5, UR5, URZ, 0x1 ;  /* 0x0000000505057291 */ /* 0x000fe4000f8f083f */
[----:B------:R-:W-:Y:S02]  /*11e0*/  UIMAD UR50, UR50, UR7, URZ ;  /* 0x00000007323272a4 */ /* 0x000fe4000f8e023f */
[----:B-1----:R-:W-:-:S02]  /*11f0*/  ULEA UR44, UR43, UR44, 0x18 ;  /* 0x0000002c2b2c7291 */ /* 0x002fc4000f8ec03f */
[----:B------:R-:W-:Y:S02]  /*1200*/  UIMAD UR5, UR5, -0x3, UR6 ;  /* 0xfffffffd050578a4 */ /* 0x000fe4000f8e0206 */
[----:B------:R-:W-:Y:S02]  /*1210*/  UIADD3 UR8, UR44, 0xb000, URZ ;  /* 0x0000b0002c087890 */ /* 0x000fe4000fffe03f */
[----:B------:R-:W-:Y:S02]  /*1220*/  UIADD3 UR4, UR50, 0x9f, URZ ;  /* 0x0000009f32047890 */ /* 0x000fe4000fffe03f */
[----:B------:R-:W-:Y:S02]  /*1230*/  ULOP3.LUT UP0, URZ, UR8, 0x9f, URZ, 0xc0, !UPT ;  /* 0x0000009f083f7892 */ /* 0x000fe4000f80c03f */
[----:B------:R-:W-:Y:S02]  /*1240*/  ULEA UR6, UR5, UR8, 0xc ;  /* 0x0000000805067291 */ /* 0x000fe4000f8e603f */
[----:B------:R-:W-:-:S02]  /*1250*/  UIMAD.WIDE UR4, UR4, 0x66666667, URZ ;  /* 0x66666667040478a5 */ /* 0x000fc4000f8e023f */
[----:B------:R-:W-:Y:S01]  /*1260*/  PLOP3.LUT P0, PT, PT, PT, UP0, 0x80, 0x0 ;  /* 0x000000000000781c */ /* 0x000fe20003f0f008 */
[----:B------:R-:W-:Y:S02]  /*1270*/  USHF.R.U32.HI UR6, URZ, 0x4, UR6 ;  /* 0x000000043f067899 */ /* 0x000fe40008011606 */
[----:B------:R-:W-:Y:S02]  /*1280*/  USHF.R.U32.HI UR47, URZ, 0x1f, UR5 ;  /* 0x0000001f3f2f7899 */ /* 0x000fe40008011605 */
[----:B------:R-:W-:Y:S02]  /*1290*/  ULOP3.LUT UR51, UR6, 0x3fff, URZ, 0xc0, !UPT ;  /* 0x00003fff06337892 */ /* 0x000fe4000f8ec03f */
[----:B------:R-:W-:Y:S01]  /*12a0*/  ULEA.HI.SX32 UR47, UR5, UR47, 0x1a ;  /* 0x0000002f052f7291 */ /* 0x000fe2000f8fd23f */
[----:B--2---:R-:W-:-:S04]  /*12b0*/  FMUL.FTZ R0, R3, R0 ;  /* 0x0000000003007220 */ /* 0x004fc80000410000 */
[----:B------:R-:W-:-:S05]  /*12c0*/  FMUL.FTZ R0, R0, UR9 ;  /* 0x0000000900007c20 */ /* 0x000fca0008410000 */
[----:B------:R-:W-:Y:S01]  /*12d0*/  R2UR UR45, R0 ;  /* 0x00000000002d72ca */ /* 0x000fe200000e0000 */
[----:B------:R-:W-:-:S14]  /*12e0*/  @!P0 BRA `(.L_x_9) ;  /* 0x0000000000408947 */ /* 0x000fdc0003800000 */
[----:B------:R-:W-:Y:S01]  /*12f0*/  MOV R0, 0x0 ;  /* 0x0000000000007802 */ /* 0x000fe20000000f00 */
[----:B------:R-:W-:Y:S01]  /*1300*/  ULDC.64 UR4, c[0x4][0x98] ;  /* 0x0100260000047ab9 */ /* 0x000fe20000000a00 */
[----:B------:R-:W-:Y:S01]  /*1310*/  ULDC.64 UR6, c[0x4][0x30] ;  /* 0x01000c0000067ab9 */ /* 0x000fe20000000a00 */
[----:B------:R-:W-:Y:S01]  /*1320*/  IMAD.U32 R4, RZ, RZ, UR4 ;  /* 0x00000004ff047e24 */ /* 0x000fe2000f8e00ff */
[----:B------:R0:W1:Y:S01]  /*1330*/  LDC.64 R14, c[0x4][R0] ;  /* 0x01000000000e7b82 */ /* 0x0000620000000a00 */
[----:B------:R-:W-:Y:S01]  /*1340*/  IMAD.U32 R5, RZ, RZ, UR5 ;  /* 0x00000005ff057e24 */ /* 0x000fe2000f8e00ff */
[----:B------:R-:W-:Y:S01]  /*1350*/  ULDC.64 UR4, c[0x4][0xa0] ;  /* 0x0100280000047ab9 */ /* 0x000fe20000000a00 */
[----:B------:R-:W-:Y:S02]  /*1360*/  IMAD.U32 R10, RZ, RZ, UR6 ;  /* 0x00000006ff0a7e24 */ /* 0x000fe4000f8e00ff */
[----:B------:R-:W-:Y:S02]  /*1370*/  IMAD.U32 R6, RZ, RZ, UR4 ;  /* 0x00000004ff067e24 */ /* 0x000fe4000f8e00ff */
[----:B------:R-:W-:-:S02]  /*1380*/  IMAD.U32 R7, RZ, RZ, UR5 ;  /* 0x00000005ff077e24 */ /* 0x000fc4000f8e00ff */
[----:B------:R-:W-:Y:S02]  /*1390*/  IMAD.U32 R11, RZ, RZ, UR7 ;  /* 0x00000007ff0b7e24 */ /* 0x000fe4000f8e00ff */
[----:B------:R-:W-:Y:S02]  /*13a0*/  IMAD.MOV.U32 R8, RZ, RZ, 0x70 ;  /* 0x00000070ff087424 */ /* 0x000fe400078e00ff */
[----:B------:R-:W-:Y:S02]  /*13b0*/  IMAD.MOV.U32 R12, RZ, RZ, 0x1 ;  /* 0x00000001ff0c7424 */ /* 0x000fe400078e00ff */
[----:B0-----:R-:W-:-:S07]  /*13c0*/  IMAD.MOV.U32 R13, RZ, RZ, RZ ;  /* 0x000000ffff0d7224 */ /* 0x001fce00078e00ff */
[----:B------:R-:W-:-:S07]  /*13d0*/  LEPC R20, `(.L_x_9) ;  /* 0x000000001014794e */ /* 0x000fce0000000000 */
[----:B-1----:R-:W-:Y:S05]  /*13e0*/  CALL.ABS.NOINC R14 ;  /* 0x000000000e007343 */ /* 0x002fea0003c00000 */
.L_x_9:
[----:B------:R-:W-:Y:S01]  /*13f0*/  ULOP3.LUT UR4, UR36, 0x1, URZ, 0xc0, !UPT ;  /* 0x0000000124047892 */ /* 0x000fe2000f8ec03f */
[----:B------:R-:W-:-:S05]  /*1400*/  IMAD.U32 R3, RZ, RZ, UR40 ;  /* 0x00000028ff037e24 */ /* 0x000fca000f8e00ff */
[----:B------:R-:W-:Y:S01]  /*1410*/  IMAD.U32 R0, RZ, RZ, UR4 ;  /* 0x00000004ff007e24 */ /* 0x000fe2000f8e00ff */
[----:B------:R-:W-:-:S04]  /*1420*/  ISETP.NE.AND P0, PT, R3, 0x3, PT ;  /* 0x000000030300780c */ /* 0x000fc80003f05270 */
[----:B------:R-:W-:-:S04]  /*1430*/  SHF.L.U32 R0, R0, 0x1f, RZ ;  /* 0x0000001f00007819 */ /* 0x000fc800000006ff */
[----:B------:R-:W0:Y:S02]  /*1440*/  SYNCS.PHASECHK.TRANS64.TRYWAIT P1, [UR44+0x13200], R0 ;  /* 0x01320000ff0075a7 */ /* 0x000e24000802016c */
[----:B0-----:R-:W-:Y:S05]  /*1450*/  @!P1 BRA `(.L_x_10) ;  /* 0x0000009000589947 */ /* 0x001fea0003800000 */
.L_x_89:
[----:B------:R-:W-:Y:S05]  /*1460*/  @!P0 BRA `(.L_x_11) ;  /* 0x0000000000048947 */ /* 0x000fea0003800000 */
[----:B------:R-:W-:Y:S01]  /*1470*/  BPT.TRAP 0x1 ;  /* 0x000000040000795c */ /* 0x000fe20000300000 */
.L_x_11:
[----:B------:R-:W-:Y:S02]  /*1480*/  IMAD.U32 R4, RZ, RZ, UR39 ;  /* 0x00000027ff047e24 */ /* 0x000fe4000f8e00ff */
[----:B0-----:R-:W-:-:S03]  /*1490*/  IMAD.U32 R3, RZ, RZ, UR37 ;  /* 0x00000025ff037e24 */ /* 0x001fc6000f8e00ff */
[----:B------:R-:W-:Y:S02]  /*14a0*/  LEA R4, R4, UR44, 0x3 ;  /* 0x0000002c04047c11 */ /* 0x000fe4000f8e18ff */
[----:B------:R-:W-:-:S04]  /*14b0*/  SHF.L.U32 R3, R3, 0x1f, RZ ;  /* 0x0000001f03037819 */ /* 0x000fc800000006ff */
[----:B------:R0:W1:Y:S01]  /*14c0*/  SYNCS.PHASECHK.TRANS64.TRYWAIT P1, [R4+URZ+0x13230], R3 ;  /* 0x01323003040075a7 */ /* 0x000062000802017f */
[----:B------:R-:W-:Y:S05]  /*14d0*/  @!P0 BRA `(.L_x_12) ;  /* 0x0000000000048947 */ /* 0x000fea0003800000 */
[----:B------:R-:W-:Y:S01]  /*14e0*/  BPT.TRAP 0x1 ;  /* 0x000000040000795c */ /* 0x000fe20000300000 */
.L_x_12:
[----:B-1----:R-:W-:Y:S05]  /*14f0*/  @P1 BRA `(.L_x_13) ;  /* 0x0000000000081947 */ /* 0x002fea0003800000 */
[----:B------:R-:W1:Y:S02]  /*1500*/  SYNCS.PHASECHK.TRANS64.TRYWAIT P1, [R4+URZ+0x13230], R3 ;  /* 0x01323003040075a7 */ /* 0x000e64000802017f */
[----:B-1----:R-:W-:Y:S05]  /*1510*/  @!P1 BRA `(.L_x_14) ;  /* 0x0000009000409947 */ /* 0x002fea0003800000 */
.L_x_13:
[----:B------:R-:W2:Y:S01]  /*1520*/  S2R R120, SR_TID.X ;  /* 0x0000000000787919 */ /* 0x000ea20000002100 */
[----:B------:R-:W-:Y:S01]  /*1530*/  UIADD3 UR4, UR44, 0xe000, URZ ;  /* 0x0000e0002c047890 */ /* 0x000fe2000fffe03f */
[----:B------:R-:W-:Y:S01]  /*1540*/  LOP3.LUT R23, R23, 0xffffffef, RZ, 0xc0, !PT ;  /* 0xffffffef17177812 */ /* 0x000fe200078ec0ff */
[----:B------:R-:W-:Y:S02]  /*1550*/  IMAD.MOV.U32 R55, RZ, RZ, RZ ;  /* 0x000000ffff377224 */ /* 0x000fe400078e00ff */
[----:B------:R-:W-:-:S04]  /*1560*/  USHF.R.U32.HI UR4, URZ, 0x4, UR4 ;  /* 0x000000043f047899 */ /* 0x000fc80008011604 */
[----:B------:R-:W-:-:S06]  /*1570*/  ULOP3.LUT UR4, UR4, 0x3fff, URZ, 0xc0, !UPT ;  /* 0x00003fff04047892 */ /* 0x000fcc000f8ec03f */
[----:B------:R-:W-:Y:S01]  /*1580*/  IMAD.U32 R0, RZ, RZ, UR4 ;  /* 0x00000004ff007e24 */ /* 0x000fe2000f8e00ff */
[----:B------:R-:W-:Y:S05]  /*1590*/  WARPSYNC.ALL ;  /* 0x0000000000007948 */ /* 0x000fea0003800000 */
[----:B------:R-:W-:Y:S02]  /*15a0*/  LOP3.LUT R0, R0, 0x10000, RZ, 0xfc, !PT ;  /* 0x0001000000007812 */ /* 0x000fe400078efcff */
[----:B--2---:R-:W-:-:S13]  /*15b0*/  LOP3.LUT P1, RZ, R120, 0x7f, RZ, 0xc0, !PT ;  /* 0x0000007f78ff7812 */ /* 0x004fda000782c0ff */
[----:B------:R-:W-:Y:S02]  /*15c0*/  @P1 LOP3.LUT R23, R23, 0x10, RZ, 0xfc, !PT ;  /* 0x0000001017171812 */ /* 0x000fe400078efcff */
[----:B------:R-:W-:Y:S01]  /*15d0*/  R2UR UR12, R0 ;  /* 0x00000000000c72ca */ /* 0x000fe200000e0000 */
[----:B------:R-:W-:Y:S01]  /*15e0*/  ULOP3.LUT UR51, UR51, 0x10000, URZ, 0xfc, !UPT ;  /* 0x0001000033337892 */ /* 0x000fe2000f8efc3f */
[----:B------:R-:W-:Y:S01]  /*15f0*/  WARPGROUP.ARRIVE ;  /* 0x00000000000079c5 */ /* 0x000fe20000000000 */
[----:B------:R-:W-:Y:S01]  /*1600*/  UMOV UR9, 0x80000020 ;  /* 0x8000002000097882 */ /* 0x000fe20000000000 */
[----:B------:R-:W-:Y:S01]  /*1610*/  UMOV UR11, 0x80000020 ;  /* 0x80000020000b7882 */ /* 0x000fe20000000000 */
[----:B------:R-:W-:Y:S01]  /*1620*/  UIADD3 UR6, UR51, 0x2, URZ ;  /* 0x0000000233067890 */ /* 0x000fe2000fffe03f */
[----:B------:R-:W-:Y:S01]  /*1630*/  VIADD R5, R157, UR50 ;  /* 0x000000329d057c36 */ /* 0x000fe20008000000 */
[----:B------:R-:W-:Y:S01]  /*1640*/  UMOV UR7, 0x80000020 ;  /* 0x8000002000077882 */ /* 0x000fe20000000000 */
[----:B------:R-:W-:Y:S01]  /*1650*/  UMOV UR8, UR51 ;  /* 0x0000003300087c82 */ /* 0x000fe20008000000 */
[----:B------:R-:W-:Y:S01]  /*1660*/  IMAD.U32 R8, RZ, RZ, UR47 ;  /* 0x0000002fff087e24 */ /* 0x000fe2000f8e00ff */
[----:B------:R-:W-:Y:S01]  /*1670*/  P2R R6, PR, RZ, 0x1 ;  /* 0x00000001ff067803 */ /* 0x000fe20000000000 */
[----:B------:R-:W-:Y:S01]  /*1680*/  IMAD.U32 R46, RZ, RZ, UR45 ;  /* 0x0000002dff2e7e24 */ /* 0x000fe2000f8e00ff */
[----:B------:R-:W-:Y:S01]  /*1690*/  UISETP.GE.AND UP0, UPT, UR50, 0xa1, UPT ;  /* 0x000000a13200788c */ /* 0x000fe2000bf06270 */
[----:B------:R-:W-:Y:S01]  /*16a0*/  IMAD R5, R8, -0xa0, R5 ;  /* 0xffffff6008057824 */ /* 0x000fe200078e0205 */
[----:B------:R-:W-:-:S04]  /*16b0*/  UIMAD UR12, UR39, 0x280, UR12 ;  /* 0x00000280270c78a4 */ /* 0x000fc8000f8e020c */
[----:B------:R-:W-:Y:S01]  /*16c0*/  UIADD3 UR4, UR12, 0x180, URZ ;  /* 0x000001800c047890 */ /* 0x000fe2000fffe03f */
[C---:B------:R-:W-:Y:S01]  /*16d0*/  ISETP.GT.AND P2, PT, R5.reuse, RZ, PT ;  /* 0x000000ff0500720c */ /* 0x040fe20003f44270 */
[----:B------:R-:W-:Y:S01]  /*16e0*/  UIADD3 UR5, UR12, 0x200, URZ ;  /* 0x000002000c057890 */ /* 0x000fe2000fffe03f */
[C---:B------:R-:W-:Y:S01]  /*16f0*/  ISETP.GT.AND P5, PT, R5.reuse, 0x1, PT ;  /* 0x000000010500780c */ /* 0x040fe20003fa4270 */
[----:B------:R-:W-:Y:S01]  /*1700*/  UMOV UR10, UR12 ;  /* 0x0000000c000a7c82 */ /* 0x000fe20008000000 */
[----:B------:R-:W-:Y:S01]  /*1710*/  UIADD3 UR13, UR12, 0x2, URZ ;  /* 0x000000020c0d7890 */ /* 0x000fe2000fffe03f */
[----:B------:R-:W-:Y:S01]  /*1720*/  QGMMA.64x32x32.F32.E4M3.E4M3 R104, gdesc[UR8], RZ, !UPT, gsb0 ;  /* 0x00600000086879f3 */ /* 0x000fe2000c0008ff */
[----:B------:R-:W-:Y:S01]  /*1730*/  UIADD3 UR10, UR12, 0x80, URZ ;  /* 0x000000800c0a7890 */ /* 0x000fe2000fffe03f */
[C---:B------:R-:W-:Y:S01]  /*1740*/  ISETP.GT.AND P4, PT, R5.reuse, 0x8, PT ;  /* 0x000000080500780c */ /* 0x040fe20003f84270 */
[----:B------:R-:W-:Y:S01]  /*1750*/  UMOV UR11, 0x80000020 ;  /* 0x80000020000b7882 */ /* 0x000fe20000000000 */
[----:B------:R-:W-:-:S02]  /*1760*/  ISETP.GT.AND P1, PT, R5, 0x9, PT ;  /* 0x000000090500780c */ /* 0x000fc40003f24270 */
[C---:B------:R-:W-:Y:S02]  /*1770*/  ISETP.GT.AND P3, PT, R5.reuse, 0x10, PT ;  /* 0x000000100500780c */ /* 0x040fe40003f64270 */
[C---:B------:R-:W-:Y:S02]  /*1780*/  ISETP.GT.AND P0, PT, R5.reuse, 0x79, PT ;  /* 0x000000790500780c */ /* 0x040fe40003f04270 */
[----:B------:R-:W-:Y:S01]  /*1790*/  ISETP.GT.AND P6, PT, R5, 0x80, PT ;  /* 0x000000800500780c */ /* 0x000fe20003fc4270 */
[----:B------:R-:W-:Y:S02]  /*17a0*/  WARPGROUP.DEPBAR.LE gsb0, 0x0 ;  /* 0x00008000000079c5 */ /* 0x000fe40000010000 */
[----:B------:R-:W-:-:S06]  /*17b0*/  WARPGROUP.ARRIVE ;  /* 0x00000000000079c5 */ /* 0x000fcc0000000000 */
[----:B------:R-:W-:Y:S01]  /*17c0*/  QGMMA.64x32x32.F32.E4M3.E4M3 R88, gdesc[UR8], RZ, !UPT, gsb0 ;  /* 0x00600000085879f3 */ /* 0x000fe2000c0008ff */
[----:B------:R-:W-:Y:S01]  /*17d0*/  UIADD3 UR10, UR12, 0x100, URZ ;  /* 0x000001000c0a7890 */ /* 0x000fe2000fffe03f */
[----:B------:R-:W-:Y:S01]  /*17e0*/  UMOV UR11, 0x80000020 ;  /* 0x80000020000b7882 */ /* 0x000fe20000000000 */
[----:B------:R-:W-:Y:S02]  /*17f0*/  WARPGROUP.DEPBAR.LE gsb0, 0x0 ;  /* 0x00008000000079c5 */ /* 0x000fe40000010000 */
[----:B------:R-:W-:-:S06]  /*1800*/  WARPGROUP.ARRIVE ;  /* 0x00000000000079c5 */ /* 0x000fcc0000000000 */
[----:B------:R-:W-:Y:S01]  /*1810*/  QGMMA.64x32x32.F32.E4M3.E4M3 R72, gdesc[UR8], RZ, !UPT, gsb0 ;  /* 0x00600000084879f3 */ /* 0x000fe2000c0008ff */
[----:B------:R-:W-:Y:S01]  /*1820*/  UMOV UR10, UR4 ;  /* 0x00000004000a7c82 */ /* 0x000fe20008000000 */
[----:B------:R-:W-:Y:S01]  /*1830*/  UMOV UR11, 0x80000020 ;  /* 0x80000020000b7882 */ /* 0x000fe20000000000 */
[----:B------:R-:W-:Y:S01]  /*1840*/  UMOV UR4, UR6 ;  /* 0x0000000600047c82 */ /* 0x000fe20008000000 */
[----:B------:R-:W-:Y:S01]  /*1850*/  UMOV UR6, UR13 ;  /* 0x0000000d00067c82 */ /* 0x000fe20008000000 */
[----:B------:R-:W-:Y:S02]  /*1860*/  WARPGROUP.DEPBAR.LE gsb0, 0x0 ;  /* 0x00008000000079c5 */ /* 0x000fe40000010000 */
[----:B------:R-:W-:-:S06]  /*1870*/  WARPGROUP.ARRIVE ;  /* 0x00000000000079c5 */ /* 0x000fcc0000000000 */
[----:B------:R-:W-:Y:S01]  /*1880*/  QGMMA.64x32x32.F32.E4M3.E4M3 R56, gdesc[UR8], RZ, !UPT, gsb0 ;  /* 0x00600000083879f3 */ /* 0x000fe2000c0008ff */
[----:B------:R-:W-:Y:S01]  /*1890*/  UMOV UR10, UR5 ;  /* 0x00000005000a7c82 */ /* 0x000fe20008000000 */
[----:B------:R-:W-:Y:S01]  /*18a0*/  UMOV UR11, 0x80000020 ;  /* 0x80000020000b7882 */ /* 0x000fe20000000000 */
[----:B------:R-:W-:Y:S01]  /*18b0*/  UMOV UR5, 0x80000020 ;  /* 0x8000002000057882 */ /* 0x000fe20000000000 */
[----:B------:R-:W-:Y:S02]  /*18c0*/  WARPGROUP.DEPBAR.LE gsb0, 0x0 ;  /* 0x00008000000079c5 */ /* 0x000fe40000010000 */
[----:B------:R-:W-:-:S06]  /*18d0*/  WARPGROUP.ARRIVE ;  /* 0x00000000000079c5 */ /* 0x000fcc0000000000 */
[----:B------:R-:W-:Y:S01]  /*18e0*/  QGMMA.64x32x32.F32.E4M3.E4M3 R24, gdesc[UR8], RZ, !UPT, gsb0 ;  /* 0x00600000081879f3 */ /* 0x000fe2000c0008ff */
[----:B------:R-:W-:Y:S02]  /*18f0*/  UIADD3 UR10, UR12, 0x182, URZ ;  /* 0x000001820c0a7890 */ /* 0x000fe4000fffe03f */
[----:B------:R-:W-:Y:S02]  /*1900*/  WARPGROUP.DEPBAR.LE gsb0, 0x0 ;  /* 0x00008000000079c5 */ /* 0x000fe40000010000 */
[----:B------:R-:W-:-:S06]  /*1910*/  WARPGROUP.ARRIVE ;  /* 0x00000000000079c5 */ /* 0x000fcc0000000000 */
[----:B------:R-:W-:Y:S01]  /*1920*/  QGMMA.64x32x32.F32.E4M3.E4M3 R104, gdesc[UR4], R104, gsb0 ;  /* 0x00600000046879f3 */ /* 0x000fe20008000868 */
[----:B------:R-:W-:Y:S01]  /*1930*/  UIADD3 UR6, UR12, 0x82, URZ ;  /* 0x000000820c067890 */ /* 0x000fe2000fffe03f */
[----:B------:R-:W-:Y:S01]  /*1940*/  UMOV UR7, 0x80000020 ;  /* 0x8000002000077882 */ /* 0x000fe20000000000 */
[----:B------:R-:W-:Y:S02]  /*1950*/  WARPGROUP.DEPBAR.LE gsb0, 0x0 ;  /* 0x00008000000079c5 */ /* 0x000fe40000010000 */
[----:B------:R-:W-:Y:S01]  /*1960*/  WARPGROUP.ARRIVE ;  /* 0x00000000000079c5 */ /* 0x000fe20000000000 */
[----:B------:R-:W-:Y:S02]  /*1970*/  FSEL R104, R104, -INF , P2 ;  /* 0xff80000068687808 */ /* 0x000fe40001000000 */
[----:B------:R-:W-:Y:S02]  /*1980*/  FSEL R105, R105, -INF , P5 ;  /* 0xff80000069697808 */ /* 0x000fe40002800000 */
[----:B------:R-:W-:Y:S01]  /*1990*/  FSEL R108, R108, -INF , P4 ;  /* 0xff8000006c6c7808 */ /* 0x000fe20002000000 */
[----:B------:R-:W-:Y:S01]  /*19a0*/  QGMMA.64x32x32.F32.E4M3.E4M3 R88, gdesc[UR4], R88, gsb0 ;  /* 0x00600000045879f3 */ /* 0x000fe20008000858 */
[----:B------:R-:W-:Y:S01]  /*19b0*/  UIADD3 UR6, UR12, 0x102, URZ ;  /* 0x000001020c067890 */ /* 0x000fe2000fffe03f */
[----:B01----:R-:W-:Y:S01]  /*19c0*/  FMNMX.FTZ R3, R104, R105, !PT ;  /* 0x0000006968037209 */ /* 0x003fe20007810000 */
[----:B------:R-:W-:Y:S01]  /*19d0*/  UMOV UR7, 0x80000020 ;  /* 0x8000002000077882 */ /* 0x000fe20000000000 */
[----:B------:R-:W-:Y:S01]  /*19e0*/  FSEL R109, R109, -INF , P1 ;  /* 0xff8000006d6d7808 */ /* 0x000fe20000800000 */
[----:B------:R-:W-:Y:S01]  /*19f0*/  UIADD3 UR12, UR12, 0x202, URZ ;  /* 0x000002020c0c7890 */ /* 0x000fe2000fffe03f */
[----:B------:R-:W-:-:S02]  /*1a00*/  FMNMX.FTZ R8, R108, R3, !PT ;  /* 0x000000036c087209 */ /* 0x000fc40007810000 */
[----:B------:R-:W-:Y:S02]  /*1a10*/  FSEL R106, R106, -INF , P2 ;  /* 0xff8000006a6a7808 */ /* 0x000fe40001000000 */
[----:B------:R-:W-:Y:S02]  /*1a20*/  ISETP.GT.AND P2, PT, R5, 0x11, PT ;  /* 0x000000110500780c */ /* 0x000fe40003f44270 */
[----:B------:R-:W-:Y:S02]  /*1a30*/  FSEL R112, R112, -INF , P3 ;  /* 0xff80000070707808 */ /* 0x000fe40001800000 */
[----:B------:R-:W-:Y:S02]  /*1a40*/  FMNMX.FTZ R3, R109, R8, !PT ;  /* 0x000000086d037209 */ /* 0x000fe40007810000 */
[----:B------:R-:W-:Y:S02]  /*1a50*/  FSEL R107, R107, -INF , P5 ;  /* 0xff8000006b6b7808 */ /* 0x000fe40002800000 */
[----:B------:R-:W-:-:S02]  /*1a60*/  ISETP.GT.AND P5, PT, R5, 0x18, PT ;  /* 0x000000180500780c */ /* 0x000fc40003fa4270 */
[----:B------:R-:W-:Y:S02]  /*1a70*/  FSEL R113, R113, -INF , P2 ;  /* 0xff80000071717808 */ /* 0x000fe40001000000 */
[----:B------:R-:W-:Y:S02]  /*1a80*/  FMNMX.FTZ R8, R112, R3, !PT ;  /* 0x0000000370087209 */ /* 0x000fe40007810000 */
[----:B------:R-:W-:Y:S02]  /*1a90*/  FSEL R110, R110, -INF , P4 ;  /* 0xff8000006e6e7808 */ /* 0x000fe40002000000 */
[----:B------:R-:W-:Y:S02]  /*1aa0*/  ISETP.GT.AND P4, PT, R5, 0x19, PT ;  /* 0x000000190500780c */ /* 0x000fe40003f84270 */
[----:B------:R-:W-:Y:S02]  /*1ab0*/  FSEL R116, R116, -INF , P5 ;  /* 0xff80000074747808 */ /* 0x000fe40002800000 */
[----:B------:R-:W-:-:S02]  /*1ac0*/  FMNMX.FTZ R3, R113, R8, !PT ;  /* 0x0000000871037209 */ /* 0x000fc40007810000 */
[----:B------:R-:W-:Y:S02]  /*1ad0*/  FSEL R114, R114, -INF , P3 ;  /* 0xff80000072727808 */ /* 0x000fe40001800000 */
[----:B------:R-:W-:Y:S02]  /*1ae0*/  FSEL R117, R117, -INF , P4 ;  /* 0xff80000075757808 */ /* 0x000fe40002000000 */
[----:B------:R-:W-:Y:S02]  /*1af0*/  ISETP.GT.AND P3, PT, R5, 0x20, PT ;  /* 0x000000200500780c */ /* 0x000fe40003f64270 */
[----:B------:R-:W-:Y:S02]  /*1b00*/  FMNMX.FTZ R8, R116, R3, !PT ;  /* 0x0000000374087209 */ /* 0x000fe40007810000 */
[----:B------:R-:W-:Y:S02]  /*1b10*/  FSEL R111, R111, -INF , P1 ;  /* 0xff8000006f6f7808 */ /* 0x000fe40000800000 */
[----:B------:R-:W-:-:S02]  /*1b20*/  ISETP.GT.AND P1, PT, R5, 0x21, PT ;  /* 0x000000210500780c */ /* 0x000fc40003f24270 */
[----:B------:R-:W-:Y:S02]  /*1b30*/  FMNMX.FTZ R3, R117, R8, !PT ;  /* 0x0000000875037209 */ /* 0x000fe40007810000 */
[----:B------:R-:W-:Y:S02]  /*1b40*/  FSEL R115, R115, -INF , P2 ;  /* 0xff80000073737808 */ /* 0x000fe40001000000 */
[C---:B------:R-:W-:Y:S02]  /*1b50*/  ISETP.GT.AND P2, PT, R5.reuse, 0x28, PT ;  /* 0x000000280500780c */ /* 0x040fe40003f44270 */
[----:B------:R-:W-:Y:S02]  /*1b60*/  FSEL R118, R118, -INF , P5 ;  /* 0xff80000076767808 */ /* 0x000fe40002800000 */
[----:B------:R-:W-:Y:S02]  /*1b70*/  ISETP.GT.AND P5, PT, R5, 0x29, PT ;  /* 0x000000290500780c */ /* 0x000fe40003fa4270 */
[----:B------:R-:W-:-:S02]  /*1b80*/  FSEL R119, R119, -INF , P4 ;  /* 0xff80000077777808 */ /* 0x000fc40002000000 */
[----:B------:R-:W-:Y:S02]  /*1b90*/  ISETP.GT.AND P4, PT, R5, 0x30, PT ;  /* 0x000000300500780c */ /* 0x000fe40003f84270 */
[----:B------:R-:W-:Y:S01]  /*1ba0*/  FMNMX.FTZ R13, R106, R107, !PT ;  /* 0x0000006b6a0d7209 */ /* 0x000fe20007810000 */
[----:B------:R-:W-:Y:S02]  /*1bb0*/  WARPGROUP.DEPBAR.LE gsb0, 0x0 ;  /* 0x00008000000079c5 */ /* 0x000fe40000010000 */
[----:B------:R-:W-:Y:S01]  /*1bc0*/  WARPGROUP.ARRIVE ;  /* 0x00000000000079c5 */ /* 0x000fe20000000000 */
[----:B------:R-:W-:Y:S02]  /*1bd0*/  FSEL R88, R88, -INF , P3 ;  /* 0xff80000058587808 */ /* 0x000fe40001800000 */
[----:B------:R-:W-:Y:S02]  /*1be0*/  FSEL R89, R89, -INF , P1 ;  /* 0xff80000059597808 */ /* 0x000fe40000800000 */
[----:B------:R-:W-:Y:S01]  /*1bf0*/  FMNMX.FTZ R8, R88, R3, !PT ;  /* 0x0000000358087209 */ /* 0x000fe20007810000 */
[----:B------:R-:W-:Y:S01]  /*1c00*/  QGMMA.64x32x32.F32.E4M3.E4M3 R72, gdesc[UR4], R72, gsb0 ;  /* 0x00600000044879f3 */ /* 0x000fe20008000848 */
[----:B------:R-:W-:Y:S01]  /*1c10*/  UMOV UR6, UR10 ;  /* 0x0000000a00067c82 */ /* 0x000fe20008000000 */
[----:B------:R-:W-:Y:S01]  /*1c20*/  UMOV UR7, 0x80000020 ;  /* 0x8000002000077882 */ /* 0x000fe20000000000 */
[----:B------:R-:W-:-:S02]  /*1c30*/  FSEL R92, R92, -INF , P2 ;  /* 0xff8000005c5c7808 */ /* 0x000fc40001000000 */
[----:B------:R-:W-:Y:S02]  /*1c40*/  FMNMX.FTZ R3, R89, R8, !PT ;  /* 0x0000000859037209 */ /* 0x000fe40007810000 */
[----:B------:R-:W-:Y:S02]  /*1c50*/  FSEL R93, R93, -INF , P5 ;  /* 0xff8000005d5d7808 */ /* 0x000fe40002800000 */
[----:B------:R-:W-:Y:S02]  /*1c60*/  FMNMX.FTZ R8, R92, R3, !PT ;  /* 0x000000035c087209 */ /* 0x000fe40007810000 */
[----:B------:R-:W-:Y:S02]  /*1c70*/  FSEL R90, R90, -INF , P3 ;  /* 0xff8000005a5a7808 */ /* 0x000fe40001800000 */
[----:B------:R-:W-:Y:S02]  /*1c80*/  ISETP.GT.AND P3, PT, R5, 0x31, PT ;  /* 0x000000310500780c */ /* 0x000fe40003f64270 */
[----:B------:R-:W-:-:S02]  /*1c90*/  FSEL R96, R96, -INF , P4 ;  /* 0xff80000060607808 */ /* 0x000fc40002000000 */
[----:B------:R-:W-:Y:S02]  /*1ca0*/  FMNMX.FTZ R3, R93, R8, !PT ;  /* 0x000000085d037209 */ /* 0x000fe40007810000 */
[----:B------:R-:W-:Y:S02]  /*1cb0*/  FSEL R91, R91, -INF , P1 ;  /* 0xff8000005b5b7808 */ /* 0x000fe40000800000 */
[----:B------:R-:W-:Y:S02]  /*1cc0*/  ISETP.GT.AND P1, PT, R5, 0x38, PT ;  /* 0x000000380500780c */ /* 0x000fe40003f24270 */
[----:B------:R-:W-:Y:S02]  /*1cd0*/  FSEL R97, R97, -INF , P3 ;  /* 0xff80000061617808 */ /* 0x000fe40001800000 */
[----:B------:R-:W-:Y:S02]  /*1ce0*/  FMNMX.FTZ R8, R96, R3, !PT ;  /* 0x0000000360087209 */ /* 0x000fe40007810000 */
[----:B------:R-:W-:-:S02]  /*1cf0*/  FSEL R94, R94, -INF , P2 ;  /* 0xff8000005e5e7808 */ /* 0x000fc40001000000 */
[----:B------:R-:W-:Y:S02]  /*1d00*/  ISETP.GT.AND P2, PT, R5, 0x39, PT ;  /* 0x000000390500780c */ /* 0x000fe40003f44270 */
        /* <DEDUP_REMOVED lines=8> */
[----:B------:R-:W-:Y:S02]  /*1d90*/  FMNMX.FTZ R3, R101, R8, !PT ;  /* 0x0000000865037209 */ /* 0x000fe40007810000 */
[----:B------:R-:W-:Y:S02]  /*1da0*/  FSEL R99, R99, -INF , P3 ;  /* 0xff80000063637808 */ /* 0x000fe40001800000 */
[----:B------:R-:W-:-:S02]  /*1db0*/  ISETP.GT.AND P3, PT, R5, 0x48, PT ;  /* 0x000000480500780c */ /* 0x000fc40003f64270 */
[----:B------:R-:W-:Y:S02]  /*1dc0*/  FSEL R102, R102, -INF , P1 ;  /* 0xff80000066667808 */ /* 0x000fe40000800000 */
[----:B------:R-:W-:Y:S02]  /*1dd0*/  ISETP.GT.AND P1, PT, R5, 0x49, PT ;  /* 0x000000490500780c */ /* 0x000fe40003f24270 */
[----:B------:R-:W-:Y:S02]  /*1de0*/  FSEL R103, R103, -INF , P2 ;  /* 0xff80000067677808 */ /* 0x000fe40001000000 */
[----:B------:R-:W-:Y:S01]  /*1df0*/  ISETP.GT.AND P2, PT, R5, 0x50, PT ;  /* 0x000000500500780c */ /* 0x000fe20003f44270 */
[----:B------:R-:W-:Y:S02]  /*1e00*/  WARPGROUP.DEPBAR.LE gsb0, 0x0 ;  /* 0x00008000000079c5 */ /* 0x000fe40000010000 */
[----:B------:R-:W-:Y:S01]  /*1e10*/  WARPGROUP.ARRIVE ;  /* 0x00000000000079c5 */ /* 0x000fe20000000000 */
[----:B------:R-:W-:-:S02]  /*1e20*/  FSEL R72, R72, -INF , P5 ;  /* 0xff80000048487808 */ /* 0x000fc40002800000 */
[----:B------:R-:W-:Y:S02]  /*1e30*/  FSEL R73, R73, -INF , P4 ;  /* 0xff80000049497808 */ /* 0x000fe40002000000 */
[----:B------:R-:W-:Y:S01]  /*1e40*/  FMNMX.FTZ R8, R72, R3, !PT ;  /* 0x0000000348087209 */ /* 0x000fe20007810000 */
[----:B------:R-:W-:Y:S01]  /*1e50*/  QGMMA.64x32x32.F32.E4M3.E4M3 R56, gdesc[UR4], R56, gsb0 ;  /* 0x00600000043879f3 */ /* 0x000fe20008000838 */
[----:B------:R-:W-:Y:S01]  /*1e60*/  UMOV UR6, UR12 ;  /* 0x0000000c00067c82 */ /* 0x000fe20008000000 */
[----:B------:R-:W-:Y:S01]  /*1e70*/  UMOV UR7, 0x80000020 ;  /* 0x8000002000077882 */ /* 0x000fe20000000000 */
[----:B------:R-:W-:Y:S02]  /*1e80*/  FSEL R76, R76, -INF , P3 ;  /* 0xff8000004c4c7808 */ /* 0x000fe40001800000 */
[----:B------:R-:W-:Y:S02]  /*1e90*/  FMNMX.FTZ R3, R73, R8, !PT ;  /* 0x0000000849037209 */ /* 0x000fe40007810000 */
        /* <DEDUP_REMOVED lines=20> */
[----:B------:R-:W-:Y:S02]  /*1fe0*/  FMNMX.FTZ R3, R85, R8, !PT ;  /* 0x0000000855037209 */ /* 0x000fe40007810000 */
[----:B------:R-:W-:Y:S02]  /*1ff0*/  FSEL R83, R83, -INF , P5 ;  /* 0xff80000053537808 */ /* 0x000fe40002800000 */
[C---:B------:R-:W-:Y:S02]  /*2000*/  ISETP.GT.AND P5, PT, R5.reuse, 0x68, PT ;  /* 0x000000680500780c */ /* 0x040fe40003fa4270 */
[----:B------:R-:W-:Y:S02]  /*2010*/  FSEL R86, R86, -INF , P4 ;  /* 0xff80000056567808 */ /* 0x000fe40002000000 */
[----:B------:R-:W-:-:S02]  /*2020*/  ISETP.GT.AND P4, PT, R5, 0x69, PT ;  /* 0x000000690500780c */ /* 0x000fc40003f84270 */
[----:B------:R-:W-:Y:S02]  /*2030*/  FSEL R87, R87, -INF , P3 ;  /* 0xff80000057577808 */ /* 0x000fe40001800000 */
[----:B------:R-:W-:Y:S01]  /*2040*/  ISETP.GT.AND P3, PT, R5, 0x70, PT ;  /* 0x000000700500780c */ /* 0x000fe20003f64270 */
[----:B------:R-:W-:Y:S02]  /*2050*/  WARPGROUP.DEPBAR.LE gsb0, 0x0 ;  /* 0x00008000000079c5 */ /* 0x000fe40000010000 */
[----:B------:R-:W-:Y:S01]  /*2060*/  WARPGROUP.ARRIVE ;  /* 0x00000000000079c5 */ /* 0x000fe20000000000 */
[----:B------:R-:W-:Y:S02]  /*2070*/  FSEL R69, R69, -INF , P0 ;  /* 0xff80000045457808 */ /* 0x000fe40000000000 */
[----:B------:R-:W-:Y:S02]  /*2080*/  ISETP.GT.AND P0, PT, R5, 0x81, PT ;  /* 0x000000810500780c */ /* 0x000fe40003f04270 */
[----:B------:R-:W-:Y:S01]  /*2090*/  FSEL R56, R56, -INF , P1 ;  /* 0xff80000038387808 */ /* 0x000fe20000800000 */
[----:B------:R-:W-:Y:S01]  /*20a0*/  QGMMA.64x32x32.F32.E4M3.E4M3 R24, gdesc[UR4], R24, gsb0 ;  /* 0x00600000041879f3 */ /* 0x000fe20008000818 */
[----:B------:R-:W-:-:S02]  /*20b0*/  P2R R12, PR, RZ, 0x1 ;  /* 0x00000001ff0c7803 */ /* 0x000fc40000000000 */
[----:B------:R-:W-:Y:S02]  /*20c0*/  FSEL R57, R57, -INF , P2 ;  /* 0xff80000039397808 */ /* 0x000fe40001000000 */
[----:B------:R-:W-:Y:S02]  /*20d0*/  FMNMX.FTZ R8, R56, R3, !PT ;  /* 0x0000000338087209 */ /* 0x000fe40007810000 */
[----:B------:R-:W-:Y:S02]  /*20e0*/  FSEL R60, R60, -INF , P5 ;  /* 0xff8000003c3c7808 */ /* 0x000fe40002800000 */
[----:B------:R-:W-:Y:S02]  /*20f0*/  FMNMX.FTZ R3, R57, R8, !PT ;  /* 0x0000000839037209 */ /* 0x000fe40007810000 */
[----:B------:R-:W-:Y:S02]  /*2100*/  FSEL R61, R61, -INF , P4 ;  /* 0xff8000003d3d7808 */ /* 0x000fe40002000000 */
        /* <DEDUP_REMOVED lines=10> */
[----:B------:R-:W-:Y:S02]  /*21b0*/  FMNMX.FTZ R3, R65, R8, !PT ;  /* 0x0000000841037209 */ /* 0x000fe40007810000 */
[----:B------:R-:W-:Y:S02]  /*21c0*/  FSEL R67, R67, -INF , P1 ;  /* 0xff80000043437808 */ /* 0x000fe40000800000 */
[----:B------:R-:W-:-:S02]  /*21d0*/  FMNMX.FTZ R8, R68, R3, !PT ;  /* 0x0000000344087209 */ /* 0x000fc40007810000 */
[----:B------:R-:W-:Y:S02]  /*21e0*/  ISETP.GT.AND P1, PT, R5, 0x88, PT ;  /* 0x000000880500780c */ /* 0x000fe40003f24270 */
[----:B------:R-:W-:Y:S02]  /*21f0*/  FMNMX.FTZ R8, R69, R8, !PT ;  /* 0x0000000845087209 */ /* 0x000fe40007810000 */
[----:B------:R-:W-:Y:S02]  /*2200*/  FSEL R70, R70, -INF , P2 ;  /* 0xff80000046467808 */ /* 0x000fe40001000000 */
[C---:B------:R-:W-:Y:S02]  /*2210*/  ISETP.GT.AND P2, PT, R5.reuse, 0x89, PT ;  /* 0x000000890500780c */ /* 0x040fe40003f44270 */
[----:B------:R-:W-:Y:S02]  /*2220*/  FSEL R66, R66, -INF , P3 ;  /* 0xff80000042427808 */ /* 0x000fe40001800000 */
[----:B------:R-:W-:-:S02]  /*2230*/  ISETP.GT.AND P3, PT, R5, 0x90, PT ;  /* 0x000000900500780c */ /* 0x000fc40003f64270 */
[----:B------:R-:W-:Y:S02]  /*2240*/  FSEL R63, R63, -INF , P4 ;  /* 0xff8000003f3f7808 */ /* 0x000fe40002000000 */
[C---:B------:R-:W-:Y:S02]  /*2250*/  ISETP.GT.AND P4, PT, R5.reuse, 0x91, PT ;  /* 0x000000910500780c */ /* 0x040fe40003f84270 */
[----:B------:R-:W-:Y:S02]  /*2260*/  FSEL R62, R62, -INF , P5 ;  /* 0xff8000003e3e7808 */ /* 0x000fe40002800000 */
[----:B------:R-:W-:Y:S02]  /*2270*/  ISETP.GT.AND P5, PT, R5, 0x98, PT ;  /* 0x000000980500780c */ /* 0x000fe40003fa4270 */
[----:B------:R-:W-:Y:S01]  /*2280*/  P2R R11, PR, RZ, 0x2 ;  /* 0x00000002ff0b7803 */ /* 0x000fe20000000000 */
[----:B------:R-:W-:Y:S02]  /*2290*/  WARPGROUP.DEPBAR.LE gsb0, 0x0 ;  /* 0x00008000000079c5 */ /* 0x000fe40000010000 */
[----:B------:R-:W-:-:S02]  /*22a0*/  FSEL R45, R25, -INF , P0 ;  /* 0xff800000192d7808 */ /* 0x000fc40000000000 */
[----:B------:R-:W-:Y:S02]  /*22b0*/  ISETP.GT.AND P0, PT, R5, 0x80, PT ;  /* 0x000000800500780c */ /* 0x000fe40003f04270 */
[----:B------:R-:W-:Y:S02]  /*22c0*/  FSEL R41, R24, -INF , P6 ;  /* 0xff80000018297808 */ /* 0x000fe40003000000 */
[----:B------:R-:W-:Y:S02]  /*22d0*/  FSEL R26, R26, -INF , P0 ;  /* 0xff8000001a1a7808 */ /* 0x000fe40000000000 */
[----:B------:R-:W-:Y:S02]  /*22e0*/  ISETP.NE.AND P0, PT, R12, RZ, PT ;  /* 0x000000ff0c00720c */ /* 0x000fe40003f05270 */
[----:B------:R-:W-:Y:S02]  /*22f0*/  FMNMX.FTZ R8, R41, R8, !PT ;  /* 0x0000000829087209 */ /* 0x000fe40007810000 */
[----:B------:R-:W-:-:S02]  /*2300*/  FSEL R27, R27, -INF , P0 ;  /* 0xff8000001b1b7808 */ /* 0x000fc40000000000 */
[----:B------:R-:W-:Y:S02]  /*2310*/  ISETP.NE.AND P0, PT, R6, RZ, PT ;  /* 0x000000ff0600720c */ /* 0x000fe40003f05270 */
[----:B------:R-:W-:Y:S02]  /*2320*/  FMNMX.FTZ R6, R110, R13, !PT ;  /* 0x0000000d6e067209 */ /* 0x000fe40007810000 */
[----:B------:R-:W-:Y:S02]  /*2330*/  FSEL R51, R28, -INF , P1 ;  /* 0xff8000001c337808 */ /* 0x000fe40000800000 */
[----:B------:R-:W-:Y:S02]  /*2340*/  FMNMX.FTZ R13, R111, R6, !PT ;  /* 0x000000066f0d7209 */ /* 0x000fe40007810000 */
[----:B------:R-:W-:Y:S02]  /*2350*/  FMNMX.FTZ R8, R45, R8, !PT ;  /* 0x000000082d087209 */ /* 0x000fe40007810000 */
[----:B------:R-:W-:-:S02]  /*2360*/  FMNMX.FTZ R6, R114, R13, !PT ;  /* 0x0000000d72067209 */ /* 0x000fc40007810000 */
[----:B------:R-:W-:Y:S02]  /*2370*/  FSEL R49, R29, -INF , P2 ;  /* 0xff8000001d317808 */ /* 0x000fe40001000000 */
[----:B------:R-:W-:Y:S02]  /*2380*/  FMNMX.FTZ R15, R115, R6, !PT ;  /* 0x00000006730f7209 */ /* 0x000fe40007810000 */
[----:B------:R-:W-:Y:S02]  /*2390*/  FMNMX.FTZ R8, R51, R8, !PT ;  /* 0x0000000833087209 */ /* 0x000fe40007810000 */
[----:B------:R-:W-:Y:S02]  /*23a0*/  FMNMX.FTZ R6, R118, R15, !PT ;  /* 0x0000000f76067209 */ /* 0x000fe40007810000 */
[----:B------:R-:W-:Y:S02]  /*23b0*/  FSEL R47, R32, -INF , P3 ;  /* 0xff800000202f7808 */ /* 0x000fe40001800000 */
[----:B------:R-:W-:-:S02]  /*23c0*/  FMNMX.FTZ R15, R119, R6, !PT ;  /* 0x00000006770f7209 */ /* 0x000fc40007810000 */
[----:B------:R-:W-:Y:S02]  /*23d0*/  FMNMX.FTZ R8, R49, R8, !PT ;  /* 0x0000000831087209 */ /* 0x000fe40007810000 */
        /* <DEDUP_REMOVED lines=9> */
[----:B------:R-:W-:Y:S02]  /*2470*/  ISETP.GT.AND P6, PT, R5, 0x99, PT ;  /* 0x000000990500780c */ /* 0x000fe40003fc4270 */
[----:B------:R-:W-:-:S02]  /*2480*/  FMNMX.FTZ R25, R99, R6, !PT ;  /* 0x0000000663197209 */ /* 0x000fc40007810000 */
[----:B------:R-:W-:Y:S02]  /*2490*/  FSEL R43, R37, -INF , P6 ;  /* 0xff800000252b7808 */ /* 0x000fe40003000000 */
[----:B------:R-:W-:Y:S02]  /*24a0*/  FMNMX.FTZ R6, R102, R25, !PT ;  /* 0x0000001966067209 */ /* 0x000fe40007810000 */
[----:B------:R-:W-:Y:S02]  /*24b0*/  FMNMX.FTZ R8, R44, R3, !PT ;  /* 0x000000032c087209 */ /* 0x000fe40007810000 */
[----:B------:R-:W-:Y:S02]  /*24c0*/  FMNMX.FTZ R25, R103, R6, !PT ;  /* 0x0000000667197209 */ /* 0x000fe40007810000 */
[----:B------:R-:W-:Y:S02]  /*24d0*/  FMNMX.FTZ R8, R43, R8, !PT ;  /* 0x000000082b087209 */ /* 0x000fe40007810000 */
[----:B------:R-:W-:-:S02]  /*24e0*/  FMNMX.FTZ R6, R74, R25, !PT ;  /* 0x000000194a067209 */ /* 0x000fc40007810000 */
[----:B------:R-:W-:Y:S01]  /*24f0*/  ISETP.GT.AND P1, PT, R5, 0x79, PT ;  /* 0x000000790500780c */ /* 0x000fe20003f24270 */
[----:B------:R-:W0:Y:S01]  /*2500*/  SHFL.BFLY PT, R3, R8, 0x2, 0x1f ;  /* 0x0c401f0008037f89 */ /* 0x000e2200000e0000 */
[----:B------:R-:W-:Y:S02]  /*2510*/  FMNMX.FTZ R29, R75, R6, !PT ;  /* 0x000000064b1d7209 */ /* 0x000fe40007810000 */
[----:B------:R-:W-:Y:S02]  /*2520*/  FSEL R71, R71, -INF , P1 ;  /* 0xff80000047477808 */ /* 0x000fe40000800000 */
[----:B------:R-:W-:Y:S02]  /*2530*/  FMNMX.FTZ R6, R78, R29, !PT ;  /* 0x0000001d4e067209 */ /* 0x000fe40007810000 */
[----:B------:R-:W-:Y:S02]  /*2540*/  P2R R9, PR, RZ, 0x4 ;  /* 0x00000004ff097803 */ /* 0x000fe40000000000 */
[----:B------:R-:W-:-:S02]  /*2550*/  FMNMX.FTZ R29, R79, R6, !PT ;  /* 0x000000064f1d7209 */ /* 0x000fc40007810000 */
[----:B------:R-:W-:Y:S02]  /*2560*/  ISETP.NE.AND P1, PT, R11, RZ, PT ;  /* 0x000000ff0b00720c */ /* 0x000fe40003f25270 */
[----:B------:R-:W-:Y:S02]  /*2570*/  FMNMX.FTZ R6, R82, R29, !PT ;  /* 0x0000001d52067209 */ /* 0x000fe40007810000 */
[----:B------:R-:W-:Y:S02]  /*2580*/  FSEL R30, R30, -INF , P1 ;  /* 0xff8000001e1e7808 */ /* 0x000fe40000800000 */
[----:B------:R-:W-:Y:S02]  /*2590*/  FMNMX.FTZ R33, R83, R6, !PT ;  /* 0x0000000653217209 */ /* 0x000fe40007810000 */
[----:B------:R-:W-:Y:S02]  /*25a0*/  FSEL R54, R35, -INF , P4 ;  /* 0xff80000023367808 */ /* 0x000fe40002000000 */
[----:B------:R-:W-:-:S02]  /*25b0*/  FMNMX.FTZ R6, R86, R33, !PT ;  /* 0x0000002156067209 */ /* 0x000fc40007810000 */
[----:B------:R-:W-:Y:S02]  /*25c0*/  FSEL R38, R38, -INF , P5 ;  /* 0xff80000026267808 */ /* 0x000fe40002800000 */
[----:B0-----:R-:W-:Y:S02]  /*25d0*/  FMNMX.FTZ R7, R8, R3, !PT ;  /* 0x0000000308077209 */ /* 0x001fe40007810000 */
[----:B------:R-:W-:-:S03]  /*25e0*/  FMNMX.FTZ R33, R87, R6, !PT ;  /* 0x0000000657217209 */ /* 0x000fc60007810000 */
[----:B------:R-:W0:Y:S01]  /*25f0*/  SHFL.BFLY PT, R10, R7, 0x1, 0x1f ;  /* 0x0c201f00070a7f89 */ /* 0x000e2200000e0000 */
[----:B------:R-:W-:-:S04]  /*2600*/  FMNMX.FTZ R6, R58, R33, !PT ;  /* 0x000000213a067209 */ /* 0x000fc80007810000 */
[----:B------:R-:W-:-:S04]  /*2610*/  FMNMX.FTZ R33, R59, R6, !PT ;  /* 0x000000063b217209 */ /* 0x000fc80007810000 */
[----:B------:R-:W-:-:S04]  /*2620*/  FMNMX.FTZ R6, R62, R33, !PT ;  /* 0x000000213e067209 */ /* 0x000fc80007810000 */
[----:B------:R-:W-:-:S04]  /*2630*/  FMNMX.FTZ R33, R63, R6, !PT ;  /* 0x000000063f217209 */ /* 0x000fc80007810000 */
[----:B------:R-:W-:-:S04]  /*2640*/  FMNMX.FTZ R6, R66, R33, !PT ;  /* 0x0000002142067209 */ /* 0x000fc80007810000 */
[----:B------:R-:W-:Y:S02]  /*2650*/  FMNMX.FTZ R53, R67, R6, !PT ;  /* 0x0000000643357209 */ /* 0x000fe40007810000 */
[----:B0-----:R-:W-:Y:S02]  /*2660*/  FMNMX.FTZ R3, R7, R10, !PT ;  /* 0x0000000a07037209 */ /* 0x001fe40007810000 */
[----:B------:R-:W-:Y:S02]  /*2670*/  FMNMX.FTZ R6, R70, R53, !PT ;  /* 0x0000003546067209 */ /* 0x000fe40007810000 */
[C---:B------:R-:W-:Y:S01]  /*2680*/  FSETP.NEU.FTZ.AND P2, PT, R3.reuse, -INF , PT ;  /* 0xff8000000300780b */ /* 0x040fe20003f5d000 */
[----:B------:R-:W-:-:S01]  /*2690*/  FFMA.FTZ R46, R3, R46, -8 ;  /* 0xc1000000032e7423 */ /* 0x000fc2000001002e */
[----:B------:R-:W-:-:S04]  /*26a0*/  FMNMX.FTZ R53, R71, R6, !PT ;  /* 0x0000000647357209 */ /* 0x000fc80007810000 */
[----:B------:R-:W-:Y:S02]  /*26b0*/  FMNMX.FTZ R6, R26, R53, !PT ;  /* 0x000000351a067209 */ /* 0x000fe40007810000 */
[----:B------:R-:W-:Y:S02]  /*26c0*/  FSEL R46, R46, RZ, P2 ;  /* 0x000000ff2e2e7208 */ /* 0x000fe40001000000 */
[----:B------:R-:W-:Y:S02]  /*26d0*/  ISETP.NE.AND P2, PT, R9, RZ, PT ;  /* 0x000000ff0900720c */ /* 0x000fe40003f45270 */
[----:B------:R-:W-:Y:S01]  /*26e0*/  FMNMX.FTZ R53, R27, R6, !PT ;  /* 0x000000061b357209 */ /* 0x000fe20007810000 */
[--C-:B------:R-:W-:Y:S01]  /*26f0*/  FFMA.FTZ R36, R73, UR45, -R46.reuse ;  /* 0x0000002d49247c23 */ /* 0x100fe2000801082e */
[----:B------:R-:W-:Y:S01]  /*2700*/  FSEL R52, R31, -INF , P2 ;  /* 0xff8000001f347808 */ /* 0x000fe20001000000 */
[--C-:B------:R-:W-:Y:S01]  /*2710*/  FFMA.FTZ R72, R72, UR45, -R46.reuse ;  /* 0x0000002d48487c23 */ /* 0x100fe2000801082e */
[----:B------:R-:W-:Y:S01]  /*2720*/  FMNMX.FTZ R73, R30, R53, !PT ;  /* 0x000000351e497209 */ /* 0x000fe20007810000 */
[--C-:B------:R-:W-:Y:S01]  /*2730*/  FFMA.FTZ R37, R76, UR45, -R46.reuse ;  /* 0x0000002d4c257c23 */ /* 0x100fe2000801082e */
[----:B------:R-:W-:Y:S01]  /*2740*/  FSEL R53, R34, -INF , P3 ;  /* 0xff80000022357808 */ /* 0x000fe20001800000 */
[--C-:B------:R-:W-:Y:S01]  /*2750*/  FFMA.FTZ R34, R56, UR45, -R46.reuse ;  /* 0x0000002d38227c23 */ /* 0x100fe2000801082e */
[----:B------:R-:W-:Y:S01]  /*2760*/  FMNMX.FTZ R6, R52, R73, !PT ;  /* 0x0000004934067209 */ /* 0x000fe20007810000 */
[----:B------:R0:W-:Y:S01]  /*2770*/  MUFU.EX2 R29, R72 ;  /* 0x00000048001d7308 */ /* 0x0001e20000000800 */
[----:B------:R-:W-:Y:S01]  /*2780*/  FSEL R56, R39, -INF , P6 ;  /* 0xff80000027387808 */ /* 0x000fe20003000000 */
[--C-:B------:R-:W-:Y:S01]  /*2790*/  FFMA.FTZ R5, R104, UR45, -R46.reuse ;  /* 0x0000002d68057c23 */ /* 0x100fe2000801082e */
[----:B------:R-:W-:Y:S01]  /*27a0*/  FMNMX.FTZ R35, R53, R6, !PT ;  /* 0x0000000635237209 */ /* 0x000fe20007810000 */
[--C-:B------:R-:W-:Y:S01]  /*27b0*/  FFMA.FTZ R8, R105, UR45, -R46.reuse ;  /* 0x0000002d69087c23 */ /* 0x100fe2000801082e */
[----:B------:R-:W-:-:S01]  /*27c0*/  FFMA.FTZ R7, R108, UR45, -R46 ;  /* 0x0000002d6c077c23 */ /* 0x000fc2000801082e */
[--C-:B------:R-:W-:Y:S01]  /*27d0*/  FFMA.FTZ R10, R109, UR45, -R46.reuse ;  /* 0x0000002d6d0a7c23 */ /* 0x100fe2000801082e */
[----:B------:R-:W-:Y:S01]  /*27e0*/  FMNMX.FTZ R35, R54, R35, !PT ;  /* 0x0000002336237209 */ /* 0x000fe20007810000 */
[--C-:B------:R-:W-:Y:S01]  /*27f0*/  FFMA.FTZ R9, R112, UR45, -R46.reuse ;  /* 0x0000002d70097c23 */ /* 0x100fe2000801082e */
[----:B0-----:R-:W-:-:S01]  /*2800*/  FFMA.FTZ R72, R57, UR45, -R46 ;  /* 0x0000002d39487c23 */ /* 0x001fc2000801082e */
[--C-:B------:R-:W-:Y:S01]  /*2810*/  FFMA.FTZ R57, R64, UR45, -R46.reuse ;  /* 0x0000002d40397c23 */ /* 0x100fe2000801082e */
[----:B------:R-:W-:Y:S01]  /*2820*/  FMNMX.FTZ R39, R38, R35, !PT ;  /* 0x0000002326277209 */ /* 0x000fe20007810000 */
[--C-:B------:R-:W-:Y:S01]  /*2830*/  FFMA.FTZ R12, R113, UR45, -R46.reuse ;  /* 0x0000002d710c7c23 */ /* 0x100fe2000801082e */
[----:B------:R0:W-:Y:S01]  /*2840*/  MUFU.EX2 R35, R72 ;  /* 0x0000004800237308 */ /* 0x0001e20000000800 */
[----:B------:R-:W-:-:S01]  /*2850*/  FFMA.FTZ R11, R116, UR45, -R46 ;  /* 0x0000002d740b7c23 */ /* 0x000fc2000801082e */
[----:B------:R-:W-:Y:S01]  /*2860*/  FMNMX.FTZ R6, R56, R39, !PT ;  /* 0x0000002738067209 */ /* 0x000fe20007810000 */
[----:B------:R-:W-:-:S01]  /*2870*/  FFMA.FTZ R39, R60, UR45, -R46 ;  /* 0x0000002d3c277c23 */ /* 0x000fc2000801082e */
[--C-:B------:R-:W-:Y:S01]  /*2880*/  FFMA.FTZ R60, R61, UR45, -R46.reuse ;  /* 0x0000002d3d3c7c23 */ /* 0x100fe2000801082e */
[----:B------:R-:W-:-:S01]  /*2890*/  FFMA.FTZ R61, R68, UR45, -R46 ;  /* 0x0000002d443d7c23 */ /* 0x000fc2000801082e */
[--C-:B------:R-:W-:Y:S01]  /*28a0*/  FFMA.FTZ R14, R117, UR45, -R46.reuse ;  /* 0x0000002d750e7c23 */ /* 0x100fe2000801082e */
[----:B------:R-:W1:Y:S01]  /*28b0*/  SHFL.BFLY PT, R73, R6, 0x2, 0x1f ;  /* 0x0c401f0006497f89 */ /* 0x000e6200000e0000 */
[----:B------:R-:W-:-:S01]  /*28c0*/  FFMA.FTZ R88, R88, UR45, -R46 ;  /* 0x0000002d58587c23 */ /* 0x000fc2000801082e */
[--C-:B0-----:R-:W-:Y:S01]  /*28d0*/  FFMA.FTZ R72, R45, UR45, -R46.reuse ;  /* 0x0000002d2d487c23 */ /* 0x101fe2000801082e */
[----:B------:R-:W-:-:S01]  /*28e0*/  FFMA.FTZ R45, R51, UR45, -R46 ;  /* 0x0000002d332d7c23 */ /* 0x000fc2000801082e */
[----:B------:R-:W-:-:S02]  /*28f0*/  IMAD.U32 R51, RZ, RZ, UR45 ;  /* 0x0000002dff337e24 */ /* 0x000fc4000f8e00ff */
[----:B------:R-:W-:-:S01]  /*2900*/  FFMA.FTZ R20, R89, UR45, -R46 ;  /* 0x0000002d59147c23 */ /* 0x000fc2000801082e */
[--C-:B------:R-:W-:Y:S01]  /*2910*/  FFMA.FTZ R92, R92, UR45, -R46.reuse ;  /* 0x0000002d5c5c7c23 */ /* 0x100fe2000801082e */
        /* <DEDUP_REMOVED lines=17> */
[----:B-1----:R-:W-:Y:S01]  /*2a30*/  FMNMX.FTZ R73, R6, R73, !PT ;  /* 0x0000004906497209 */ /* 0x002fe20007810000 */
[----:B------:R-:W-:-:S01]  /*2a40*/  FFMA.FTZ R43, R43, UR45, -R46 ;  /* 0x0000002d2b2b7c23 */ /* 0x000fc2000801082e */
[----:B------:R-:W-:Y:S01]  /*2a50*/  MUFU.EX2 R5, R5 ;  /* 0x0000000500057308 */ /* 0x000fe20000000800 */
[----:B------:R-:W-:-:S02]  /*2a60*/  LOP3.LUT P2, RZ, R120, 0x7f, RZ, 0xc0, !PT ;  /* 0x0000007f78ff7812 */ /* 0x000fc4000784c0ff */
[----:B------:R-:W0:Y:S05]  /*2a70*/  SHFL.BFLY PT, R6, R73, 0x1, 0x1f ;  /* 0x0c201f0049067f89 */ /* 0x000e2a00000e0000 */
[----:B------:R-:W-:Y:S08]  /*2a80*/  MUFU.EX2 R8, R8 ;  /* 0x0000000800087308 */ /* 0x000ff00000000800 */
[----:B------:R-:W-:Y:S08]  /*2a90*/  MUFU.EX2 R7, R7 ;  /* 0x0000000700077308 */ /* 0x000ff00000000800 */
[----:B------:R-:W1:Y:S01]  /*2aa0*/  MUFU.EX2 R10, R10 ;  /* 0x0000000a000a7308 */ /* 0x000e620000000800 */
[----:B0-----:R-:W-:-:S04]  /*2ab0*/  FMNMX.FTZ R6, R73, R6, !PT ;  /* 0x0000000649067209 */ /* 0x001fc80007810000 */
[C---:B------:R-:W-:Y:S01]  /*2ac0*/  FSETP.NEU.FTZ.AND P1, PT, R6.reuse, -INF , PT ;  /* 0xff8000000600780b */ /* 0x040fe20003f3d000 */
[----:B------:R-:W-:-:S02]  /*2ad0*/  FFMA.FTZ R51, R6, R51, -8 ;  /* 0xc100000006337423 */ /* 0x000fc40000010033 */
[----:B------:R0:W-:Y:S03]  /*2ae0*/  MUFU.EX2 R33, R80 ;  /* 0x0000005000217308 */ /* 0x0001e60000000800 */
[----:B------:R-:W-:Y:S02]  /*2af0*/  FSEL R51, R51, RZ, P1 ;  /* 0x000000ff33337208 */ /* 0x000fe40000800000 */
[----:B------:R-:W-:-:S03]  /*2b00*/  PLOP3.LUT P1, PT, PT, PT, UP0, 0x80, 0x0 ;  /* 0x000000000000781c */ /* 0x000fc60003f2f008 */
[----:B------:R-:W-:Y:S01]  /*2b10*/  MUFU.EX2 R9, R9 ;  /* 0x0000000900097308 */ /* 0x000fe20000000800 */
[----:B------:R-:W-:-:S01]  /*2b20*/  FFMA.FTZ R46, R106, UR45, -R51 ;  /* 0x0000002d6a2e7c23 */ /* 0x000fc20008010833 */
[--C-:B------:R-:W-:Y:S01]  /*2b30*/  FFMA.FTZ R49, R107, UR45, -R51.reuse ;  /* 0x0000002d6b317c23 */ /* 0x100fe20008010833 */
[----:B------:R-:W-:-:S01]  /*2b40*/  FFMA.FTZ R69, R110, UR45, -R51 ;  /* 0x0000002d6e457c23 */ /* 0x000fc20008010833 */
[--C-:B------:R-:W-:Y:S01]  /*2b50*/  FFMA.FTZ R84, R111, UR45, -R51.reuse ;  /* 0x0000002d6f547c23 */ /* 0x100fe20008010833 */
[----:B------:R-:W-:-:S01]  /*2b60*/  FFMA.FTZ R65, R114, UR45, -R51 ;  /* 0x0000002d72417c23 */ /* 0x000fc20008010833 */
[--C-:B0-----:R-:W-:Y:S01]  /*2b70*/  FFMA.FTZ R80, R115, UR45, -R51.reuse ;  /* 0x0000002d73507c23 */ /* 0x101fe20008010833 */
[----:B------:R-:W-:-:S01]  /*2b80*/  FFMA.FTZ R81, R118, UR45, -R51 ;  /* 0x0000002d76517c23 */ /* 0x000fc20008010833 */
[----:B------:R-:W-:Y:S01]  /*2b90*/  MUFU.EX2 R46, R46 ;  /* 0x0000002e002e7308 */ /* 0x000fe20000000800 */
[----:B------:R-:W-:-:S01]  /*2ba0*/  FFMA.FTZ R77, R98, UR45, -R51 ;  /* 0x0000002d624d7c23 */ /* 0x000fc20008010833 */
[--C-:B------:R-:W-:Y:S01]  /*2bb0*/  FFMA.FTZ R98, R79, UR45, -R51.reuse ;  /* 0x0000002d4f627c23 */ /* 0x100fe20008010833 */
[----:B------:R-:W-:-:S01]  /*2bc0*/  FFMA.FTZ R79, R83, UR45, -R51 ;  /* 0x0000002d534f7c23 */ /* 0x000fc20008010833 */
[--C-:B------:R-:W-:Y:S01]  /*2bd0*/  FFMA.FTZ R83, R87, UR45, -R51.reuse ;  /* 0x0000002d57537c23 */ /* 0x100fe20008010833 */
[----:B------:R-:W-:-:S01]  /*2be0*/  FFMA.FTZ R73, R90, UR45, -R51 ;  /* 0x0000002d5a497c23 */ /* 0x000fc20008010833 */
[--C-:B------:R-:W-:Y:S01]  /*2bf0*/  FFMA.FTZ R89, R102, UR45, -R51.reuse ;  /* 0x0000002d66597c23 */ /* 0x100fe20008010833 */
[----:B------:R-:W-:-:S01]  /*2c00*/  FFMA.FTZ R85, R94, UR45, -R51 ;  /* 0x0000002d5e557c23 */ /* 0x000fc20008010833 */
[----:B------:R-:W0:Y:S01]  /*2c10*/  MUFU.EX2 R49, R49 ;  /* 0x0000003100317308 */ /* 0x000e220000000800 */
[----:B------:R-:W-:-:S01]  /*2c20*/  FFMA.FTZ R94, R95, UR45, -R51 ;  /* 0x0000002d5f5e7c23 */ /* 0x000fc20008010833 */
[--C-:B------:R-:W-:Y:S01]  /*2c30*/  FFMA.FTZ R90, R99, UR45, -R51.reuse ;  /* 0x0000002d635a7c23 */ /* 0x100fe20008010833 */
[----:B------:R-:W-:-:S01]  /*2c40*/  FFMA.FTZ R74, R74, UR45, -R51 ;  /* 0x0000002d4a4a7c23 */ /* 0x000fc20008010833 */
[--C-:B------:R-:W-:Y:S01]  /*2c50*/  FFMA.FTZ R75, R75, UR45, -R51.reuse ;  /* 0x0000002d4b4b7c23 */ /* 0x100fe20008010833 */
[----:B------:R-:W-:-:S01]  /*2c60*/  FFMA.FTZ R59, R59, UR45, -R51 ;  /* 0x0000002d3b3b7c23 */ /* 0x000fc20008010833 */
[--C-:B------:R-:W-:Y:S01]  /*2c70*/  FFMA.FTZ R63, R63, UR45, -R51.reuse ;  /* 0x0000002d3f3f7c23 */ /* 0x100fe20008010833 */
[----:B------:R-:W-:-:S01]  /*2c80*/  FFMA.FTZ R66, R66, UR45, -R51 ;  /* 0x0000002d42427c23 */ /* 0x000fc20008010833 */
[----:B------:R-:W2:Y:S01]  /*2c90*/  MUFU.EX2 R69, R69 ;  /* 0x0000004500457308 */ /* 0x000ea20000000800 */
[----:B------:R-:W-:-:S01]  /*2ca0*/  FFMA.FTZ R67, R67, UR45, -R51 ;  /* 0x0000002d43437c23 */ /* 0x000fc20008010833 */
[--C-:B------:R-:W-:Y:S01]  /*2cb0*/  FFMA.FTZ R70, R70, UR45, -R51.reuse ;  /* 0x0000002d46467c23 */ /* 0x100fe20008010833 */
[----:B------:R-:W-:-:S01]  /*2cc0*/  FFMA.FTZ R71, R71, UR45, -R51 ;  /* 0x0000002d47477c23 */ /* 0x000fc20008010833 */
[--C-:B------:R-:W-:Y:S01]  /*2cd0*/  FFMA.FTZ R30, R30, UR45, -R51.reuse ;  /* 0x0000002d1e1e7c23 */ /* 0x100fe20008010833 */
[----:B------:R-:W-:-:S01]  /*2ce0*/  FFMA.FTZ R52, R52, UR45, -R51 ;  /* 0x0000002d34347c23 */ /* 0x000fc20008010833 */
[--C-:B------:R-:W-:Y:S01]  /*2cf0*/  FFMA.FTZ R53, R53, UR45, -R51.reuse ;  /* 0x0000002d35357c23 */ /* 0x100fe20008010833 */
[----:B------:R-:W-:-:S01]  /*2d00*/  FFMA.FTZ R54, R54, UR45, -R51 ;  /* 0x0000002d36367c23 */ /* 0x000fc20008010833 */
[----:B------:R-:W3:Y:S01]  /*2d10*/  MUFU.EX2 R84, R84 ;  /* 0x0000005400547308 */ /* 0x000ee20000000800 */
[----:B------:R-:W-:-:S01]  /*2d20*/  FFMA.FTZ R38, R38, UR45, -R51 ;  /* 0x0000002d26267c23 */ /* 0x000fc20008010833 */
[----:B-1----:R-:W-:-:S04]  /*2d30*/  F2FP.SATFINITE.E4M3.F32.PACK_AB_MERGE_C R152, R10, R7, RZ ;  /* 0x000000070a98723e */ /* 0x002fc800048070ff */
[----:B------:R-:W-:Y:S02]  /*2d40*/  F2FP.SATFINITE.E4M3.F32.PACK_AB_MERGE_C R152, R8, R5, R152 ;  /* 0x000000050898723e */ /* 0x000fe40004807098 */
[----:B------:R1:W-:Y:S08]  /*2d50*/  MUFU.EX2 R13, R88 ;  /* 0x00000058000d7308 */ /* 0x0003f00000000800 */
[----:B------:R-:W4:Y:S01]  /*2d60*/  MUFU.EX2 R65, R65 ;  /* 0x0000004100417308 */ /* 0x000f220000000800 */
[----:B-1----:R-:W-:-:S01]  /*2d70*/  FFMA.FTZ R88, R91, UR45, -R51 ;  /* 0x0000002d5b587c23 */ /* 0x002fc20008010833 */
[--C-:B------:R-:W-:Y:S01]  /*2d80*/  FFMA.FTZ R91, R78, UR45, -R51.reuse ;  /* 0x0000002d4e5b7c23 */ /* 0x100fe20008010833 */
[----:B------:R-:W-:-:S01]  /*2d90*/  FFMA.FTZ R78, R82, UR45, -R51 ;  /* 0x0000002d524e7c23 */ /* 0x000fc20008010833 */
[----:B------:R-:W-:Y:S01]  /*2da0*/  FFMA.FTZ R82, R86, UR45, -R51 ;  /* 0x0000002d56527c23 */ /* 0x000fe20008010833 */
[----:B------:R-:W-:-:S03]  /*2db0*/  FADD.FTZ R86, R5, R8 ;  /* 0x0000000805567221 */ /* 0x000fc60000010000 */
[----:B------:R-:W1:Y:S01]  /*2dc0*/  MUFU.EX2 R12, R12 ;  /* 0x0000000c000c7308 */ /* 0x000e620000000800 */
[----:B------:R-:W-:-:S01]  /*2dd0*/  FADD.FTZ R87, R7, R86 ;  /* 0x0000005607577221 */ /* 0x000fc20000010000 */
[----:B------:R-:W-:Y:S01]  /*2de0*/  FFMA.FTZ R86, R58, UR45, -R51 ;  /* 0x0000002d3a567c23 */ /* 0x000fe20008010833 */
[----:B------:R-:W-:-:S05]  /*2df0*/  @!P2 VIADD R58, R4, 0x13240 ;  /* 0x00013240043aa836 */ /* 0x000fca0000000000 */
[----:B------:R0:W-:Y:S01]  /*2e00*/  MUFU.EX2 R25, R100 ;  /* 0x0000006400197308 */ /* 0x0001e20000000800 */
[----:B------:R-:W-:-:S04]  /*2e10*/  @!P2 PRMT R58, RZ, 0x654, R58 ;  /* 0x00000654ff3aa816 */ /* 0x000fc8000000003a */
[----:B------:R5:W-:Y:S03]  /*2e20*/  @!P2 SYNCS.ARRIVE.TRANS64.RED.A1T0 RZ, [R58+URZ], RZ ;  /* 0x000000ff3affa9a7 */ /* 0x000be6000810043f */
[----:B------:R-:W1:Y:S01]  /*2e30*/  MUFU.EX2 R80, R80 ;  /* 0x0000005000507308 */ /* 0x000e620000000800 */
[----:B0-----:R-:W-:-:S04]  /*2e40*/  FADD.FTZ R100, R46, R49 ;  /* 0x000000312e647221 */ /* 0x001fc80000010000 */
[----:B--2---:R-:W-:Y:S01]  /*2e50*/  FADD.FTZ R93, R69, R100 ;  /* 0x00000064455d7221 */ /* 0x004fe20000010000 */
[----:B------:R-:W-:-:S01]  /*2e60*/  FADD.FTZ R100, R10, R87 ;  /* 0x000000570a647221 */ /* 0x000fc20000010000 */
[----:B-----5:R-:W-:Y:S01]  /*2e70*/  FFMA.FTZ R58, R62, UR45, -R51 ;  /* 0x0000002d3e3a7c23 */ /* 0x020fe20008010833 */
[----:B------:R0:W-:Y:S01]  /*2e80*/  MUFU.EX2 R15, R92 ;  /* 0x0000005c000f7308 */ /* 0x0001e20000000800 */
[----:B---3--:R-:W-:-:S01]  /*2e90*/  FADD.FTZ R102, R84, R93 ;  /* 0x0000005d54667221 */ /* 0x008fc20000010000 */
[----:B------:R-:W-:Y:S01]  /*2ea0*/  FADD.FTZ R87, R9, R100 ;  /* 0x0000006409577221 */ /* 0x000fe20000010000 */
[----:B------:R-:W-:Y:S02]  /*2eb0*/  F2FP.SATFINITE.E4M3.F32.PACK_AB_MERGE_C R69, R84, R69, RZ ;  /* 0x000000455445723e */ /* 0x000fe400048070ff */
[----:B----4-:R-:W-:Y:S01]  /*2ec0*/  FADD.FTZ R93, R65, R102 ;  /* 0x00000066415d7221 */ /* 0x010fe20000010000 */
[----:B-1----:R-:W-:-:S01]  /*2ed0*/  FADD.FTZ R100, R12, R87 ;  /* 0x000000570c647221 */ /* 0x002fc20000010000 */
[----:B------:R-:W-:Y:S01]  /*2ee0*/  F2FP.SATFINITE.E4M3.F32.PACK_AB_MERGE_C R153, R49, R46, R69 ;  /* 0x0000002e3199723e */ /* 0x000fe20004807045 */
[----:B------:R-:W1:Y:S01]  /*2ef0*/  MUFU.EX2 R11, R11 ;  /* 0x0000000b000b7308 */ /* 0x000e620000000800 */
[----:B0-----:R-:W-:-:S01]  /*2f00*/  FFMA.FTZ R92, R119, UR45, -R51 ;  /* 0x0000002d775c7c23 */ /* 0x001fc20008010833 */
[----:B------:R-:W-:Y:S01]  /*2f10*/  FADD.FTZ R102, R80, R93 ;  /* 0x0000005d50667221 */ /* 0x000fe20000010000 */
[----:B------:R-:W-:-:S02]  /*2f20*/  IMAD.MOV.U32 R49, RZ, RZ, R55 ;  /* 0x000000ffff317224 */ /* 0x000fc400078e0037 */
[----:B------:R-:W-:-:S03]  /*2f30*/  IMAD.MOV.U32 R46, RZ, RZ, R55 ;  /* 0x000000ffff2e7224 */ /* 0x000fc600078e0037 */
[----:B------:R-:W0:Y:S08]  /*2f40*/  MUFU.EX2 R81, R81 ;  /* 0x0000005100517308 */ /* 0x000e300000000800 */
[----:B------:R-:W2:Y:S01]  /*2f50*/  MUFU.EX2 R14, R14 ;  /* 0x0000000e000e7308 */ /* 0x000ea20000000800 */
[----:B-1----:R-:W-:-:S07]  /*2f60*/  FADD.FTZ R87, R11, R100 ;  /* 0x000000640b577221 */ /* 0x002fce0000010000 */
[----:B------:R-:W1:Y:S01]  /*2f70*/  MUFU.EX2 R92, R92 ;  /* 0x0000005c005c7308 */ /* 0x000e620000000800 */
[----:B0-----:R-:W-:-:S07]  /*2f80*/  FADD.FTZ R93, R81, R102 ;  /* 0x00000066515d7221 */ /* 0x001fce0000010000 */
[----:B------:R-:W-:Y:S01]  /*2f90*/  MUFU.EX2 R73, R73 ;  /* 0x0000004900497308 */ /* 0x000fe20000000800 */
[----:B--2---:R-:W-:-:S01]  /*2fa0*/  FADD.FTZ R62, R14, R87 ;  /* 0x000000570e3e7221 */ /* 0x004fc20000010000 */
[----:B------:R-:W-:-:S03]  /*2fb0*/  F2FP.SATFINITE.E4M3.F32.PACK_AB_MERGE_C R154, R14, R11, RZ ;  /* 0x0000000b0e9a723e */ /* 0x000fc600048070ff */
[----:B------:R-:W-:Y:S01]  /*2fc0*/  FADD.FTZ R87, R13, R62 ;  /* 0x0000003e0d577221 */ /* 0x000fe20000010000 */
[----:B------:R-:W-:Y:S02]  /*2fd0*/  F2FP.SATFINITE.E4M3.F32.PACK_AB_MERGE_C R154, R12, R9, R154 ;  /* 0x000000090c9a723e */ /* 0x000fe4000480709a */
[----:B------:R-:W0:Y:S01]  /*2fe0*/  MUFU.EX2 R20, R20 ;  /* 0x0000001400147308 */ /* 0x000e220000000800 */
[----:B-1----:R-:W-:-:S04]  /*2ff0*/  F2FP.SATFINITE.E4M3.F32.PACK_AB_MERGE_C R81, R92, R81, RZ ;  /* 0x000000515c51723e */ /* 0x002fc800048070ff */
[----:B------:R-:W-:-:S03]  /*3000*/  F2FP.SATFINITE.E4M3.F32.PACK_AB_MERGE_C R155, R80, R65, R81 ;  /* 0x00000041509b723e */ /* 0x000fc60004807051 */
[----:B------:R-:W-:Y:S08]  /*3010*/  MUFU.EX2 R88, R88 ;  /* 0x0000005800587308 */ /* 0x000ff00000000800 */
[----:B------:R-:W-:Y:S01]  /*3020*/  MUFU.EX2 R85, R85 ;  /* 0x0000005500557308 */ /* 0x000fe20000000800 */
[----:B0-----:R-:W-:-:S04]  /*3030*/  FADD.FTZ R62, R20, R87 ;  /* 0x00000057143e7221 */ /* 0x001fc80000010000 */
[----:B------:R-:W-:Y:S01]  /*3040*/  FADD.FTZ R87, R15, R62 ;  /* 0x0000003e0f577221 */ /* 0x000fe20000010000 */
[----:B------:R-:W-:-:S02]  /*3050*/  FFMA.FTZ R62, R26, UR45, -R51 ;  /* 0x0000002d1a3e7c23 */ /* 0x000fc40008010833 */
[----:B------:R-:W0:Y:S08]  /*3060*/  MUFU.EX2 R24, R24 ;  /* 0x0000001800187308 */ /* 0x000e300000000800 */
[----:B------:R-:W1:Y:S08]  /*3070*/  MUFU.EX2 R94, R94 ;  /* 0x0000005e005e7308 */ /* 0x000e700000000800 */
[----:B------:R2:W-:Y:S01]  /*3080*/  MUFU.EX2 R4, R86 ;  /* 0x0000005600047308 */ /* 0x0005e20000000800 */
[----:B0-----:R-:W-:-:S01]  /*3090*/  FADD.FTZ R100, R24, R87 ;  /* 0x0000005718647221 */ /* 0x001fc20000010000 */
[----:B------:R-:W-:Y:S01]  /*30a0*/  F2FP.SATFINITE.E4M3.F32.PACK_AB_MERGE_C R136, R24, R15, RZ ;  /* 0x0000000f1888723e */ /* 0x000fe200048070ff */
[----:B------:R-:W-:-:S03]  /*30b0*/  IMAD.MOV.U32 R24, RZ, RZ, R55 ;  /* 0x000000ffff187224 */ /* 0x000fc600078e0037 */
[----:B------:R-:W-:Y:S02]  /*30c0*/  F2FP.SATFINITE.E4M3.F32.PACK_AB_MERGE_C R136, R20, R13, R136 ;  /* 0x0000000d1488723e */ /* 0x000fe40004807088 */
[----:B------:R0:W3:Y:S01]  /*30d0*/  MUFU.EX2 R21, R96 ;  /* 0x0000006000157308 */ /* 0x0000e20000000800 */
[----:B--2---:R-:W-:-:S04]  /*30e0*/  FADD.FTZ R86, R92, R93 ;  /* 0x0000005d5c567221 */ /* 0x004fc80000010000 */
[----:B------:R-:W-:-:S03]  /*30f0*/  FADD.FTZ R93, R73, R86 ;  /* 0x00000056495d7221 */ /* 0x000fc60000010000 */
[----:B------:R-:W2:Y:S01]  /*3100*/  MUFU.EX2 R77, R77 ;  /* 0x0000004d004d7308 */ /* 0x000ea20000000800 */
[----:B------:R-:W-:-:S01]  /*3110*/  FADD.FTZ R86, R88, R93 ;  /* 0x0000005d58567221 */ /* 0x000fc20000010000 */
[----:B0-----:R-:W-:-:S03]  /*3120*/  FFMA.FTZ R96, R103, UR45, -R51 ;  /* 0x0000002d67607c23 */ /* 0x001fc60008010833 */
[----:B------:R-:W-:Y:S01]  /*3130*/  FADD.FTZ R93, R85, R86 ;  /* 0x00000056555d7221 */ /* 0x000fe20000010000 */
[----:B------:R-:W-:-:S01]  /*3140*/  FFMA.FTZ R86, R27, UR45, -R51 ;  /* 0x0000002d1b567c23 */ /* 0x000fc20008010833 */
[----:B------:R-:W-:Y:S01]  /*3150*/  FFMA.FTZ R51, R56, UR45, -R51 ;  /* 0x0000002d38337c23 */ /* 0x000fe20008010833 */
[----:B------:R-:W0:Y:S01]  /*3160*/  MUFU.EX2 R28, R28 ;  /* 0x0000001c001c7308 */ /* 0x000e220000000800 */
[----:B-1----:R-:W-:-:S01]  /*3170*/  FADD.FTZ R102, R94, R93 ;  /* 0x0000005d5e667221 */ /* 0x002fc20000010000 */
[----:B---3--:R-:W-:Y:S01]  /*3180*/  FADD.FTZ R27, R21, R100 ;  /* 0x00000064151b7221 */ /* 0x008fe20000010000 */
[----:B------:R-:W-:-:S04]  /*3190*/  F2FP.SATFINITE.E4M3.F32.PACK_AB_MERGE_C R85, R94, R85, RZ ;  /* 0x000000555e55723e */ /* 0x000fc800048070ff */
[----:B------:R-:W-:Y:S01]  /*31a0*/  F2FP.SATFINITE.E4M3.F32.PACK_AB_MERGE_C R137, R88, R73, R85 ;  /* 0x000000495889723e */ /* 0x000fe20004807055 */
[----:B------:R-:W1:Y:S01]  /*31b0*/  MUFU.EX2 R90, R90 ;  /* 0x0000005a005a7308 */ /* 0x000e620000000800 */
[----:B--2---:R-:W-:-:S07]  /*31c0*/  FADD.FTZ R87, R77, R102 ;  /* 0x000000664d577221 */ /* 0x004fce0000010000 */
[----:B------:R-:W2:Y:S01]  /*31d0*/  MUFU.EX2 R89, R89 ;  /* 0x0000005900597308 */ /* 0x000ea20000000800 */
[----:B0-----:R-:W-:-:S07]  /*31e0*/  FADD.FTZ R100, R28, R27 ;  /* 0x0000001b1c647221 */ /* 0x001fce0000010000 */
[----:B------:R-:W0:Y:S01]  /*31f0*/  MUFU.EX2 R32, R32 ;  /* 0x0000002000207308 */ /* 0x000e220000000800 */
[----:B-1----:R-:W-:-:S01]  /*3200*/  FADD.FTZ R102, R90, R87 ;  /* 0x000000575a667221 */ /* 0x002fc20000010000 */
[----:B------:R-:W-:-:S06]  /*3210*/  FADD.FTZ R87, R25, R100 ;  /* 0x0000006419577221 */ /* 0x000fcc0000010000 */
[----:B------:R-:W1:Y:S01]  /*3220*/  MUFU.EX2 R96, R96 ;  /* 0x0000006000607308 */ /* 0x000e620000000800 */
[----:B--2---:R-:W-:-:S07]  /*3230*/  FADD.FTZ R93, R89, R102 ;  /* 0x00000066595d7221 */ /* 0x004fce0000010000 */
[----:B------:R-:W2:Y:S01]  /*3240*/  MUFU.EX2 R74, R74 ;  /* 0x0000004a004a7308 */ /* 0x000ea20000000800 */
[----:B0-----:R-:W-:-:S01]  /*3250*/  FADD.FTZ R56, R32, R87 ;  /* 0x0000005720387221 */ /* 0x001fc20000010000 */
[----:B------:R-:W-:Y:S01]  /*3260*/  F2FP.SATFINITE.E4M3.F32.PACK_AB_MERGE_C R138, R32, R25, RZ ;  /* 0x00000019208a723e */ /* 0x000fe200048070ff */
[--C-:B------:R-:W-:Y:S02]  /*3270*/  IMAD.MOV.U32 R32, RZ, RZ, R55.reuse ;  /* 0x000000ffff207224 */ /* 0x100fe400078e0037 */
[----:B------:R-:W-:Y:S01]  /*3280*/  FADD.FTZ R7, R29, R56 ;  /* 0x000000381d077221 */ /* 0x000fe20000010000 */
[----:B------:R-:W-:Y:S01]  /*3290*/  F2FP.SATFINITE.E4M3.F32.PACK_AB_MERGE_C R138, R28, R21, R138 ;  /* 0x000000151c8a723e */ /* 0x000fe2000480708a */
[----:B------:R-:W-:Y:S01]  /*32a0*/  IMAD.MOV.U32 R28, RZ, RZ, R55 ;  /* 0x000000ffff1c7224 */ /* 0x000fe200078e0037 */
[----:B------:R-:W0:Y:S01]  /*32b0*/  MUFU.EX2 R36, R36 ;  /* 0x0000002400247308 */ /* 0x000e220000000800 */
[----:B-1----:R-:W-:-:S01]  /*32c0*/  FADD.FTZ R93, R96, R93 ;  /* 0x0000005d605d7221 */ /* 0x002fc20000010000 */
[----:B------:R-:W-:Y:S01]  /*32d0*/  F2FP.SATFINITE.E4M3.F32.PACK_AB_MERGE_C R89, R96, R89, RZ ;  /* 0x000000596059723e */ /* 0x000fe200048070ff */
[----:B------:R-:W-:-:S03]  /*32e0*/  IMAD.MOV.U32 R25, RZ, RZ, R55 ;  /* 0x000000ffff197224 */ /* 0x000fc600078e0037 */
[----:B------:R-:W-:Y:S02]  /*32f0*/  F2FP.SATFINITE.E4M3.F32.PACK_AB_MERGE_C R139, R90, R77, R89 ;  /* 0x0000004d5a8b723e */ /* 0x000fe40004807059 */
[----:B------:R-:W1:Y:S01]  /*3300*/  MUFU.EX2 R75, R75 ;  /* 0x0000004b004b7308 */ /* 0x000e620000000800 */
[----:B--2---:R-:W-:-:S07]  /*3310*/  FADD.FTZ R10, R74, R93 ;  /* 0x0000005d4a0a7221 */ /* 0x004fce0000010000 */
[----:B------:R-:W2:Y:S01]  /*3320*/  MUFU.EX2 R37, R37 ;  /* 0x0000002500257308 */ /* 0x000ea20000000800 */
[----:B0-----:R-:W-:-:S07]  /*3330*/  FADD.FTZ R14, R36, R7 ;  /* 0x00000007240e7221 */ /* 0x001fce0000010000 */
[----:B------:R-:W0:Y:S01]  /*3340*/  MUFU.EX2 R91, R91 ;  /* 0x0000005b005b7308 */ /* 0x000e220000000800 */
[----:B-1----:R-:W-:-:S07]  /*3350*/  FADD.FTZ R10, R75, R10 ;  /* 0x0000000a4b0a7221 */ /* 0x002fce0000010000 */
[----:B------:R-:W1:Y:S01]  /*3360*/  MUFU.EX2 R48, R48 ;  /* 0x0000003000307308 */ /* 0x000e620000000800 */
[----:B--2---:R-:W-:-:S07]  /*3370*/  FADD.FTZ R7, R37, R14 ;  /* 0x0000000e25077221 */ /* 0x004fce0000010000 */
[----:B------:R-:W2:Y:S01]  /*3380*/  MUFU.EX2 R98, R98 ;  /* 0x0000006200627308 */ /* 0x000ea20000000800 */
[----:B0-----:R-:W-:-:S07]  /*3390*/  FADD.FTZ R11, R91, R10 ;  /* 0x0000000a5b0b7221 */ /* 0x001fce0000010000 */
[----:B------:R-:W0:Y:S01]  /*33a0*/  MUFU.EX2 R78, R78 ;  /* 0x0000004e004e7308 */ /* 0x000e220000000800 */
[C---:B-1----:R-:W-:Y:S01]  /*33b0*/  F2FP.SATFINITE.E4M3.F32.PACK_AB_MERGE_C R140, R48.reuse, R37, RZ ;  /* 0x00000025308c723e */ /* 0x042fe200048070ff */
[----:B------:R-:W-:Y:S01]  /*33c0*/  FADD.FTZ R48, R48, R7 ;  /* 0x0000000730307221 */ /* 0x000fe20000010000 */
[----:B------:R-:W-:Y:S02]  /*33d0*/  IMAD.MOV.U32 R37, RZ, RZ, R55 ;  /* 0x000000ffff257224 */ /* 0x000fe400078e0037 */
[----:B------:R-:W-:Y:S01]  /*33e0*/  F2FP.SATFINITE.E4M3.F32.PACK_AB_MERGE_C R140, R36, R29, R140 ;  /* 0x0000001d248c723e */ /* 0x000fe2000480708c */
[----:B------:R-:W-:-:S01]  /*33f0*/  FADD.FTZ R15, R33, R48 ;  /* 0x00000030210f7221 */ /* 0x000fc20000010000 */
[----:B------:R-:W-:Y:S01]  /*3400*/  IMAD.MOV.U32 R48, RZ, RZ, R55 ;  /* 0x000000ffff307224 */ /* 0x000fe200078e0037 */
[----:B------:R-:W1:Y:S01]  /*3410*/  MUFU.EX2 R40, R40 ;  /* 0x0000002800287308 */ /* 0x000e620000000800 */
[----:B--2---:R-:W-:-:S01]  /*3420*/  FADD.FTZ R11, R98, R11 ;  /* 0x0000000b620b7221 */ /* 0x004fc20000010000 */
[----:B------:R-:W-:Y:S01]  /*3430*/  F2FP.SATFINITE.E4M3.F32.PACK_AB_MERGE_C R91, R98, R91, RZ ;  /* 0x0000005b625b723e */ /* 0x000fe200048070ff */
[----:B------:R-:W-:-:S02]  /*3440*/  IMAD.MOV.U32 R36, RZ, RZ, R55 ;  /* 0x000000ffff247224 */ /* 0x000fc400078e0037 */
[----:B------:R-:W-:Y:S01]  /*3450*/  IMAD.MOV.U32 R29, RZ, RZ, R55 ;  /* 0x000000ffff1d7224 */ /* 0x000fe200078e0037 */
[----:B------:R-:W-:Y:S02]  /*3460*/  F2FP.SATFINITE.E4M3.F32.PACK_AB_MERGE_C R141, R75, R74, R91 ;  /* 0x0000004a4b8d723e */ /* 0x000fe4000480705b */
        /* <DEDUP_REMOVED lines=9> */
[----:B-1----:R-:W-:-:S07]  /*3500*/  FADD.FTZ R8, R82, R11 ;  /* 0x0000000b52087221 */ /* 0x002fce0000010000 */
[----:B------:R-:W1:Y:S01]  /*3510*/  MUFU.EX2 R34, R34 ;  /* 0x0000002200227308 */ /* 0x000e620000000800 */
[C---:B--2---:R-:W-:Y:S01]  /*3520*/  F2FP.SATFINITE.E4M3.F32.PACK_AB_MERGE_C R50, R31.reuse, R50, RZ ;  /* 0x000000321f32723e */ /* 0x044fe200048070ff */
[----:B------:R-:W-:-:S03]  /*3530*/  FADD.FTZ R31, R31, R10 ;  /* 0x0000000a1f1f7221 */ /* 0x000fc60000010000 */
[----:B------:R-:W-:Y:S01]  /*3540*/  F2FP.SATFINITE.E4M3.F32.PACK_AB_MERGE_C R142, R40, R33, R50 ;  /* 0x00000021288e723e */ /* 0x000fe20004807032 */
[--C-:B------:R-:W-:Y:S02]  /*3550*/  IMAD.MOV.U32 R50, RZ, RZ, R55.reuse ;  /* 0x000000ffff327224 */ /* 0x100fe400078e0037 */
[----:B------:R-:W2:Y:S01]  /*3560*/  MUFU.EX2 R59, R59 ;  /* 0x0000003b003b7308 */ /* 0x000ea20000000800 */
[C---:B0-----:R-:W-:Y:S01]  /*3570*/  F2FP.SATFINITE.E4M3.F32.PACK_AB_MERGE_C R82, R83.reuse, R82, RZ ;  /* 0x000000525352723e */ /* 0x041fe200048070ff */
[----:B------:R-:W-:Y:S01]  /*3580*/  FADD.FTZ R83, R83, R8 ;  /* 0x0000000853537221 */ /* 0x000fe20000010000 */
[----:B------:R-:W-:Y:S02]  /*3590*/  IMAD.MOV.U32 R40, RZ, RZ, R55 ;  /* 0x000000ffff287224 */ /* 0x000fe400078e0037 */
[----:B------:R-:W-:Y:S01]  /*35a0*/  F2FP.SATFINITE.E4M3.F32.PACK_AB_MERGE_C R143, R79, R78, R82 ;  /* 0x0000004e4f8f723e */ /* 0x000fe20004807052 */
[----:B------:R-:W-:-:S01]  /*35b0*/  FADD.FTZ R10, R4, R83 ;  /* 0x00000053040a7221 */ /* 0x000fc20000010000 */
[----:B------:R-:W-:Y:S01]  /*35c0*/  IMAD.MOV.U32 R33, RZ, RZ, R55 ;  /* 0x000000ffff217224 */ /* 0x000fe200078e0037 */
[----:B------:R-:W0:Y:S01]  /*35d0*/  MUFU.EX2 R39, R39 ;  /* 0x0000002700277308 */ /* 0x000e220000000800 */
[----:B-1----:R-:W-:-:S01]  /*35e0*/  FADD.FTZ R8, R34, R31 ;  /* 0x0000001f22087221 */ /* 0x002fc20000010000 */
[----:B------:R-:W-:-:S03]  /*35f0*/  IMAD.MOV.U32 R31, RZ, RZ, R55 ;  /* 0x000000ffff1f7224 */ /* 0x000fc600078e0037 */
[----:B------:R-:W-:-:S03]  /*3600*/  FADD.FTZ R8, R35, R8 ;  /* 0x0000000823087221 */ /* 0x000fc60000010000 */
        /* <DEDUP_REMOVED lines=14> */
[--C-:B------:R-:W-:Y:S02]  /*36f0*/  IMAD.MOV.U32 R35, RZ, RZ, R55.reuse ;  /* 0x000000ffff237224 */ /* 0x100fe400078e0037 */
[----:B------:R-:W-:Y:S01]  /*3700*/  F2FP.SATFINITE.E4M3.F32.PACK_AB_MERGE_C R145, R59, R4, R58 ;  /* 0x000000043b91723e */ /* 0x000fe2000480703a */
[----:B------:R-:W-:Y:S02]  /*3710*/  IMAD.MOV.U32 R34, RZ, RZ, R55 ;  /* 0x000000ffff227224 */ /* 0x000fe400078e0037 */
[----:B------:R-:W0:Y:S01]  /*3720*/  MUFU.EX2 R64, R64 ;  /* 0x0000004000407308 */ /* 0x000e220000000800 */
[----:B-1----:R-:W-:-:S07]  /*3730*/  FADD.FTZ R9, R57, R60 ;  /* 0x0000003c39097221 */ /* 0x002fce0000010000 */
[----:B------:R-:W1:Y:S01]  /*3740*/  MUFU.EX2 R27, R67 ;  /* 0x00000043001b7308 */ /* 0x000e620000000800 */
[----:B--2---:R-:W-:-:S07]  /*3750*/  FADD.FTZ R8, R26, R63 ;  /* 0x0000003f1a087221 */ /* 0x004fce0000010000 */
[----:B------:R-:W-:Y:S01]  /*3760*/  MUFU.EX2 R61, R61 ;  /* 0x0000003d003d7308 */ /* 0x000fe20000000800 */
[----:B0-----:R-:W-:-:S07]  /*3770*/  FADD.FTZ R10, R64, R9 ;  /* 0x00000009400a7221 */ /* 0x001fce0000010000 */
[----:B------:R-:W0:Y:S01]  /*3780*/  MUFU.EX2 R68, R68 ;  /* 0x0000004400447308 */ /* 0x000e220000000800 */
[----:B-1----:R-:W-:-:S07]  /*3790*/  FADD.FTZ R9, R27, R8 ;  /* 0x000000081b097221 */ /* 0x002fce0000010000 */
[----:B------:R-:W1:Y:S08]  /*37a0*/  MUFU.EX2 R70, R70 ;  /* 0x0000004600467308 */ /* 0x000e700000000800 */
[----:B------:R-:W2:Y:S01]  /*37b0*/  MUFU.EX2 R71, R71 ;  /* 0x0000004700477308 */ /* 0x000ea20000000800 */
[----:B0-----:R-:W-:Y:S01]  /*37c0*/  F2FP.SATFINITE.E4M3.F32.PACK_AB_MERGE_C R11, R68, R61, RZ ;  /* 0x0000003d440b723e */ /* 0x001fe200048070ff */
[----:B------:R-:W-:-:S03]  /*37d0*/  FADD.FTZ R61, R61, R10 ;  /* 0x0000000a3d3d7221 */ /* 0x000fc60000010000 */
[----:B------:R-:W-:Y:S01]  /*37e0*/  F2FP.SATFINITE.E4M3.F32.PACK_AB_MERGE_C R146, R64, R57, R11 ;  /* 0x000000394092723e */ /* 0x000fe2000480700b */
[----:B------:R-:W-:-:S02]  /*37f0*/  FADD.FTZ R68, R68, R61 ;  /* 0x0000003d44447221 */ /* 0x000fc40000010000 */
[----:B------:R-:W-:Y:S01]  /*3800*/  MUFU.EX2 R45, R45 ;  /* 0x0000002d002d7308 */ /* 0x000fe20000000800 */
[----:B-1----:R-:W-:-:S07]  /*3810*/  FADD.FTZ R8, R70, R9 ;  /* 0x0000000946087221 */ /* 0x002fce0000010000 */
[----:B------:R-:W0:Y:S01]  /*3820*/  MUFU.EX2 R76, R76 ;  /* 0x0000004c004c7308 */ /* 0x000e220000000800 */
[----:B--2---:R-:W-:-:S01]  /*3830*/  FADD.FTZ R8, R71, R8 ;  /* 0x0000000847087221 */ /* 0x004fc20000010000 */
[----:B------:R-:W-:-:S04]  /*3840*/  F2FP.SATFINITE.E4M3.F32.PACK_AB_MERGE_C R70, R71, R70, RZ ;  /* 0x000000464746723e */ /* 0x000fc800048070ff */
[----:B------:R-:W-:Y:S01]  /*3850*/  F2FP.SATFINITE.E4M3.F32.PACK_AB_MERGE_C R147, R27, R26, R70 ;  /* 0x0000001a1b93723e */ /* 0x000fe20004807046 */
[--C-:B------:R-:W-:Y:S01]  /*3860*/  IMAD.MOV.U32 R27, RZ, RZ, R55.reuse ;  /* 0x000000ffff1b7224 */ /* 0x100fe200078e0037 */
[----:B------:R-:W1:Y:S01]  /*3870*/  MUFU.EX2 R41, R41 ;  /* 0x0000002900297308 */ /* 0x000e620000000800 */
[----:B------:R-:W-:-:S07]  /*3880*/  IMAD.MOV.U32 R26, RZ, RZ, R55 ;  /* 0x000000ffff1a7224 */ /* 0x000fce00078e0037 */
[----:B------:R-:W2:Y:S01]  /*3890*/  MUFU.EX2 R7, R62 ;  /* 0x0000003e00077308 */ /* 0x000ea20000000800 */
[----:B0-----:R-:W-:-:S07]  /*38a0*/  F2FP.SATFINITE.E4M3.F32.PACK_AB_MERGE_C R10, R76, R45, RZ ;  /* 0x0000002d4c0a723e */ /* 0x001fce00048070ff */
[----:B------:R-:W0:Y:S01]  /*38b0*/  MUFU.EX2 R72, R72 ;  /* 0x0000004800487308 */ /* 0x000e220000000800 */
[----:B-1----:R-:W-:-:S07]  /*38c0*/  FADD.FTZ R9, R41, R68 ;  /* 0x0000004429097221 */ /* 0x002fce0000010000 */
[----:B------:R-:W1:Y:S01]  /*38d0*/  MUFU.EX2 R86, R86 ;  /* 0x0000005600567308 */ /* 0x000e620000000800 */
[----:B--2---:R-:W-:-:S07]  /*38e0*/  FADD.FTZ R11, R7, R8 ;  /* 0x00000008070b7221 */ /* 0x004fce0000010000 */
[----:B------:R-:W2:Y:S01]  /*38f0*/  MUFU.EX2 R30, R30 ;  /* 0x0000001e001e7308 */ /* 0x000ea20000000800 */
[C---:B0-----:R-:W-:Y:S01]  /*3900*/  F2FP.SATFINITE.E4M3.F32.PACK_AB_MERGE_C R148, R72.reuse, R41, R10 ;  /* 0x000000294894723e */ /* 0x041fe2000480700a */
[----:B------:R-:W-:Y:S01]  /*3910*/  FADD.FTZ R72, R72, R9 ;  /* 0x0000000948487221 */ /* 0x000fe20000010000 */
[----:B------:R-:W-:-:S03]  /*3920*/  IMAD.MOV.U32 R41, RZ, RZ, R55 ;  /* 0x000000ffff297224 */ /* 0x000fc600078e0037 */
[----:B------:R-:W-:Y:S02]  /*3930*/  FADD.FTZ R45, R45, R72 ;  /* 0x000000482d2d7221 */ /* 0x000fe40000010000 */
[----:B------:R0:W3:Y:S01]  /*3940*/  MUFU.EX2 R5, R52 ;  /* 0x0000003400057308 */ /* 0x0000e20000000800 */
[----:B-1----:R-:W-:-:S01]  /*3950*/  FADD.FTZ R11, R86, R11 ;  /* 0x0000000b560b7221 */ /* 0x002fc20000010000 */
[----:B------:R-:W-:Y:S01]  /*3960*/  FADD.FTZ R76, R76, R45 ;  /* 0x0000002d4c4c7221 */ /* 0x000fe20000010000 */
[----:B------:R-:W-:-:S05]  /*3970*/  IMAD.MOV.U32 R45, RZ, RZ, R55 ;  /* 0x000000ffff2d7224 */ /* 0x000fca00078e0037 */
[----:B------:R-:W1:Y:S01]  /*3980*/  MUFU.EX2 R47, R47 ;  /* 0x0000002f002f7308 */ /* 0x000e620000000800 */
[----:B--2---:R-:W-:-:S01]  /*3990*/  FADD.FTZ R8, R30, R11 ;  /* 0x0000000b1e087221 */ /* 0x004fc20000010000 */
[----:B0-----:R-:W-:-:S06]  /*39a0*/  IMAD.MOV.U32 R52, RZ, RZ, R55 ;  /* 0x000000ffff347224 */ /* 0x001fcc00078e0037 */
[----:B------:R-:W0:Y:S01]  /*39b0*/  MUFU.EX2 R53, R53 ;  /* 0x0000003500357308 */ /* 0x000e220000000800 */
[----:B---3--:R-:W-:-:S01]  /*39c0*/  FADD.FTZ R8, R5, R8 ;  /* 0x0000000805087221 */ /* 0x008fc20000010000 */
[----:B------:R-:W-:-:S04]  /*39d0*/  F2FP.SATFINITE.E4M3.F32.PACK_AB_MERGE_C R30, R5, R30, RZ ;  /* 0x0000001e051e723e */ /* 0x000fc800048070ff */
[----:B------:R-:W-:Y:S01]  /*39e0*/  F2FP.SATFINITE.E4M3.F32.PACK_AB_MERGE_C R149, R86, R7, R30 ;  /* 0x000000075695723e */ /* 0x000fe2000480701e */
[----:B------:R-:W-:Y:S01]  /*39f0*/  IMAD.MOV.U32 R30, RZ, RZ, R55 ;  /* 0x000000ffff1e7224 */ /* 0x000fe200078e0037 */
[----:B------:R-:W2:Y:S01]  /*3a00*/  MUFU.EX2 R42, R42 ;  /* 0x0000002a002a7308 */ /* 0x000ea20000000800 */
[----:B-1----:R-:W-:-:S07]  /*3a10*/  FADD.FTZ R5, R47, R76 ;  /* 0x0000004c2f057221 */ /* 0x002fce0000010000 */
[----:B------:R-:W1:Y:S01]  /*3a20*/  MUFU.EX2 R54, R54 ;  /* 0x0000003600367308 */ /* 0x000e620000000800 */
[----:B0-----:R-:W-:-:S07]  /*3a30*/  FADD.FTZ R9, R53, R8 ;  /* 0x0000000835097221 */ /* 0x001fce0000010000 */
[----:B------:R-:W-:Y:S01]  /*3a40*/  MUFU.EX2 R44, R44 ;  /* 0x0000002c002c7308 */ /* 0x000fe20000000800 */
[----:B--2---:R-:W-:-:S07]  /*3a50*/  FADD.FTZ R5, R42, R5 ;  /* 0x000000052a057221 */ /* 0x004fce0000010000 */
[----:B------:R-:W0:Y:S01]  /*3a60*/  MUFU.EX2 R43, R43 ;  /* 0x0000002b002b7308 */ /* 0x000e220000000800 */
[----:B-1----:R-:W-:-:S07]  /*3a70*/  FADD.FTZ R9, R54, R9 ;  /* 0x0000000936097221 */ /* 0x002fce0000010000 */
[----:B------:R-:W1:Y:S08]  /*3a80*/  MUFU.EX2 R38, R38 ;  /* 0x0000002600267308 */ /* 0x000e700000000800 */
[----:B------:R-:W2:Y:S01]  /*3a90*/  MUFU.EX2 R51, R51 ;  /* 0x0000003300337308 */ /* 0x000ea20000000800 */
[----:B0-----:R-:W-:Y:S01]  /*3aa0*/  F2FP.SATFINITE.E4M3.F32.PACK_AB_MERGE_C R10, R43, R44, RZ ;  /* 0x0000002c2b0a723e */ /* 0x001fe200048070ff */
[----:B------:R-:W-:-:S03]  /*3ab0*/  FADD.FTZ R44, R44, R5 ;  /* 0x000000052c2c7221 */ /* 0x000fc60000010000 */
[----:B------:R-:W-:Y:S01]  /*3ac0*/  F2FP.SATFINITE.E4M3.F32.PACK_AB_MERGE_C R150, R42, R47, R10 ;  /* 0x0000002f2a96723e */ /* 0x000fe2000480700a */
[----:B------:R-:W-:-:S01]  /*3ad0*/  FADD.FTZ R5, R43, R44 ;  /* 0x0000002c2b057221 */ /* 0x000fc20000010000 */
[----:B------:R-:W-:Y:S02]  /*3ae0*/  IMAD.MOV.U32 R47, RZ, RZ, R55 ;  /* 0x000000ffff2f7224 */ /* 0x000fe400078e0037 */
[----:B-1----:R-:W-:-:S01]  /*3af0*/  FADD.FTZ R4, R38, R9 ;  /* 0x0000000926047221 */ /* 0x002fc20000010000 */
[--C-:B------:R-:W-:Y:S02]  /*3b00*/  IMAD.MOV.U32 R44, RZ, RZ, R55.reuse ;  /* 0x000000ffff2c7224 */ /* 0x100fe400078e0037 */
[--C-:B------:R-:W-:Y:S02]  /*3b10*/  IMAD.MOV.U32 R43, RZ, RZ, R55.reuse ;  /* 0x000000ffff2b7224 */ /* 0x100fe400078e0037 */
[--C-:B------:R-:W-:Y:S01]  /*3b20*/  IMAD.MOV.U32 R42, RZ, RZ, R55.reuse ;  /* 0x000000ffff2a7224 */ /* 0x100fe200078e0037 */
[C---:B--2---:R-:W-:Y:S01]  /*3b30*/  F2FP.SATFINITE.E4M3.F32.PACK_AB_MERGE_C R8, R51.reuse, R38, RZ ;  /* 0x000000263308723e */ /* 0x044fe200048070ff */
[----:B------:R-:W-:Y:S01]  /*3b40*/  FADD.FTZ R4, R51, R4 ;  /* 0x0000000433047221 */ /* 0x000fe20000010000 */
[----:B------:R-:W-:-:S02]  /*3b50*/  IMAD.MOV.U32 R51, RZ, RZ, R55 ;  /* 0x000000ffff337224 */ /* 0x000fc400078e0037 */
[----:B------:R-:W-:Y:S01]  /*3b60*/  F2FP.SATFINITE.E4M3.F32.PACK_AB_MERGE_C R151, R54, R53, R8 ;  /* 0x000000353697723e */ /* 0x000fe20004807008 */
[--C-:B------:R-:W-:Y:S02]  /*3b70*/  IMAD.MOV.U32 R54, RZ, RZ, R55.reuse ;  /* 0x000000ffff367224 */ /* 0x100fe400078e0037 */
[--C-:B------:R-:W-:Y:S02]  /*3b80*/  IMAD.MOV.U32 R53, RZ, RZ, R55.reuse ;  /* 0x000000ffff357224 */ /* 0x100fe400078e0037 */
[----:B------:R-:W-:Y:S01]  /*3b90*/  IMAD.MOV.U32 R38, RZ, RZ, R55 ;  /* 0x000000ffff267224 */ /* 0x000fe200078e0037 */
[----:B------:R-:W-:Y:S06]  /*3ba0*/  @!P1 BRA `(.L_x_15) ;  /* 0x0000002000e89947 */ /* 0x000fec0003800000 */
[----:B------:R-:W-:Y:S01]  /*3bb0*/  IMAD.MOV.U32 R9, RZ, RZ, R6 ;  /* 0x000000ffff097224 */ /* 0x000fe200078e0006 */
[----:B------:R-:W-:Y:S01]  /*3bc0*/  CS2R R54, SRZ ;  /* 0x0000000000367805 */ /* 0x000fe2000001ff00 */
[----:B------:R-:W-:Y:S01]  /*3bd0*/  IMAD.MOV.U32 R7, RZ, RZ, R3 ;  /* 0x000000ffff077224 */ /* 0x000fe200078e0003 */
[----:B------:R-:W-:Y:S02]  /*3be0*/  CS2R R52, SRZ ;  /* 0x0000000000347805 */ /* 0x000fe4000001ff00 */
[----:B------:R-:W-:Y:S02]  /*3bf0*/  CS2R R50, SRZ ;  /* 0x0000000000327805 */ /* 0x000fe4000001ff00 */
[----:B------:R-:W-:Y:S02]  /*3c00*/  CS2R R48, SRZ ;  /* 0x0000000000307805 */ /* 0x000fe4000001ff00 */
[----:B------:R-:W-:Y:S02]  /*3c10*/  CS2R R46, SRZ ;  /* 0x00000000002e7805 */ /* 0x000fe4000001ff00 */
[----:B------:R-:W-:-:S02]  /*3c20*/  CS2R R44, SRZ ;  /* 0x00000000002c7805 */ /* 0x000fc4000001ff00 */
[----:B------:R-:W-:Y:S02]  /*3c30*/  CS2R R42, SRZ ;  /* 0x00000000002a7805 */ /* 0x000fe4000001ff00 */
        /* <DEDUP_REMOVED lines=8> */
[----:B------:R-:W-:Y:S01]  /*3cc0*/  CS2R R24, SRZ ;  /* 0x0000000000187805 */ /* 0x000fe2000001ff00 */
[----:B------:R-:W-:Y:S01]  /*3cd0*/  UIADD3 UR47, UR47, -0x2, URZ ;  /* 0xfffffffe2f2f7890 */ /* 0x000fe2000fffe03f */
[----:B------:R-:W-:Y:S01]  /*3ce0*/  UMOV UR22, UR37 ;  /* 0x0000002500167c82 */ /* 0x000fe20008000000 */
[----:B------:R-:W-:-:S10]  /*3cf0*/  UMOV UR21, UR39 ;  /* 0x0000002700157c82 */ /* 0x000fd40008000000 */
.L_x_25:
[----:B------:R-:W-:-:S04]  /*3d00*/  UISETP.NE.AND UP0, UPT, UR21, 0x1, UPT ;  /* 0x000000011500788c */ /* 0x000fc8000bf05270 */
[----:B------:R-:W-:-:S04]  /*3d10*/  USEL UR37, URZ, 0x1, UP0 ;  /* 0x000000013f257887 */ /* 0x000fc80008000000 */
[----:B------:R-:W-:Y:S01]  /*3d20*/  ULOP3.LUT UR37, UR22, UR37, URZ, 0x3c, !UPT ;  /* 0x0000002516257292 */ /* 0x000fe2000f8e3c3f */
[----:B------:R-:W-:Y:S11]  /*3d30*/  @!P0 BRA `(.L_x_16) ;  /* 0x0000000000048947 */ /* 0x000ff60003800000 */
[----:B------:R-:W-:Y:S01]  /*3d40*/  BPT.TRAP 0x1 ;  /* 0x000000040000795c */ /* 0x000fe20000300000 */
.L_x_16:
[----:B------:R-:W-:Y:S01]  /*3d50*/  UIADD3 UR39, UR21, 0x1, URZ ;  /* 0x0000000115277890 */ /* 0x000fe2000fffe03f */
[----:B------:R-:W-:-:S03]  /*3d60*/  IMAD.U32 R3, RZ, RZ, UR37 ;  /* 0x00000025ff037e24 */ /* 0x000fc6000f8e00ff */
[----:B------:R-:W-:Y:S02]  /*3d70*/  UISETP.NE.AND UP0, UPT, UR39, 0x2, UPT ;  /* 0x000000022700788c */ /* 0x000fe4000bf05270 */
[----:B------:R-:W-:Y:S02]  /*3d80*/  SHF.L.U32 R3, R3, 0x1f, RZ ;  /* 0x0000001f03037819 */ /* 0x000fe400000006ff */
[----:B------:R-:W-:-:S04]  /*3d90*/  USEL UR39, UR39, URZ, UP0 ;  /* 0x0000003f27277287 */ /* 0x000fc80008000000 */
[----:B------:R-:W-:-:S09]  /*3da0*/  ULEA UR20, UR39, UR44, 0x3 ;  /* 0x0000002c27147291 */ /* 0x000fd2000f8e183f */
[----:B------:R0:W1:Y:S01]  /*3db0*/  SYNCS.PHASECHK.TRANS64.TRYWAIT P1, [UR20+0x13230], R3 ;  /* 0x01323003ff0075a7 */ /* 0x0000620008020154 */
[----:B------:R-:W-:Y:S05]  /*3dc0*/  @!P0 BRA `(.L_x_17) ;  /* 0x0000000000048947 */ /* 0x000fea0003800000 */
[----:B------:R-:W-:Y:S01]  /*3dd0*/  BPT.TRAP 0x1 ;  /* 0x000000040000795c */ /* 0x000fe20000300000 */
.L_x_17:
[----:B-1----:R-:W-:Y:S05]  /*3de0*/  @P1 BRA `(.L_x_18) ;  /* 0x0000000000081947 */ /* 0x002fea0003800000 */
[----:B------:R-:W1:Y:S02]  /*3df0*/  SYNCS.PHASECHK.TRANS64.TRYWAIT P1, [UR20+0x13230], R3 ;  /* 0x01323003ff0075a7 */ /* 0x000e640008020154 */
[----:B-1----:R-:W-:Y:S05]  /*3e00*/  @!P1 BRA `(.L_x_19) ;  /* 0x0000006800189947 */ /* 0x002fea0003800000 */
.L_x_18:
[----:B------:R-:W-:Y:S01]  /*3e10*/  R2UR UR23, R0 ;  /* 0x00000000001772ca */ /* 0x000fe200000e0000 */
[----:B------:R-:W-:Y:S01]  /*3e20*/  WARPGROUP.ARRIVE ;  /* 0x00000000000079c5 */ /* 0x000fe20000000000 */
[----:B------:R-:W-:Y:S01]  /*3e30*/  UMOV UR11, 0x80000020 ;  /* 0x80000020000b7882 */ /* 0x000fe20000000000 */
[----:B------:R-:W-:Y:S01]  /*3e40*/  UMOV UR12, UR8 ;  /* 0x00000008000c7c82 */ /* 0x000fe20008000000 */
[----:B------:R-:W-:Y:S01]  /*3e50*/  UMOV UR13, UR9 ;  /* 0x00000009000d7c82 */ /* 0x000fe20008000000 */
[----:B------:R-:W-:Y:S01]  /*3e60*/  UMOV UR15, 0x80000020 ;  /* 0x80000020000f7882 */ /* 0x000fe20000000000 */
[----:B------:R-:W-:Y:S01]  /*3e70*/  UMOV UR16, UR8 ;  /* 0x0000000800107c82 */ /* 0x000fe20008000000 */
[----:B------:R-:W-:Y:S01]  /*3e80*/  UMOV UR17, UR9 ;  /* 0x0000000900117c82 */ /* 0x000fe20008000000 */
[----:B------:R-:W-:Y:S01]  /*3e90*/  UMOV UR19, 0x80000020 ;  /* 0x8000002000137882 */ /* 0x000fe20000000000 */
[----:B------:R-:W-:-:S04]  /*3ea0*/  UMOV UR7, 0x80000020 ;  /* 0x8000002000077882 */ /* 0x000fc80000000000 */
[----:B------:R-:W-:-:S04]  /*3eb0*/  UIMAD UR23, UR39, 0x280, UR23 ;  /* 0x00000280271778a4 */ /* 0x000fc8000f8e0217 */
[----:B------:R-:W-:Y:S02]  /*3ec0*/  UIADD3 UR14, UR23, 0x80, URZ ;  /* 0x00000080170e7890 */ /* 0x000fe4000fffe03f */
[----:B------:R-:W-:Y:S02]  /*3ed0*/  UIADD3 UR18, UR23, 0x100, URZ ;  /* 0x0000010017127890 */ /* 0x000fe4000fffe03f */
[----:B------:R-:W-:Y:S01]  /*3ee0*/  UMOV UR10, UR23 ;  /* 0x00000017000a7c82 */ /* 0x000fe20008000000 */
[----:B------:R-:W-:Y:S01]  /*3ef0*/  UIADD3 UR6, UR23, 0x200, URZ ;  /* 0x0000020017067890 */ /* 0x000fe2000fffe03f */
[----:B------:R-:W-:Y:S01]  /*3f00*/  QGMMA.64x32x32.F32.E4M3.E4M3 R120, gdesc[UR8], RZ, !UPT, gsb0 ;  /* 0x00600000087879f3 */ /* 0x000fe2000c0008ff */
[----:B------:R-:W-:Y:S01]  /*3f10*/  UIADD3 UR10, UR23, 0x180, URZ ;  /* 0x00000180170a7890 */ /* 0x000fe2000fffe03f */
[----:B------:R-:W-:Y:S01]  /*3f20*/  UMOV UR11, 0x80000020 ;  /* 0x80000020000b7882 */ /* 0x000fe20000000000 */
[----:B------:R-:W-:Y:S02]  /*3f30*/  WARPGROUP.DEPBAR.LE gsb0, 0x0 ;  /* 0x00008000000079c5 */ /* 0x000fe40000010000 */
[----:B------:R-:W-:-:S06]  /*3f40*/  WARPGROUP.ARRIVE ;  /* 0x00000000000079c5 */ /* 0x000fcc0000000000 */
[----:B------:R-:W-:Y:S01]  /*3f50*/  QGMMA.64x32x32.F32.E4M3.E4M3 R104, gdesc[UR12], RZ, !UPT, gsb0 ;  /* 0x006000000c6879f3 */ /* 0x000fe2000c0008ff */
[----:B------:R-:W-:Y:S01]  /*3f60*/  UIADD3 UR14, UR23, 0x82, URZ ;  /* 0x00000082170e7890 */ /* 0x000fe2000fffe03f */
[----:B------:R-:W-:Y:S01]  /*3f70*/  UMOV UR12, UR4 ;  /* 0x00000004000c7c82 */ /* 0x000fe20008000000 */
[----:B------:R-:W-:Y:S01]  /*3f80*/  UMOV UR13, UR5 ;  /* 0x00000005000d7c82 */ /* 0x000fe20008000000 */
        /* <DEDUP_REMOVED lines=11> */
[----:B------:R-:W-:Y:S01]  /*4040*/  UMOV UR10, UR6 ;  /* 0x00000006000a7c82 */ /* 0x000fe20008000000 */
[----:B------:R-:W-:Y:S01]  /*4050*/  UMOV UR11, 0x80000020 ;  /* 0x80000020000b7882 */ /* 0x000fe20000000000 */
[----:B------:R-:W-:Y:S01]  /*4060*/  UIADD3 UR6, UR23, 0x2, URZ ;  /* 0x0000000217067890 */ /* 0x000fe2000fffe03f */
[----:B------:R-:W-:Y:S02]  /*4070*/  WARPGROUP.DEPBAR.LE gsb0, 0x0 ;  /* 0x00008000000079c5 */ /* 0x000fe40000010000 */
[----:B------:R-:W-:-:S06]  /*4080*/  WARPGROUP.ARRIVE ;  /* 0x00000000000079c5 */ /* 0x000fcc0000000000 */
[----:B------:R-:W-:Y:S03]  /*4090*/  QGMMA.64x32x32.F32.E4M3.E4M3 R56, gdesc[UR8], RZ, !UPT, gsb0 ;  /* 0x00600000083879f3 */ /* 0x000fe6000c0008ff */
[----:B------:R-:W-:Y:S02]  /*40a0*/  WARPGROUP.DEPBAR.LE gsb0, 0x0 ;  /* 0x00008000000079c5 */ /* 0x000fe40000010000 */
[----:B------:R-:W-:-:S06]  /*40b0*/  WARPGROUP.ARRIVE ;  /* 0x00000000000079c5 */ /* 0x000fcc0000000000 */
[----:B------:R-:W-:Y:S01]  /*40c0*/  QGMMA.64x32x32.F32.E4M3.E4M3 R120, gdesc[UR4], R120, gsb0 ;  /* 0x00600000047879f3 */ /* 0x000fe20008000878 */
[----:B------:R-:W-:Y:S01]  /*40d0*/  UIADD3 UR6, UR23, 0x182, URZ ;  /* 0x0000018217067890 */ /* 0x000fe2000fffe03f */
[----:B------:R-:W-:Y:S01]  /*40e0*/  UMOV UR7, 0x80000020 ;  /* 0x8000002000077882 */ /* 0x000fe20000000000 */
[----:B------:R-:W-:Y:S01]  /*40f0*/  UIADD3 UR23, UR23, 0x202, URZ ;  /* 0x0000020217177890 */ /* 0x000fe2000fffe03f */
[----:B------:R-:W-:Y:S02]  /*4100*/  WARPGROUP.DEPBAR.LE gsb0, 0x0 ;  /* 0x00008000000079c5 */ /* 0x000fe40000010000 */
[----:B------:R-:W-:-:S06]  /*4110*/  WARPGROUP.ARRIVE ;  /* 0x00000000000079c5 */ /* 0x000fcc0000000000 */
[----:B------:R-:W-:Y:S03]  /*4120*/  QGMMA.64x32x32.F32.E4M3.E4M3 R104, gdesc[UR12], R104, gsb0 ;  /* 0x006000000c6879f3 */ /* 0x000fe60008000868 */
[----:B------:R-:W-:Y:S02]  /*4130*/  WARPGROUP.DEPBAR.LE gsb0, 0x0 ;  /* 0x00008000000079c5 */ /* 0x000fe40000010000 */
[----:B------:R-:W-:-:S06]  /*4140*/  WARPGROUP.ARRIVE ;  /* 0x00000000000079c5 */ /* 0x000fcc0000000000 */
[----:B------:R-:W-:Y:S03]  /*4150*/  QGMMA.64x32x32.F32.E4M3.E4M3 R88, gdesc[UR16], R88, gsb0 ;  /* 0x00600000105879f3 */ /* 0x000fe60008000858 */
[----:B------:R-:W-:Y:S02]  /*4160*/  WARPGROUP.DEPBAR.LE gsb0, 0x0 ;  /* 0x00008000000079c5 */ /* 0x000fe40000010000 */
[----:B------:R-:W-:-:S06]  /*4170*/  WARPGROUP.ARRIVE ;  /* 0x00000000000079c5 */ /* 0x000fcc0000000000 */
[----:B------:R-:W-:Y:S01]  /*4180*/  QGMMA.64x32x32.F32.E4M3.E4M3 R72, gdesc[UR4], R72, gsb0 ;  /* 0x00600000044879f3 */ /* 0x000fe20008000848 */
[----:B------:R-:W-:Y:S01]  /*4190*/  UMOV UR6, UR23 ;  /* 0x0000001700067c82 */ /* 0x000fe20008000000 */
[----:B------:R-:W-:Y:S01]  /*41a0*/  UMOV UR7, 0x80000020 ;  /* 0x8000002000077882 */ /* 0x000fe20000000000 */
[----:B------:R-:W-:Y:S02]  /*41b0*/  WARPGROUP.DEPBAR.LE gsb0, 0x0 ;  /* 0x00008000000079c5 */ /* 0x000fe40000010000 */
[----:B------:R-:W-:-:S06]  /*41c0*/  WARPGROUP.ARRIVE ;  /* 0x00000000000079c5 */ /* 0x000fcc0000000000 */
[----:B------:R-:W-:Y:S03]  /*41d0*/  QGMMA.64x32x32.F32.E4M3.E4M3 R56, gdesc[UR4], R56, gsb0 ;  /* 0x00600000043879f3 */ /* 0x000fe60008000838 */
[----:B------:R-:W-:Y:S02]  /*41e0*/  WARPGROUP.DEPBAR.LE gsb0, 0x0 ;  /* 0x00008000000079c5 */ /* 0x000fe40000010000 */
[----:B------:R-:W-:Y:S05]  /*41f0*/  @!P0 BRA `(.L_x_20) ;  /* 0x0000000000048947 */ /* 0x000fea0003800000 */
[----:B------:R-:W-:Y:S01]  /*4200*/  BPT.TRAP 0x1 ;  /* 0x000000040000795c */ /* 0x000fe20000300000 */
.L_x_20:
[----:B------:R-:W-:Y:S01]  /*4210*/  ULEA UR11, UR21, UR44, 0x3 ;  /* 0x0000002c150b7291 */ /* 0x000fe2000f8e183f */
[----:B01----:R-:W-:-:S05]  /*4220*/  IMAD.U32 R3, RZ, RZ, UR22 ;  /* 0x00000016ff037e24 */ /* 0x003fca000f8e00ff */
[----:B------:R-:W-:-:S04]  /*4230*/  SHF.L.U32 R3, R3, 0x1f, RZ ;  /* 0x0000001f03037819 */ /* 0x000fc800000006ff */
[----:B------:R0:W1:Y:S01]  /*4240*/  SYNCS.PHASECHK.TRANS64.TRYWAIT P1, [UR11+0x13250], R3 ;  /* 0x01325003ff0075a7 */ /* 0x000062000802014b */
[----:B------:R-:W-:Y:S05]  /*4250*/  @!P0 BRA `(.L_x_21) ;  /* 0x0000000000048947 */ /* 0x000fea0003800000 */
[----:B------:R-:W-:Y:S01]  /*4260*/  BPT.TRAP 0x1 ;  /* 0x000000040000795c */ /* 0x000fe20000300000 */
.L_x_21:
[----:B-1----:R-:W-:Y:S05]  /*4270*/  @P1 BRA `(.L_x_22) ;  /* 0x0000000000081947 */ /* 0x002fea0003800000 */
[----:B------:R-:W1:Y:S02]  /*4280*/  SYNCS.PHASECHK.TRANS64.TRYWAIT P1, [UR11+0x13250], R3 ;  /* 0x01325003ff0075a7 */ /* 0x000e64000802014b */
[----:B-1----:R-:W-:Y:S05]  /*4290*/  @!P1 BRA `(.L_x_23) ;  /* 0x00000064000c9947 */ /* 0x002fea0003800000 */
.L_x_22:
[----:B-1----:R-:W-:Y:S01]  /*42a0*/  FMNMX.FTZ R6, R120, R7, !PT ;  /* 0x0000000778067209 */ /* 0x002fe20007810000 */
[----:B------:R-:W-:Y:S01]  /*42b0*/  UIADD3 UR6, UR44, 0x1000, URZ ;  /* 0x000010002c067890 */ /* 0x000fe2000fffe03f */
[----:B------:R-:W-:Y:S01]  /*42c0*/  FMNMX.FTZ R8, R122, R9, !PT ;  /* 0x000000097a087209 */ /* 0x000fe20007810000 */
[----:B------:R-:W-:Y:S01]  /*42d0*/  WARPGROUP.ARRIVE ;  /* 0x00000000000079c5 */ /* 0x000fe20000000000 */
[----:B0-----:R-:W-:Y:S01]  /*42e0*/  FMNMX.FTZ R3, R121, R6, !PT ;  /* 0x0000000679037209 */ /* 0x001fe20007810000 */
[----:B------:R-:W-:Y:S01]  /*42f0*/  USHF.R.U32.HI UR6, URZ, 0x4, UR6 ;  /* 0x000000043f067899 */ /* 0x000fe20008011606 */
[----:B------:R-:W-:Y:S01]  /*4300*/  FMNMX.FTZ R11, R123, R8, !PT ;  /* 0x000000087b0b7209 */ /* 0x000fe20007810000 */
[----:B------:R-:W-:Y:S01]  /*4310*/  UMOV UR7, 0xc0000010 ;  /* 0xc000001000077882 */ /* 0x000fe20000000000 */
[----:B------:R-:W-:Y:S01]  /*4320*/  FMNMX.FTZ R6, R124, R3, !PT ;  /* 0x000000037c067209 */ /* 0x000fe20007810000 */
[----:B------:R-:W-:Y:S01]  /*4330*/  ULOP3.LUT UR6, UR6, 0x3fff, URZ, 0xc0, !UPT ;  /* 0x00003fff06067892 */ /* 0x000fe2000f8ec03f */
[----:B------:R-:W-:-:S02]  /*4340*/  FMNMX.FTZ R8, R126, R11, !PT ;  /* 0x0000000b7e087209 */ /* 0x000fc40007810000 */
[----:B------:R-:W-:Y:S01]  /*4350*/  FMNMX.FTZ R3, R125, R6, !PT ;  /* 0x000000067d037209 */ /* 0x000fe20007810000 */
[----:B------:R-:W-:Y:S01]  /*4360*/  ULOP3.LUT UR6, UR6, 0x10000, URZ, 0xfc, !UPT ;  /* 0x0001000006067892 */ /* 0x000fe2000f8efc3f */
[----:B------:R-:W-:Y:S02]  /*4370*/  FMNMX.FTZ R11, R127, R8, !PT ;  /* 0x000000087f0b7209 */ /* 0x000fe40007810000 */
[----:B------:R-:W-:Y:S01]  /*4380*/  FMNMX.FTZ R6, R128, R3, !PT ;  /* 0x0000000380067209 */ /* 0x000fe20007810000 */
[----:B------:R-:W-:Y:S01]  /*4390*/  UIMAD UR10, UR21, 0x280, UR6 ;  /* 0x00000280150a78a4 */ /* 0x000fe2000f8e0206 */
[----:B------:R-:W-:Y:S02]  /*43a0*/  FMNMX.FTZ R8, R130, R11, !PT ;  /* 0x0000000b82087209 */ /* 0x000fe40007810000 */
[----:B------:R-:W-:Y:S02]  /*43b0*/  FMNMX.FTZ R3, R129, R6, !PT ;  /* 0x0000000681037209 */ /* 0x000fe40007810000 */
[----:B------:R-:W-:-:S02]  /*43c0*/  FMNMX.FTZ R11, R131, R8, !PT ;  /* 0x00000008830b7209 */ /* 0x000fc40007810000 */
[----:B------:R-:W-:Y:S01]  /*43d0*/  FMNMX.FTZ R6, R132, R3, !PT ;  /* 0x0000000384067209 */ /* 0x000fe20007810000 */
[----:B------:R-:W-:Y:S01]  /*43e0*/  UMOV UR6, UR10 ;  /* 0x0000000a00067c82 */ /* 0x000fe20008000000 */
[----:B------:R-:W-:Y:S01]  /*43f0*/  FMNMX.FTZ R8, R134, R11, !PT ;  /* 0x0000000b86087209 */ /* 0x000fe20007810000 */
[----:B------:R-:W-:Y:S01]  /*4400*/  QGMMA.64x64x32.F32.E4M3.E4M3 R24, R152, gdesc[UR4], R24, gsb0 ;  /* 0x00e0000498187df3 */ /* 0x000fe20008000818 */
[----:B------:R-:W-:Y:S01]  /*4410*/  FMNMX.FTZ R3, R133, R6, !PT ;  /* 0x0000000685037209 */ /* 0x000fe20007810000 */
[----:B------:R-:W-:Y:S01]  /*4420*/  UIADD3 UR6, UR10, 0x80, URZ ;  /* 0x000000800a067890 */ /* 0x000fe2000fffe03f */
[----:B------:R-:W-:Y:S01]  /*4430*/  FMNMX.FTZ R11, R135, R8, !PT ;  /* 0x00000008870b7209 */ /* 0x000fe20007810000 */
[----:B------:R-:W-:Y:S01]  /*4440*/  UMOV UR7, 0xc0000010 ;  /* 0xc000001000077882 */ /* 0x000fe20000000000 */
[----:B------:R-:W-:Y:S02]  /*4450*/  FMNMX.FTZ R6, R104, R3, !PT ;  /* 0x0000000368067209 */ /* 0x000fe40007810000 */
[----:B------:R-:W-:-:S02]  /*4460*/  FMNMX.FTZ R8, R106, R11, !PT ;  /* 0x0000000b6a087209 */ /* 0x000fc40007810000 */
[----:B------:R-:W-:Y:S02]  /*4470*/  FMNMX.FTZ R3, R105, R6, !PT ;  /* 0x0000000669037209 */ /* 0x000fe40007810000 */
[----:B------:R-:W-:Y:S02]  /*4480*/  FMNMX.FTZ R11, R107, R8, !PT ;  /* 0x000000086b0b7209 */ /* 0x000fe40007810000 */
[----:B------:R-:W-:Y:S02]  /*4490*/  FMNMX.FTZ R6, R108, R3, !PT ;  /* 0x000000036c067209 */ /* 0x000fe40007810000 */
[----:B------:R-:W-:Y:S02]  /*44a0*/  FMNMX.FTZ R8, R110, R11, !PT ;  /* 0x0000000b6e087209 */ /* 0x000fe40007810000 */
        /* <DEDUP_REMOVED lines=30> */
[----:B------:R-:W-:Y:S01]  /*4690*/  FMNMX.FTZ R6, R76, R3, !PT ;  /* 0x000000034c067209 */ /* 0x000fe20007810000 */
[----:B------:R-:W-:Y:S02]  /*46a0*/  WARPGROUP.DEPBAR.LE gsb0, 0x0 ;  /* 0x00008000000079c5 */ /* 0x000fe40000010000 */
[----:B------:R-:W-:Y:S01]  /*46b0*/  FMNMX.FTZ R8, R78, R11, !PT ;  /* 0x0000000b4e087209 */ /* 0x000fe20007810000 */
[----:B------:R-:W-:Y:S01]  /*46c0*/  WARPGROUP.ARRIVE ;  /* 0x00000000000079c5 */ /* 0x000fe20000000000 */
[----:B------:R-:W-:-:S05]  /*46d0*/  FMNMX.FTZ R3, R77, R6, !PT ;  /* 0x000000064d037209 */ /* 0x000fca0007810000 */
[----:B------:R-:W0:Y:S01]  /*46e0*/  S2R R155, SR_TID.X ;  /* 0x00000000009b7919 */ /* 0x000e220000002100 */
[----:B------:R-:W-:Y:S02]  /*46f0*/  FMNMX.FTZ R11, R79, R8, !PT ;  /* 0x000000084f0b7209 */ /* 0x000fe40007810000 */
        /* <DEDUP_REMOVED lines=27> */
[----:B0-----:R-:W-:Y:S01]  /*48b0*/  LOP3.LUT P1, RZ, R155, 0x7f, RZ, 0xc0, !PT ;  /* 0x0000007f9bff7812 */ /* 0x001fe2000782c0ff */
[----:B------:R-:W0:Y:S04]  /*48c0*/  SHFL.BFLY PT, R3, R6, 0x2, 0x1f ;  /* 0x0c401f0006037f89 */ /* 0x000e2800000e0000 */
[----:B------:R-:W1:Y:S01]  /*48d0*/  SHFL.BFLY PT, R11, R8, 0x2, 0x1f ;  /* 0x0c401f00080b7f89 */ /* 0x000e6200000e0000 */
[----:B0-----:R-:W-:Y:S02]  /*48e0*/  FMNMX.FTZ R10, R6, R3, !PT ;  /* 0x00000003060a7209 */ /* 0x001fe40007810000 */
[----:B-1----:R-:W-:-:S03]  /*48f0*/  FMNMX.FTZ R11, R8, R11, !PT ;  /* 0x0000000b080b7209 */ /* 0x002fc60007810000 */
[----:B------:R-:W0:Y:S01]  /*4900*/  SHFL.BFLY PT, R3, R10, 0x1, 0x1f ;  /* 0x0c201f000a037f89 */ /* 0x000e2200000e0000 */
[----:B------:R-:W-:Y:S02]  /*4910*/  WARPGROUP.DEPBAR.LE gsb0, 0x0 ;  /* 0x00008000000079c5 */ /* 0x000fe40000010000 */
[----:B------:R-:W-:Y:S01]  /*4920*/  WARPGROUP.ARRIVE ;  /* 0x00000000000079c5 */ /* 0x000fe20000000000 */
[----:B------:R-:W1:Y:S05]  /*4930*/  SHFL.BFLY PT, R12, R11, 0x1, 0x1f ;  /* 0x0c201f000b0c7f89 */ /* 0x000e6a00000e0000 */
[----:B------:R-:W-:Y:S01]  /*4940*/  QGMMA.64x64x32.F32.E4M3.E4M3 R24, R140, gdesc[UR4], R24, gsb0 ;  /* 0x00e000048c187df3 */ /* 0x000fe20008000818 */
[----:B------:R-:W-:Y:S01]  /*4950*/  UIADD3 UR6, UR10, 0x180, URZ ;  /* 0x000001800a067890 */ /* 0x000fe2000fffe03f */
[----:B------:R-:W-:Y:S01]  /*4960*/  UMOV UR7, 0xc0000010 ;  /* 0xc000001000077882 */ /* 0x000fe20000000000 */
[----:B0-----:R-:W-:Y:S01]  /*4970*/  FMNMX.FTZ R3, R10, R3, !PT ;  /* 0x000000030a037209 */ /* 0x001fe20007810000 */
[----:B------:R-:W-:Y:S01]  /*4980*/  IMAD.U32 R10, RZ, RZ, UR45 ;  /* 0x0000002dff0a7e24 */ /* 0x000fe2000f8e00ff */
[----:B-1----:R-:W-:-:S03]  /*4990*/  FMNMX.FTZ R6, R11, R12, !PT ;  /* 0x0000000c0b067209 */ /* 0x002fc60007810000 */
[----:B------:R-:W-:-:S04]  /*49a0*/  FADD.FTZ R7, -R3, R7 ;  /* 0x0000000703077221 */ /* 0x000fc80000010100 */
[----:B------:R-:W-:Y:S01]  /*49b0*/  FMUL.FTZ R8, R7, UR45 ;  /* 0x0000002d07087c20 */ /* 0x000fe20008410000 */
[----:B------:R-:W-:-:S01]  /*49c0*/  FADD.FTZ R7, -R6, R9 ;  /* 0x0000000906077221 */ /* 0x000fc20000010100 */
[----:B------:R-:W-:-:S03]  /*49d0*/  FFMA.FTZ R9, R3, R10, -8 ;  /* 0xc100000003097423 */ /* 0x000fc6000001000a */
[----:B------:R-:W-:Y:S01]  /*49e0*/  FMUL.FTZ R7, R7, UR45 ;  /* 0x0000002d07077c20 */ /* 0x000fe20008410000 */
[----:B------:R-:W-:-:S01]  /*49f0*/  FFMA.FTZ R10, R121, UR45, -R9 ;  /* 0x0000002d790a7c23 */ /* 0x000fc20008010809 */
[----:B------:R-:W-:Y:S02]  /*4a00*/  IMAD.U32 R121, RZ, RZ, UR45 ;  /* 0x0000002dff797e24 */ /* 0x000fe4000f8e00ff */
        /* <DEDUP_REMOVED lines=39> */
[----:B------:R-:W-:Y:S01]  /*4c80*/  FFMA.FTZ R69, R6, R121, -8 ;  /* 0xc100000006457423 */ /* 0x000fe20000010079 */
[----:B------:R-:W-:Y:S03]  /*4c90*/  MUFU.EX2 R8, R8 ;  /* 0x0000000800087308 */ /* 0x000fe60000000800 */
[----:B------:R-:W-:-:S01]  /*4ca0*/  FFMA.FTZ R120, R122, UR45, -R69 ;  /* 0x0000002d7a787c23 */ /* 0x000fc20008010845 */
[--C-:B------:R-:W-:Y:S01]  /*4cb0*/  FFMA.FTZ R121, R123, UR45, -R69.reuse ;  /* 0x0000002d7b797c23 */ /* 0x100fe20008010845 */
[----:B------:R-:W-:-:S01]  /*4cc0*/  FFMA.FTZ R122, R126, UR45, -R69 ;  /* 0x0000002d7e7a7c23 */ /* 0x000fc20008010845 */
[--C-:B------:R-:W-:Y:S01]  /*4cd0*/  FFMA.FTZ R123, R127, UR45, -R69.reuse ;  /* 0x0000002d7f7b7c23 */ /* 0x100fe20008010845 */
[----:B------:R-:W-:-:S01]  /*4ce0*/  FFMA.FTZ R124, R130, UR45, -R69 ;  /* 0x0000002d827c7c23 */ /* 0x000fc20008010845 */
[----:B------:R-:W0:Y:S01]  /*4cf0*/  MUFU.EX2 R11, R11 ;  /* 0x0000000b000b7308 */ /* 0x000e220000000800 */
[----:B------:R-:W-:-:S02]  /*4d00*/  WARPGROUP.DEPBAR.LE gsb0, 0x0 ;  /* 0x00008000000079c5 */ /* 0x000fc40000010000 */
[----:B------:R-:W-:Y:S01]  /*4d10*/  WARPGROUP.ARRIVE ;  /* 0x00000000000079c5 */ /* 0x000fe20000000000 */
[----:B------:R-:W-:-:S01]  /*4d20*/  FFMA.FTZ R125, R131, UR45, -R69 ;  /* 0x0000002d837d7c23 */ /* 0x000fc20008010845 */
[--C-:B------:R-:W-:Y:S01]  /*4d30*/  FFMA.FTZ R126, R134, UR45, -R69.reuse ;  /* 0x0000002d867e7c23 */ /* 0x100fe20008010845 */
[----:B------:R-:W-:-:S01]  /*4d40*/  FFMA.FTZ R127, R135, UR45, -R69 ;  /* 0x0000002d877f7c23 */ /* 0x000fc20008010845 */
[--C-:B------:R-:W-:Y:S01]  /*4d50*/  FFMA.FTZ R106, R106, UR45, -R69.reuse ;  /* 0x0000002d6a6a7c23 */ /* 0x100fe20008010845 */
[----:B------:R-:W-:Y:S01]  /*4d60*/  MUFU.EX2 R7, R7 ;  /* 0x0000000700077308 */ /* 0x000fe20000000800 */
[----:B------:R-:W-:Y:S01]  /*4d70*/  QGMMA.64x64x32.F32.E4M3.E4M3 R24, R144, gdesc[UR4], R24, gsb0 ;  /* 0x00e0000490187df3 */ /* 0x000fe20008000818 */
[----:B------:R-:W-:-:S01]  /*4d80*/  FFMA.FTZ R107, R107, UR45, -R69 ;  /* 0x0000002d6b6b7c23 */ /* 0x000fc20008010845 */
[--C-:B------:R-:W-:Y:S01]  /*4d90*/  FFMA.FTZ R110, R110, UR45, -R69.reuse ;  /* 0x0000002d6e6e7c23 */ /* 0x100fe20008010845 */
[----:B------:R-:W-:-:S01]  /*4da0*/  FFMA.FTZ R111, R111, UR45, -R69 ;  /* 0x0000002d6f6f7c23 */ /* 0x000fc20008010845 */
[--C-:B------:R-:W-:Y:S01]  /*4db0*/  FFMA.FTZ R114, R114, UR45, -R69.reuse ;  /* 0x0000002d72727c23 */ /* 0x100fe20008010845 */
[----:B------:R-:W-:-:S01]  /*4dc0*/  FFMA.FTZ R115, R115, UR45, -R69 ;  /* 0x0000002d73737c23 */ /* 0x000fc20008010845 */
[----:B------:R-:W-:Y:S01]  /*4dd0*/  FFMA.FTZ R118, R118, UR45, -R69 ;  /* 0x0000002d76767c23 */ /* 0x000fe20008010845 */
[----:B------:R-:W1:Y:S01]  /*4de0*/  MUFU.EX2 R120, R120 ;  /* 0x0000007800787308 */ /* 0x000e620000000800 */
[----:B0-----:R-:W-:-:S01]  /*4df0*/  FFMA.FTZ R5, R8, R5, R11 ;  /* 0x0000000508057223 */ /* 0x001fc2000001000b */
        /* <DEDUP_REMOVED lines=9> */
[----:B------:R-:W-:Y:S01]  /*4e90*/  UIADD3 UR6, UR10, 0x200, URZ ;  /* 0x000002000a067890 */ /* 0x000fe2000fffe03f */
[--C-:B------:R-:W-:Y:S01]  /*4ea0*/  FFMA.FTZ R103, R103, UR45, -R69.reuse ;  /* 0x0000002d67677c23 */ /* 0x100fe20008010845 */
[----:B------:R-:W-:-:S01]  /*4eb0*/  FFMA.FTZ R74, R74, UR45, -R69 ;  /* 0x0000002d4a4a7c23 */ /* 0x000fc20008010845 */
[----:B------:R-:W-:Y:S01]  /*4ec0*/  UMOV UR7, 0xc0000010 ;  /* 0xc000001000077882 */ /* 0x000fe20000000000 */
[----:B------:R-:W-:-:S01]  /*4ed0*/  FFMA.FTZ R75, R75, UR45, -R69 ;  /* 0x0000002d4b4b7c23 */ /* 0x000fc20008010845 */
[----:B------:R-:W2:Y:S01]  /*4ee0*/  MUFU.EX2 R121, R121 ;  /* 0x0000007900797308 */ /* 0x000ea20000000800 */
[----:B-1----:R-:W-:-:S01]  /*4ef0*/  FFMA.FTZ R4, R7, R4, R120 ;  /* 0x0000000407047223 */ /* 0x002fc20000010078 */
[--C-:B------:R-:W-:Y:S01]  /*4f00*/  FFMA.FTZ R78, R78, UR45, -R69.reuse ;  /* 0x0000002d4e4e7c23 */ /* 0x100fe20008010845 */
[----:B------:R-:W-:-:S01]  /*4f10*/  FFMA.FTZ R79, R79, UR45, -R69 ;  /* 0x0000002d4f4f7c23 */ /* 0x000fc20008010845 */
[--C-:B------:R-:W-:Y:S01]  /*4f20*/  FFMA.FTZ R82, R82, UR45, -R69.reuse ;  /* 0x0000002d52527c23 */ /* 0x100fe20008010845 */
[----:B------:R-:W-:-:S01]  /*4f30*/  FFMA.FTZ R83, R83, UR45, -R69 ;  /* 0x0000002d53537c23 */ /* 0x000fc20008010845 */
[--C-:B------:R-:W-:Y:S01]  /*4f40*/  FFMA.FTZ R86, R86, UR45, -R69.reuse ;  /* 0x0000002d56567c23 */ /* 0x100fe20008010845 */
[----:B------:R-:W-:-:S01]  /*4f50*/  FFMA.FTZ R87, R87, UR45, -R69 ;  /* 0x0000002d57577c23 */ /* 0x000fc20008010845 */
[----:B------:R-:W1:Y:S01]  /*4f60*/  MUFU.EX2 R12, R12 ;  /* 0x0000000c000c7308 */ /* 0x000e620000000800 */
[----:B0-----:R-:W-:-:S01]  /*4f70*/  FADD.FTZ R5, R10, R5 ;  /* 0x000000050a057221 */ /* 0x001fc20000010000 */
[--C-:B------:R-:W-:Y:S01]  /*4f80*/  FFMA.FTZ R58, R58, UR45, -R69.reuse ;  /* 0x0000002d3a3a7c23 */ /* 0x100fe20008010845 */
[----:B------:R-:W-:-:S01]  /*4f90*/  FFMA.FTZ R59, R59, UR45, -R69 ;  /* 0x0000002d3b3b7c23 */ /* 0x000fc20008010845 */
[--C-:B------:R-:W-:Y:S01]  /*4fa0*/  FFMA.FTZ R62, R62, UR45, -R69.reuse ;  /* 0x0000002d3e3e7c23 */ /* 0x100fe20008010845 */
[----:B------:R-:W-:-:S01]  /*4fb0*/  FFMA.FTZ R63, R63, UR45, -R69 ;  /* 0x0000002d3f3f7c23 */ /* 0x000fc20008010845 */
[--C-:B------:R-:W-:Y:S01]  /*4fc0*/  FFMA.FTZ R66, R66, UR45, -R69.reuse ;  /* 0x0000002d42427c23 */ /* 0x100fe20008010845 */
[----:B------:R-:W-:-:S01]  /*4fd0*/  FFMA.FTZ R67, R67, UR45, -R69 ;  /* 0x0000002d43437c23 */ /* 0x000fc20008010845 */
[----:B------:R-:W0:Y:S01]  /*4fe0*/  MUFU.EX2 R122, R122 ;  /* 0x0000007a007a7308 */ /* 0x000e220000000800 */
[----:B--2---:R-:W-:-:S01]  /*4ff0*/  FADD.FTZ R129, R121, R4 ;  /* 0x0000000479817221 */ /* 0x004fc20000010000 */
[--C-:B------:R-:W-:Y:S01]  /*5000*/  FFMA.FTZ R70, R70, UR45, -R69.reuse ;  /* 0x0000002d46467c23 */ /* 0x100fe20008010845 */
[----:B------:R-:W-:-:S05]  /*5010*/  FFMA.FTZ R69, R71, UR45, -R69 ;  /* 0x0000002d47457c23 */ /* 0x000fca0008010845 */
[----:B------:R-:W2:Y:S01]  /*5020*/  MUFU.EX2 R13, R13 ;  /* 0x0000000d000d7308 */ /* 0x000ea20000000800 */
[----:B-1----:R-:W-:-:S07]  /*5030*/  FADD.FTZ R4, R12, R5 ;  /* 0x000000050c047221 */ /* 0x002fce0000010000 */
[----:B------:R-:W1:Y:S01]  /*5040*/  MUFU.EX2 R123, R123 ;  /* 0x0000007b007b7308 */ /* 0x000e620000000800 */
[----:B0-----:R-:W-:-:S07]  /*5050*/  FADD.FTZ R128, R122, R129 ;  /* 0x000000817a807221 */ /* 0x001fce0000010000 */
[----:B------:R-:W0:Y:S01]  /*5060*/  MUFU.EX2 R14, R14 ;  /* 0x0000000e000e7308 */ /* 0x000e220000000800 */
[----:B--2---:R-:W-:-:S07]  /*5070*/  FADD.FTZ R5, R13, R4 ;  /* 0x000000040d057221 */ /* 0x004fce0000010000 */
[----:B------:R-:W2:Y:S01]  /*5080*/  MUFU.EX2 R124, R124 ;  /* 0x0000007c007c7308 */ /* 0x000ea20000000800 */
[----:B-1----:R-:W-:-:S01]  /*5090*/  FADD.FTZ R129, R123, R128 ;  /* 0x000000807b817221 */ /* 0x002fc20000010000 */
[----:B------:R-:W-:-:S06]  /*50a0*/  WARPGROUP.DEPBAR.LE gsb0, 0x0 ;  /* 0x00008000000079c5 */ /* 0x000fcc0000010000 */
[----:B------:R-:W1:Y:S01]  /*50b0*/  MUFU.EX2 R15, R15 ;  /* 0x0000000f000f7308 */ /* 0x000e620000000800 */
[----:B0-----:R-:W-:-:S01]  /*50c0*/  FADD.FTZ R4, R14, R5 ;  /* 0x000000050e047221 */ /* 0x001fc20000010000 */
[----:B------:R-:W-:-:S06]  /*50d0*/  WARPGROUP.ARRIVE ;  /* 0x00000000000079c5 */ /* 0x000fcc0000000000 */
[----:B------:R-:W0:Y:S01]  /*50e0*/  MUFU.EX2 R125, R125 ;  /* 0x0000007d007d7308 */ /* 0x000e220000000800 */
[----:B--2---:R-:W-:-:S01]  /*50f0*/  FADD.FTZ R128, R124, R129 ;  /* 0x000000817c807221 */ /* 0x004fc20000010000 */
[----:B------:R-:W-:Y:S06]  /*5100*/  QGMMA.64x64x32.F32.E4M3.E4M3 R24, R148, gdesc[UR4], R24, gsb0 ;  /* 0x00e0000494187df3 */ /* 0x000fec0008000818 */
[----:B------:R-:W2:Y:S01]  /*5110*/  MUFU.EX2 R20, R20 ;  /* 0x0000001400147308 */ /* 0x000ea20000000800 */
[----:B-1----:R-:W-:-:S07]  /*5120*/  FADD.FTZ R5, R15, R4 ;  /* 0x000000040f057221 */ /* 0x002fce0000010000 */
[----:B------:R-:W1:Y:S01]  /*5130*/  MUFU.EX2 R126, R126 ;  /* 0x0000007e007e7308 */ /* 0x000e620000000800 */
[----:B0-----:R-:W-:-:S07]  /*5140*/  FADD.FTZ R129, R125, R128 ;  /* 0x000000807d817221 */ /* 0x001fce0000010000 */
[----:B------:R-:W0:Y:S01]  /*5150*/  MUFU.EX2 R21, R21 ;  /* 0x0000001500157308 */ /* 0x000e220000000800 */
[----:B--2---:R-:W-:-:S07]  /*5160*/  FADD.FTZ R4, R20, R5 ;  /* 0x0000000514047221 */ /* 0x004fce0000010000 */
        /* <DEDUP_REMOVED lines=100> */
[----:B0-----:R-:W-:-:S01]  /*57b0*/  FADD.FTZ R5, R85, R4 ;  /* 0x0000000455057221 */ /* 0x001fc20000010000 */
[----:B------:R-:W-:-:S04]  /*57c0*/  IMAD.U32 R4, RZ, RZ, UR20 ;  /* 0x00000014ff047e24 */ /* 0x000fc8000f8e00ff */
[----:B------:R-:W-:Y:S02]  /*57d0*/  @!P1 VIADD R4, R4, 0x13240 ;  /* 0x0001324004049836 */ /* 0x000fe40000000000 */
[----:B------:R-:W0:Y:S01]  /*57e0*/  MUFU.EX2 R58, R58 ;  /* 0x0000003a003a7308 */ /* 0x000e220000000800 */
[----:B--2---:R-:W-:-:S02]  /*57f0*/  FADD.FTZ R129, R87, R128 ;  /* 0x0000008057817221 */ /* 0x004fc40000010000 */
[----:B------:R-:W-:-:S04]  /*5800*/  @!P1 PRMT R4, RZ, 0x654, R4 ;  /* 0x00000654ff049816 */ /* 0x000fc80000000004 */
[----:B------:R2:W-:Y:S01]  /*5810*/  @!P1 SYNCS.ARRIVE.TRANS64.RED.A1T0 RZ, [R4+URZ], RZ ;  /* 0x000000ff04ff99a7 */ /* 0x0005e2000810043f */
[----:B------:R-:W3:Y:S01]  /*5820*/  MUFU.EX2 R57, R57 ;  /* 0x0000003900397308 */ /* 0x000ee20000000800 */
[----:B-1----:R-:W-:-:S07]  /*5830*/  FADD.FTZ R128, R56, R5 ;  /* 0x0000000538807221 */ /* 0x002fce0000010000 */
[----:B------:R-:W1:Y:S01]  /*5840*/  MUFU.EX2 R59, R59 ;  /* 0x0000003b003b7308 */ /* 0x000e620000000800 */
[----:B0-----:R-:W-:-:S07]  /*5850*/  FADD.FTZ R130, R58, R129 ;  /* 0x000000813a827221 */ /* 0x001fce0000010000 */
[----:B------:R-:W0:Y:S01]  /*5860*/  MUFU.EX2 R60, R60 ;  /* 0x0000003c003c7308 */ /* 0x000e220000000800 */
[----:B---3--:R-:W-:-:S07]  /*5870*/  FADD.FTZ R5, R57, R128 ;  /* 0x0000008039057221 */ /* 0x008fce0000010000 */
[----:B------:R-:W3:Y:S01]  /*5880*/  MUFU.EX2 R62, R62 ;  /* 0x0000003e003e7308 */ /* 0x000ee20000000800 */
[----:B-1----:R-:W-:-:S07]  /*5890*/  FADD.FTZ R129, R59, R130 ;  /* 0x000000823b817221 */ /* 0x002fce0000010000 */
[----:B------:R-:W1:Y:S01]  /*58a0*/  MUFU.EX2 R61, R61 ;  /* 0x0000003d003d7308 */ /* 0x000e620000000800 */
[----:B0-----:R-:W-:-:S07]  /*58b0*/  FADD.FTZ R128, R60, R5 ;  /* 0x000000053c807221 */ /* 0x001fce0000010000 */
[----:B------:R-:W0:Y:S01]  /*58c0*/  MUFU.EX2 R63, R63 ;  /* 0x0000003f003f7308 */ /* 0x000e220000000800 */
[----:B---3--:R-:W-:-:S07]  /*58d0*/  FADD.FTZ R130, R62, R129 ;  /* 0x000000813e827221 */ /* 0x008fce0000010000 */
        /* <DEDUP_REMOVED lines=16> */
[----:B--2---:R-:W-:-:S03]  /*59e0*/  FADD.FTZ R5, R9, R4 ;  /* 0x0000000409057221 */ /* 0x004fc60000010000 */
[----:B-1----:R-:W-:Y:S01]  /*59f0*/  FADD.FTZ R4, R69, R128 ;  /* 0x0000008045047221 */ /* 0x002fe20000010000 */
[----:B------:R-:W-:Y:S06]  /*5a00*/  @!P0 BRA `(.L_x_24) ;  /* 0x0000000000048947 */ /* 0x000fec0003800000 */
[----:B------:R-:W-:Y:S01]  /*5a10*/  BPT.TRAP 0x1 ;  /* 0x000000040000795c */ /* 0x000fe20000300000 */
.L_x_24:
[----:B------:R-:W-:Y:S01]  /*5a20*/  UIADD3 UR6, UR11, 0x13260, URZ ;  /* 0x000132600b067890 */ /* 0x000fe2000fffe03f */
[----:B------:R-:W-:Y:S01]  /*5a30*/  ISETP.LT.AND P1, PT, RZ, UR47, PT ;  /* 0x0000002fff007c0c */ /* 0x000fe2000bf21270 */
[----:B------:R-:W-:Y:S01]  /*5a40*/  UIADD3 UR7, UR47, -0x1, URZ ;  /* 0xffffffff2f077890 */ /* 0x000fe2000fffe03f */
[----:B------:R-:W-:Y:S01]  /*5a50*/  F2FP.SATFINITE.E4M3.F32.PACK_AB_MERGE_C R9, R9, R68, RZ ;  /* 0x000000440909723e */ /* 0x000fe200048070ff */
[----:B------:R-:W-:Y:S01]  /*5a60*/  UPRMT UR6, UR43, 0x654, UR6 ;  /* 0x000006542b067896 */ /* 0x000fe20008000006 */
[----:B------:R-:W-:Y:S01]  /*5a70*/  F2FP.SATFINITE.E4M3.F32.PACK_AB_MERGE_C R12, R13, R12, RZ ;  /* 0x0000000c0d0c723e */ /* 0x000fe200048070ff */
[----:B------:R-:W-:Y:S01]  /*5a80*/  UMOV UR22, UR37 ;  /* 0x0000002500167c82 */ /* 0x000fe20008000000 */
[----:B------:R-:W-:Y:S01]  /*5a90*/  F2FP.SATFINITE.E4M3.F32.PACK_AB_MERGE_C R122, R123, R122, RZ ;  /* 0x0000007a7b7a723e */ /* 0x000fe200048070ff */
[----:B------:R-:W-:Y:S01]  /*5aa0*/  UMOV UR21, UR39 ;  /* 0x0000002700157c82 */ /* 0x000fe20008000000 */
[----:B------:R-:W-:Y:S01]  /*5ab0*/  F2FP.SATFINITE.E4M3.F32.PACK_AB_MERGE_C R20, R21, R20, RZ ;  /* 0x000000141514723e */ /* 0x000fe200048070ff */
[----:B------:R-:W-:Y:S01]  /*5ac0*/  UMOV UR47, UR7 ;  /* 0x00000007002f7c82 */ /* 0x000fe20008000000 */
[----:B------:R-:W-:Y:S01]  /*5ad0*/  F2FP.SATFINITE.E4M3.F32.PACK_AB_MERGE_C R126, R127, R126, RZ ;  /* 0x0000007e7f7e723e */ /* 0x000fe200048070ff */
[-C--:B------:R-:W-:Y:S01]  /*5ae0*/  FMUL.FTZ R26, R26, R7.reuse ;  /* 0x000000071a1a7220 */ /* 0x080fe20000410000 */
[----:B------:R-:W-:Y:S01]  /*5af0*/  F2FP.SATFINITE.E4M3.F32.PACK_AB_MERGE_C R108, R109, R108, RZ ;  /* 0x0000006c6d6c723e */ /* 0x000fe200048070ff */
[----:B------:R-:W-:Y:S01]  /*5b00*/  SYNCS.ARRIVE.TRANS64.RED.A1T0 RZ, [UR6], RZ ;  /* 0x000000ffffff79a7 */ /* 0x000fe20008100406 */
[----:B------:R-:W-:Y:S01]  /*5b10*/  F2FP.SATFINITE.E4M3.F32.PACK_AB_MERGE_C R110, R111, R110, RZ ;  /* 0x0000006e6f6e723e */ /* 0x000fe200048070ff */
[-C--:B------:R-:W-:Y:S01]  /*5b20*/  FMUL.FTZ R27, R27, R7.reuse ;  /* 0x000000071b1b7220 */ /* 0x080fe20000410000 */
        /* <DEDUP_REMOVED lines=26> */
[----:B------:R-:W-:Y:S01]  /*5cd0*/  F2FP.SATFINITE.E4M3.F32.PACK_AB_MERGE_C R150, R65, R64, R9 ;  /* 0x000000404196723e */ /* 0x000fe20004807009 */
[----:B------:R-:W-:Y:S01]  /*5ce0*/  FMUL.FTZ R55, R55, R7 ;  /* 0x0000000737377220 */ /* 0x000fe20000410000 */
        /* <DEDUP_REMOVED lines=33> */
[----:B------:R-:W-:Y:S01]  /*5f00*/  IMAD.MOV.U32 R9, RZ, RZ, R6 ;  /* 0x000000ffff097224 */ /* 0x000fe200078e0006 */
[----:B------:R-:W-:Y:S01]  /*5f10*/  F2FP.SATFINITE.E4M3.F32.PACK_AB_MERGE_C R149, R59, R58, R62 ;  /* 0x0000003a3b95723e */ /* 0x000fe2000480703e */
[----:B------:R-:W-:Y:S01]  /*5f20*/  IMAD.MOV.U32 R7, RZ, RZ, R3 ;  /* 0x000000ffff077224 */ /* 0x000fe200078e0003 */
[----:B------:R-:W-:Y:S01]  /*5f30*/  F2FP.SATFINITE.E4M3.F32.PACK_AB_MERGE_C R151, R67, R66, R69 ;  /* 0x000000424397723e */ /* 0x000fe20004807045 */
[----:B------:R-:W-:Y:S06]  /*5f40*/  @P1 BRA `(.L_x_25) ;  /* 0xffffffdc006c1947 */ /* 0x000fec000383ffff */
.L_x_15:
[----:B------:R-:W-:Y:S06]  /*5f50*/  BAR.ARV 0x8, 0x200 ;  /* 0x0208000000007b1d */ /* 0x000fec0000002000 */
[----:B------:R-:W-:Y:S05]  /*5f60*/  @!P0 BRA `(.L_x_26) ;  /* 0x0000000000048947 */ /* 0x000fea0003800000 */
[----:B------:R-:W-:Y:S01]  /*5f70*/  BPT.TRAP 0x1 ;  /* 0x000000040000795c */ /* 0x000fe20000300000 */
.L_x_26:
[----:B------:R-:W-:Y:S01]  /*5f80*/  ULEA UR4, UR39, UR44, 0x3 ;  /* 0x0000002c27047291 */ /* 0x000fe2000f8e183f */
[----:B------:R-:W-:-:S05]  /*5f90*/  IMAD.U32 R0, RZ, RZ, UR37 ;  /* 0x00000025ff007e24 */ /* 0x000fca000f8e00ff */
[----:B------:R-:W-:-:S04]  /*5fa0*/  SHF.L.U32 R0, R0, 0x1f, RZ ;  /* 0x0000001f00007819 */ /* 0x000fc800000006ff */
[----:B------:R0:W1:Y:S01]  /*5fb0*/  SYNCS.PHASECHK.TRANS64.TRYWAIT P1, [UR4+0x13250], R0 ;  /* 0x01325000ff0075a7 */ /* 0x0000620008020144 */
[----:B------:R-:W-:Y:S05]  /*5fc0*/  @!P0 BRA `(.L_x_27) ;  /* 0x0000000000048947 */ /* 0x000fea0003800000 */
[----:B------:R-:W-:Y:S01]  /*5fd0*/  BPT.TRAP 0x1 ;  /* 0x000000040000795c */ /* 0x000fe20000300000 */
.L_x_27:
[----:B-1----:R-:W-:Y:S05]  /*5fe0*/  @P1 BRA `(.L_x_28) ;  /* 0x0000000000081947 */ /* 0x002fea0003800000 */
[----:B------:R-:W1:Y:S02]  /*5ff0*/  SYNCS.PHASECHK.TRANS64.TRYWAIT P1, [UR4+0x13250], R0 ;  /* 0x01325000ff0075a7 */ /* 0x000e640008020144 */
[----:B-1----:R-:W-:Y:S05]  /*6000*/  @!P1 BRA `(.L_x_29) ;  /* 0x0000004400c89947 */ /* 0x002fea0003800000 */
.L_x_28:
[----:B------:R-:W-:Y:S01]  /*6010*/  ULDC.64 UR8, c[0x0][0x9a0] ;  /* 0x0002680000087ab9 */ /* 0x000fe20000000a00 */
[----:B------:R-:W-:Y:S01]  /*6020*/  UIADD3 UR5, UR44, 0x1000, URZ ;  /* 0x000010002c057890 */ /* 0x000fe2000fffe03f */
[----:B------:R-:W-:Y:S01]  /*6030*/  WARPGROUP.ARRIVE ;  /* 0x00000000000079c5 */ /* 0x000fe20000000000 */
[----:B------:R-:W-:Y:S01]  /*6040*/  UISETP.NE.U32.AND UP0, UPT, UR8, URZ, UPT ;  /* 0x0000003f0800728c */ /* 0x000fe2000bf05070 */
[----:B-1----:R-:W-:Y:S01]  /*6050*/  IMAD.MOV.U32 R7, RZ, RZ, 0x3f800000 ;  /* 0x3f800000ff077424 */ /* 0x002fe200078e00ff */
[----:B------:R-:W-:Y:S02]  /*6060*/  USHF.R.U32.HI UR5, URZ, 0x4, UR5 ;  /* 0x000000043f057899 */ /* 0x000fe40008011605 */
[----:B------:R-:W-:Y:S02]  /*6070*/  UISETP.NE.AND.EX UP0, UPT, UR9, URZ, UPT, UP0 ;  /* 0x0000003f0900728c */ /* 0x000fe4000bf05300 */
[----:B------:R-:W-:-:S04]  /*6080*/  ULOP3.LUT UR5, UR5, 0x3fff, URZ, 0xc0, !UPT ;  /* 0x00003fff05057892 */ /* 0x000fc8000f8ec03f */
[----:B------:R-:W-:Y:S01]  /*6090*/  ULOP3.LUT UR12, UR5, 0x10000, URZ, 0xfc, !UPT ;  /* 0x00010000050c7892 */ /* 0x000fe2000f8efc3f */
[----:B------:R-:W-:-:S04]  /*60a0*/  PLOP3.LUT P1, PT, PT, PT, UP0, 0x80, 0x0 ;  /* 0x000000000000781c */ /* 0x000fc80003f2f008 */
[----:B------:R-:W-:Y:S01]  /*60b0*/  @UP0 USHF.R.S32.HI UR5, URZ, 0x1f, UR42 ;  /* 0x0000001f3f050899 */ /* 0x000fe2000801142a */
[----:B------:R-:W-:Y:S01]  /*60c0*/  @UP0 ULDC.64 UR6, c[0x0][0x9c8] ;  /* 0x0002720000060ab9 */ /* 0x000fe20000000a00 */
[----:B------:R-:W-:Y:S02]  /*60d0*/  @UP0 UIADD3 UR13, -UR42, URZ, URZ ;  /* 0x0000003f2a0d0290 */ /* 0x000fe4000fffe13f */
[----:B------:R-:W-:Y:S02]  /*60e0*/  @UP0 UIMAD UR5, UR5, UR6, URZ ;  /* 0x00000006050502a4 */ /* 0x000fe4000f8e023f */
[----:B------:R-:W-:Y:S02]  /*60f0*/  @UP0 UIMAD.WIDE.U32 UR10, UR42, UR6, URZ ;  /* 0x000000062a0a02a5 */ /* 0x000fe4000f8e003f */
[----:B------:R-:W-:Y:S02]  /*6100*/  @UP0 UIMAD UR6, UR42, UR7, UR5 ;  /* 0x000000072a0602a4 */ /* 0x000fe4000f8e0205 */
[----:B------:R-:W-:-:S02]  /*6110*/  UIMAD UR5, UR39, 0x280, UR12 ;  /* 0x00000280270578a4 */ /* 0x000fc4000f8e020c */
[----:B------:R-:W-:Y:S01]  /*6120*/  @UP0 UIADD3 UR11, UR11, UR6, URZ ;  /* 0x000000060b0b0290 */ /* 0x000fe2000fffe03f */
[----:B------:R-:W-:Y:S01]  /*6130*/  UMOV UR7, 0xc0000010 ;  /* 0xc000001000077882 */ /* 0x000fe20000000000 */
[----:B------:R-:W-:-:S03]  /*6140*/  @UP0 ULDC UR14, c[0x0][0xc44] ;  /* 0x00031100000e0ab9 */ /* 0x000fc60000000800 */
[----:B------:R-:W-:Y:S01]  /*6150*/  UMOV UR6, UR5 ;  /* 0x0000000500067c82 */ /* 0x000fe20008000000 */
[----:B------:R-:W-:Y:S01]  /*6160*/  @UP0 UIMAD UR13, UR14, UR13, UR41 ;  /* 0x0000000d0e0d02a4 */ /* 0x000fe2000f8e0229 */
[----:B------:R-:W-:Y:S02]  /*6170*/  QGMMA.64x64x32.F32.E4M3.E4M3 R24, R152, gdesc[UR4], R24, gsb0 ;  /* 0x00e0000498187df3 */ /* 0x000fe40008000818 */
[----:B------:R-:W-:Y:S01]  /*6180*/  @UP0 ULDC.64 UR14, c[0x0][0x9d0] ;  /* 0x00027400000e0ab9 */ /* 0x000fe20000000a00 */
[----:B------:R-:W-:Y:S02]  /*6190*/  @UP0 USHF.R.S32.HI UR12, URZ, 0x1f, UR13 ;  /* 0x0000001f3f0c0899 */ /* 0x000fe4000801140d */
[----:B------:R-:W-:Y:S02]  /*61a0*/  @UP0 UIMAD.WIDE.U32 UR6, UR13, UR14, UR10 ;  /* 0x0000000e0d0602a5 */ /* 0x000fe4000f8e000a */
[----:B------:R-:W-:Y:S02]  /*61b0*/  @UP0 UIMAD UR12, UR12, UR14, URZ ;  /* 0x0000000e0c0c02a4 */ /* 0x000fe4000f8e023f */
[----:B------:R-:W-:-:S02]  /*61c0*/  @UP0 ULEA UR8, UP1, UR6, UR8, 0x2 ;  /* 0x0000000806080291 */ /* 0x000fc4000f82103f */
[----:B------:R-:W-:-:S04]  /*61d0*/  @UP0 UIMAD UR12, UR13, UR15, UR12 ;  /* 0x0000000f0d0c02a4 */ /* 0x000fc8000f8e020c */
[----:B------:R-:W-:Y:S01]  /*61e0*/  @UP0 UIADD3 UR7, UR7, UR12, URZ ;  /* 0x0000000c07070290 */ /* 0x000fe2000fffe03f */
[----:B------:R-:W-:-:S03]  /*61f0*/  IMAD.U32 R8, RZ, RZ, UR8 ;  /* 0x00000008ff087e24 */ /* 0x000fc6000f8e00ff */
[----:B------:R-:W-:-:S06]  /*6200*/  @UP0 ULEA.HI.X UR9, UR6, UR9, UR7, 0x2, UP1 ;  /* 0x0000000906090291 */ /* 0x000fcc00088f1407 */
[----:B------:R-:W-:Y:S01]  /*6210*/  IMAD.U32 R9, RZ, RZ, UR9 ;  /* 0x00000009ff097e24 */ /* 0x000fe2000f8e00ff */
[----:B------:R-:W-:-:S04]  /*6220*/  UIADD3 UR6, UR5, 0x80, URZ ;  /* 0x0000008005067890 */ /* 0x000fc8000fffe03f */
[----:B------:R1:W2:Y:S01]  /*6230*/  @P1 LDG.E R7, desc[UR48][R8.64] ;  /* 0x0000003008071981 */ /* 0x0002a2000c1e1900 */
[----:B------:R-:W-:Y:S01]  /*6240*/  UMOV UR7, 0xc0000010 ;  /* 0xc000001000077882 */ /* 0x000fe20000000000 */
[----:B------:R-:W-:Y:S02]  /*6250*/  WARPGROUP.DEPBAR.LE gsb0, 0x0 ;  /* 0x00008000000079c5 */ /* 0x000fe40000010000 */
[----:B------:R-:W-:-:S06]  /*6260*/  WARPGROUP.ARRIVE ;  /* 0x00000000000079c5 */ /* 0x000fcc0000000000 */
[----:B------:R-:W-:Y:S01]  /*6270*/  QGMMA.64x64x32.F32.E4M3.E4M3 R24, R136, gdesc[UR4], R24, gsb0 ;  /* 0x00e0000488187df3 */ /* 0x000fe20008000818 */
[----:B------:R-:W-:Y:S01]  /*6280*/  UIADD3 UR6, UR5, 0x100, URZ ;  /* 0x0000010005067890 */ /* 0x000fe2000fffe03f */
[----:B------:R-:W-:Y:S01]  /*6290*/  UMOV UR7, 0xc0000010 ;  /* 0xc000001000077882 */ /* 0x000fe20000000000 */
[----:B------:R-:W-:Y:S02]  /*62a0*/  WARPGROUP.DEPBAR.LE gsb0, 0x0 ;  /* 0x00008000000079c5 */ /* 0x000fe40000010000 */
[----:B------:R-:W-:-:S06]  /*62b0*/  WARPGROUP.ARRIVE ;  /* 0x00000000000079c5 */ /* 0x000fcc0000000000 */
[----:B------:R-:W-:Y:S01]  /*62c0*/  QGMMA.64x64x32.F32.E4M3.E4M3 R24, R140, gdesc[UR4], R24, gsb0 ;  /* 0x00e000048c187df3 */ /* 0x000fe20008000818 */
[----:B------:R-:W-:Y:S01]  /*62d0*/  UIADD3 UR6, UR5, 0x180, URZ ;  /* 0x0000018005067890 */ /* 0x000fe2000fffe03f */
[----:B------:R-:W-:Y:S01]  /*62e0*/  UMOV UR7, 0xc0000010 ;  /* 0xc000001000077882 */ /* 0x000fe20000000000 */
[----:B0-----:R-:W0:Y:S04]  /*62f0*/  SHFL.BFLY PT, R0, R5, 0x2, 0x1f ;  /* 0x0c401f0005007f89 */ /* 0x001e2800000e0000 */
[----:B------:R-:W3:Y:S01]  /*6300*/  SHFL.BFLY PT, R11, R4, 0x2, 0x1f ;  /* 0x0c401f00040b7f89 */ /* 0x000ee200000e0000 */
[----:B------:R-:W-:Y:S02]  /*6310*/  WARPGROUP.DEPBAR.LE gsb0, 0x0 ;  /* 0x00008000000079c5 */ /* 0x000fe40000010000 */
[----:B------:R-:W-:-:S06]  /*6320*/  WARPGROUP.ARRIVE ;  /* 0x00000000000079c5 */ /* 0x000fcc0000000000 */
[----:B------:R-:W-:Y:S01]  /*6330*/  QGMMA.64x64x32.F32.E4M3.E4M3 R24, R144, gdesc[UR4], R24, gsb0 ;  /* 0x00e0000490187df3 */ /* 0x000fe20008000818 */
[----:B0-----:R-:W-:-:S01]  /*6340*/  FADD.FTZ R0, R0, R5 ;  /* 0x0000000500007221 */ /* 0x001fc20000010000 */
[----:B------:R-:W-:Y:S01]  /*6350*/  UIADD3 UR6, UR5, 0x200, URZ ;  /* 0x0000020005067890 */ /* 0x000fe2000fffe03f */
[----:B---3--:R-:W-:-:S01]  /*6360*/  FADD.FTZ R11, R11, R4 ;  /* 0x000000040b0b7221 */ /* 0x008fc20000010000 */
[----:B------:R-:W-:Y:S02]  /*6370*/  UMOV UR7, 0xc0000010 ;  /* 0xc000001000077882 */ /* 0x000fe40000000000 */
[----:B-1----:R-:W0:Y:S04]  /*6380*/  SHFL.BFLY PT, R9, R0, 0x1, 0x1f ;  /* 0x0c201f0000097f89 */ /* 0x002e2800000e0000 */
[----:B------:R-:W1:Y:S01]  /*6390*/  SHFL.BFLY PT, R8, R11, 0x1, 0x1f ;  /* 0x0c201f000b087f89 */ /* 0x000e6200000e0000 */
[----:B0-----:R-:W-:-:S01]  /*63a0*/  FADD.FTZ R10, R0, R9 ;  /* 0x00000009000a7221 */ /* 0x001fc20000010000 */
[----:B-1----:R-:W-:-:S04]  /*63b0*/  FADD.FTZ R13, R11, R8 ;  /* 0x000000080b0d7221 */ /* 0x002fc80000010000 */
[C---:B------:R-:W-:Y:S01]  /*63c0*/  FSETP.NE.FTZ.AND P1, PT, R10.reuse, RZ, PT ;  /* 0x000000ff0a00720b */ /* 0x040fe20003f35000 */
[----:B------:R-:W-:Y:S01]  /*63d0*/  FMUL.FTZ R5, R10, 0.00390625 ;  /* 0x3b8000000a057820 */ /* 0x000fe20000410000 */
[----:B------:R-:W-:Y:S01]  /*63e0*/  FMUL.FTZ R14, R13, 0.00390625 ;  /* 0x3b8000000d0e7820 */ /* 0x000fe20000410000 */
[----:B------:R-:W-:Y:S01]  /*63f0*/  IMAD.MOV.U32 R8, RZ, RZ, RZ ;  /* 0x000000ffff087224 */ /* 0x000fe200078e00ff */
[----:B------:R-:W-:Y:S02]  /*6400*/  WARPGROUP.DEPBAR.LE gsb0, 0x0 ;  /* 0x00008000000079c5 */ /* 0x000fe40000010000 */
[----:B------:R-:W-:-:S06]  /*6410*/  WARPGROUP.ARRIVE ;  /* 0x00000000000079c5 */ /* 0x000fcc0000000000 */
[----:B------:R-:W-:Y:S01]  /*6420*/  QGMMA.64x64x32.F32.E4M3.E4M3 R24, R148, gdesc[UR4], R24, gsb0 ;  /* 0x00e0000494187df3 */ /* 0x000fe20008000818 */
[----:B------:R-:W-:Y:S02]  /*6430*/  FSETP.NE.FTZ.AND P2, PT, R5, RZ, PT ;  /* 0x000000ff0500720b */ /* 0x000fe40003f55000 */
[----:B------:R-:W-:Y:S01]  /*6440*/  FSETP.NE.FTZ.AND P3, PT, R14, RZ, PT ;  /* 0x000000ff0e00720b */ /* 0x000fe20003f75000 */
[----:B------:R-:W-:Y:S01]  /*6450*/  @P1 MUFU.RCP R8, R10 ;  /* 0x0000000a00081308 */ /* 0x000fe20000001000 */
[----:B------:R-:W-:Y:S01]  /*6460*/  FSETP.NE.FTZ.AND P1, PT, R13, RZ, PT ;  /* 0x000000ff0d00720b */ /* 0x000fe20003f35000 */
[----:B------:R-:W-:-:S08]  /*6470*/  IMAD.MOV.U32 R12, RZ, RZ, RZ ;  /* 0x000000ffff0c7224 */ /* 0x000fd000078e00ff */
[----:B------:R-:W0:Y:S08]  /*6480*/  @P2 MUFU.LG2 R5, R5 ;  /* 0x0000000500052308 */ /* 0x000e300000000c00 */
[----:B------:R-:W1:Y:S08]  /*6490*/  @P3 MUFU.LG2 R9, R14 ;  /* 0x0000000e00093308 */ /* 0x000e700000000c00 */
[----:B------:R-:W3:Y:S01]  /*64a0*/  @P1 MUFU.RCP R12, R13 ;  /* 0x0000000d000c1308 */ /* 0x000ee20000001000 */
[----:B------:R-:W-:-:S02]  /*64b0*/  IMAD.U32 R11, RZ, RZ, UR45 ;  /* 0x0000002dff0b7e24 */ /* 0x000fc4000f8e00ff */
[----:B------:R-:W-:Y:S02]  /*64c0*/  IMAD.U32 R20, RZ, RZ, UR45 ;  /* 0x0000002dff147e24 */ /* 0x000fe4000f8e00ff */
[----:B0-----:R-:W-:Y:S01]  /*64d0*/  @P2 FMUL.FTZ R5, R5, 0.69314718246459960938 ;  /* 0x3f31721805052820 */ /* 0x001fe20000410000 */
[----:B------:R-:W-:Y:S01]  /*64e0*/  @P2 FMUL.FTZ R10, R11, 0.69314718246459960938 ;  /* 0x3f3172180b0a2820 */ /* 0x000fe20000410000 */
[----:B------:R-:W-:Y:S01]  /*64f0*/  @P3 FMUL.FTZ R20, R20, 0.69314718246459960938 ;  /* 0x3f31721814143820 */ /* 0x000fe20000410000 */
[----:B-1----:R-:W-:Y:S01]  /*6500*/  @P3 FMUL.FTZ R9, R9, 0.69314718246459960938 ;  /* 0x3f31721809093820 */ /* 0x002fe20000410000 */
[----:B------:R-:W-:Y:S02]  /*6510*/  IMAD.MOV.U32 R4, RZ, RZ, -0x800000 ;  /* 0xff800000ff047424 */ /* 0x000fe400078e00ff */
[----:B------:R-:W-:Y:S01]  /*6520*/  @P2 FFMA.FTZ R4, R10, R3, R5 ;  /* 0x000000030a042223 */ /* 0x000fe20000010005 */
[----:B------:R-:W-:Y:S02]  /*6530*/  IMAD.MOV.U32 R0, RZ, RZ, -0x800000 ;  /* 0xff800000ff007424 */ /* 0x000fe400078e00ff */
[----:B------:R-:W-:Y:S01]  /*6540*/  @P3 FFMA.FTZ R0, R20, R6, R9 ;  /* 0x0000000614003223 */ /* 0x000fe20000010009 */
[-C--:B--2---:R-:W-:Y:S01]  /*6550*/  FMUL.FTZ R11, R8, R7.reuse ;  /* 0x00000007080b7220 */ /* 0x084fe20000410000 */
[----:B---3--:R-:W-:Y:S01]  /*6560*/  FMUL.FTZ R56, R12, R7 ;  /* 0x000000070c387220 */ /* 0x008fe20000410000 */
[----:B------:R-:W-:-:S02]  /*6570*/  WARPGROUP.DEPBAR.LE gsb0, 0x0 ;  /* 0x00008000000079c5 */ /* 0x000fc40000010000 */
[----:B------:R-:W-:Y:S05]  /*6580*/  @!P0 BRA `(.L_x_30) ;  /* 0x0000000000048947 */ /* 0x000fea0003800000 */
[----:B------:R-:W-:Y:S01]  /*6590*/  BPT.TRAP 0x1 ;  /* 0x000000040000795c */ /* 0x000fe20000300000 */
.L_x_30:
[----:B------:R-:W0:Y:S01]  /*65a0*/  S2R R57, SR_TID.X ;  /* 0x0000000000397919 */ /* 0x000e220000002100 */
[----:B------:R-:W-:Y:S01]  /*65b0*/  ULDC.64 UR6, c[0x4][0x38] ;  /* 0x01000e0000067ab9 */ /* 0x000fe20000000a00 */
[----:B------:R-:W1:Y:S01]  /*65c0*/  S2UR UR5, SR_SWINHI ;  /* 0x00000000000579c3 */ /* 0x000e620000002f00 */
[-C--:B------:R-:W-:Y:S01]  /*65d0*/  FMUL.FTZ R8, R24, R11.reuse ;  /* 0x0000000b18087220 */ /* 0x080fe20000410000 */
[-C--:B------:R-:W-:Y:S01]  /*65e0*/  FMUL.FTZ R21, R37, R11.reuse ;  /* 0x0000000b25157220 */ /* 0x080fe20000410000 */
[-C--:B------:R-:W-:Y:S01]  /*65f0*/  FMUL.FTZ R13, R36, R11.reuse ;  /* 0x0000000b240d7220 */ /* 0x080fe20000410000 */
[-C--:B------:R-:W-:Y:S01]  /*6600*/  FMUL.FTZ R14, R32, R11.reuse ;  /* 0x0000000b200e7220 */ /* 0x080fe20000410000 */
[-C--:B------:R-:W-:Y:S01]  /*6610*/  FMUL.FTZ R9, R29, R11.reuse ;  /* 0x0000000b1d097220 */ /* 0x080fe20000410000 */
[-C--:B------:R-:W-:Y:S01]  /*6620*/  FMUL.FTZ R15, R38, R56.reuse ;  /* 0x00000038260f7220 */ /* 0x080fe20000410000 */
[----:B------:R-:W-:Y:S01]  /*6630*/  FMUL.FTZ R10, R25, R11 ;  /* 0x0000000b190a7220 */ /* 0x000fe20000410000 */
[-C--:B------:R-:W-:Y:S01]  /*6640*/  FMUL.FTZ R12, R27, R56.reuse ;  /* 0x000000381b0c7220 */ /* 0x080fe20000410000 */
[----:B------:R-:W-:Y:S01]  /*6650*/  FMUL.FTZ R20, R34, R56 ;  /* 0x0000003822147220 */ /* 0x000fe20000410000 */
[----:B------:R-:W2:Y:S01]  /*6660*/  LDC R66, c[0x0][0xc38] ;  /* 0x00030e00ff427b82 */ /* 0x000ea20000000800 */
[----:B------:R-:W-:Y:S01]  /*6670*/  ULDC.64 UR8, c[0x0][0xb90] ;  /* 0x0002e40000087ab9 */ /* 0x000fe20000000a00 */
[----:B------:R-:W-:Y:S01]  /*6680*/  USHF.R.S32.HI UR14, URZ, 0x1f, UR42 ;  /* 0x0000001f3f0e7899 */ /* 0x000fe2000801142a */
[----:B------:R-:W-:Y:S01]  /*6690*/  ULDC.64 UR10, c[0x0][0xb98] ;  /* 0x0002e600000a7ab9 */ /* 0x000fe20000000a00 */
[----:B0-----:R-:W-:-:S05]  /*66a0*/  IMAD.SHL.U32 R3, R57, 0x4, RZ ;  /* 0x0000000439037824 */ /* 0x001fca00078e00ff */
[----:B------:R-:W-:-:S04]  /*66b0*/  LOP3.LUT R3, R3, 0xc, RZ, 0xc0, !PT ;  /* 0x0000000c03037812 */ /* 0x000fc800078ec0ff */
[----:B------:R-:W-:-:S05]  /*66c0*/  IADD3 R6, P0, R3, UR6, RZ ;  /* 0x0000000603067c10 */ /* 0x000fca000ff1e0ff */
[----:B------:R-:W-:-:S05]  /*66d0*/  IMAD.X R7, RZ, RZ, UR7, P0 ;  /* 0x00000007ff077e24 */ /* 0x000fca00080e06ff */
[----:B------:R0:W3:Y:S01]  /*66e0*/  LDG.E.CONSTANT R5, desc[UR48][R6.64] ;  /* 0x0000003006057981 */ /* 0x0000e2000c1e9900 */
[-C--:B------:R-:W-:Y:S01]  /*66f0*/  FMUL.FTZ R24, R33, R11.reuse ;  /* 0x0000000b21187220 */ /* 0x080fe20000410000 */
[-C--:B------:R-:W-:Y:S01]  /*6700*/  FMUL.FTZ R37, R48, R11.reuse ;  /* 0x0000000b30257220 */ /* 0x080fe20000410000 */
[-C--:B------:R-:W-:Y:S01]  /*6710*/  FMUL.FTZ R3, R28, R11.reuse ;  /* 0x0000000b1c037220 */ /* 0x080fe20000410000 */
[----:B------:R-:W4:Y:S01]  /*6720*/  LDC R48, c[0x0][0xbe8] ;  /* 0x0002fa00ff307b82 */ /* 0x000f220000000800 */
[-C--:B------:R-:W-:Y:S01]  /*6730*/  FMUL.FTZ R29, R40, R11.reuse ;  /* 0x0000000b281d7220 */ /* 0x080fe20000410000 */
[-C--:B------:R-:W-:Y:S01]  /*6740*/  FMUL.FTZ R33, R41, R11.reuse ;  /* 0x0000000b29217220 */ /* 0x080fe20000410000 */
[-C--:B------:R-:W-:Y:S01]  /*6750*/  FMUL.FTZ R28, R44, R11.reuse ;  /* 0x0000000b2c1c7220 */ /* 0x080fe20000410000 */
[-C--:B------:R-:W-:Y:S01]  /*6760*/  FMUL.FTZ R32, R45, R11.reuse ;  /* 0x0000000b2d207220 */ /* 0x080fe20000410000 */
[-C--:B------:R-:W-:Y:S01]  /*6770*/  FMUL.FTZ R36, R52, R11.reuse ;  /* 0x0000000b34247220 */ /* 0x080fe20000410000 */
[-C--:B0-----:R-:W-:Y:S01]  /*6780*/  FMUL.FTZ R6, R30, R56.reuse ;  /* 0x000000381e067220 */ /* 0x081fe20000410000 */
[-C--:B------:R-:W-:Y:S01]  /*6790*/  FMUL.FTZ R7, R26, R56.reuse ;  /* 0x000000381a077220 */ /* 0x080fe20000410000 */
[-C--:B------:R-:W-:Y:S01]  /*67a0*/  FMUL.FTZ R26, R35, R56.reuse ;  /* 0x00000038231a7220 */ /* 0x080fe20000410000 */
[-C--:B------:R-:W-:Y:S01]  /*67b0*/  FMUL.FTZ R40, R53, R11.reuse ;  /* 0x0000000b35287220 */ /* 0x080fe20000410000 */
[----:B------:R-:W-:Y:S01]  /*67c0*/  FMUL.FTZ R41, R49, R11 ;  /* 0x0000000b31297220 */ /* 0x000fe20000410000 */
[-C--:B------:R-:W-:Y:S01]  /*67d0*/  FMUL.FTZ R35, R54, R56.reuse ;  /* 0x0000003836237220 */ /* 0x080fe20000410000 */
[----:B------:R-:W-:Y:S01]  /*67e0*/  F2FP.BF16.F32.PACK_AB R6, R6, R7 ;  /* 0x000000070606723e */ /* 0x000fe200000010ff */
[-C--:B------:R-:W-:Y:S01]  /*67f0*/  FMUL.FTZ R38, R50, R56.reuse ;  /* 0x0000003832267220 */ /* 0x080fe20000410000 */
[----:B------:R-:W-:Y:S01]  /*6800*/  LOP3.LUT P0, R7, R57, 0x3, RZ, 0xc0, !PT ;  /* 0x0000000339077812 */ /* 0x000fe2000780c0ff */
[-C--:B------:R-:W-:Y:S01]  /*6810*/  FMUL.FTZ R11, R31, R56.reuse ;  /* 0x000000381f0b7220 */ /* 0x080fe20000410000 */
[----:B------:R-:W-:Y:S01]  /*6820*/  FMUL.FTZ R25, R39, R56 ;  /* 0x0000003827197220 */ /* 0x000fe20000410000 */
[----:B------:R-:W-:Y:S01]  /*6830*/  F2FP.BF16.F32.PACK_AB R13, R13, R14 ;  /* 0x0000000e0d0d723e */ /* 0x000fe200000010ff */
[----:B------:R-:W-:Y:S01]  /*6840*/  UMOV UR6, UR44 ;  /* 0x0000002c00067c82 */ /* 0x000fe20008000000 */
[----:B-1----:R-:W-:Y:S01]  /*6850*/  UMOV UR7, UR5 ;  /* 0x0000000500077c82 */ /* 0x002fe20008000000 */
[----:B------:R-:W-:Y:S01]  /*6860*/  F2FP.BF16.F32.PACK_AB R24, R21, R24 ;  /* 0x000000181518723e */ /* 0x000fe200000010ff */
[-C--:B------:R-:W-:Y:S01]  /*6870*/  FMUL.FTZ R27, R46, R56.reuse ;  /* 0x000000382e1b7220 */ /* 0x080fe20000410000 */
[----:B------:R-:W-:Y:S01]  /*6880*/  ISETP.EQ.OR P0, PT, R7, 0x3, !P0 ;  /* 0x000000030700780c */ /* 0x000fe20004702670 */
[----:B------:R-:W-:Y:S01]  /*6890*/  FMUL.FTZ R30, R42, R56 ;  /* 0x000000382a1e7220 */ /* 0x000fe20000410000 */
[----:B------:R-:W-:Y:S01]  /*68a0*/  F2FP.BF16.F32.PACK_AB R35, R35, R38 ;  /* 0x000000262323723e */ /* 0x000fe200000010ff */
[-C--:B------:R-:W-:Y:S01]  /*68b0*/  FMUL.FTZ R39, R55, R56.reuse ;  /* 0x0000003837277220 */ /* 0x080fe20000410000 */
[----:B------:R-:W-:Y:S01]  /*68c0*/  F2FP.BF16.F32.PACK_AB R41, R40, R41 ;  /* 0x000000292829723e */ /* 0x000fe200000010ff */
[----:B------:R-:W-:Y:S01]  /*68d0*/  FMUL.FTZ R42, R51, R56 ;  /* 0x00000038332a7220 */ /* 0x000fe20000410000 */
[----:B------:R-:W-:Y:S01]  /*68e0*/  F2FP.BF16.F32.PACK_AB R11, R11, R12 ;  /* 0x0000000c0b0b723e */ /* 0x000fe200000010ff */
[----:B------:R-:W-:Y:S01]  /*68f0*/  FMUL.FTZ R31, R47, R56 ;  /* 0x000000382f1f7220 */ /* 0x000fe20000410000 */
[----:B------:R-:W-:Y:S01]  /*6900*/  F2FP.BF16.F32.PACK_AB R26, R25, R26 ;  /* 0x0000001a191a723e */ /* 0x000fe200000010ff */
[----:B------:R-:W-:Y:S01]  /*6910*/  IMAD.U32 R25, RZ, RZ, UR7 ;  /* 0x00000007ff197e24 */ /* 0x000fe2000f8e00ff */
[----:B------:R-:W-:Y:S01]  /*6920*/  SEL R38, R13, R24, P0 ;  /* 0x000000180d267207 */ /* 0x000fe20000000000 */
[----:B------:R-:W-:Y:S01]  /*6930*/  FMUL.FTZ R34, R43, R56 ;  /* 0x000000382b227220 */ /* 0x000fe20000410000 */
[----:B------:R-:W-:Y:S01]  /*6940*/  SEL R40, R24, R13, P0 ;  /* 0x0000000d18287207 */ /* 0x000fe20000000000 */
[----:B------:R-:W-:Y:S01]  /*6950*/  IMAD.U32 R24, RZ, RZ, UR6 ;  /* 0x00000006ff187e24 */ /* 0x000fe2000f8e00ff */
[----:B------:R-:W-:Y:S01]  /*6960*/  SEL R52, R6, R11, P0 ;  /* 0x0000000b06347207 */ /* 0x000fe20000000000 */
[----:B------:R-:W-:Y:S01]  /*6970*/  UIADD3 UR5, -UR42, URZ, URZ ;  /* 0x0000003f2a057290 */ /* 0x000fe2000fffe13f */
[----:B------:R-:W-:Y:S01]  /*6980*/  SEL R54, R11, R6, P0 ;  /* 0x000000060b367207 */ /* 0x000fe20000000000 */
[----:B------:R-:W-:Y:S01]  /*6990*/  IMAD.WIDE R6, R156, 0x2, R24 ;  /* 0x000000029c067825 */ /* 0x000fe200078e0218 */
[----:B------:R-:W-:Y:S01]  /*69a0*/  F2FP.BF16.F32.PACK_AB R3, R3, R8 ;  /* 0x000000080303723e */ /* 0x000fe200000010ff */
[----:B------:R-:W-:Y:S01]  /*69b0*/  ULDC UR6, c[0x0][0xc44] ;  /* 0x0003110000067ab9 */ /* 0x000fe20000000800 */
[----:B------:R-:W-:Y:S01]  /*69c0*/  F2FP.BF16.F32.PACK_AB R10, R9, R10 ;  /* 0x0000000a090a723e */ /* 0x000fe200000010ff */
[----:B------:R-:W-:Y:S01]  /*69d0*/  UIMAD UR13, UR6, UR5, UR41 ;  /* 0x00000005060d72a4 */ /* 0x000fe2000f8e0229 */
[----:B------:R-:W-:Y:S01]  /*69e0*/  F2FP.BF16.F32.PACK_AB R27, R27, R30 ;  /* 0x0000001e1b1b723e */ /* 0x000fe200000010ff */
[----:B------:R-:W-:Y:S01]  /*69f0*/  IMAD R49, RZ, RZ, -UR41 ;  /* 0x80000029ff317e24 */ /* 0x000fe2000f8e02ff */
[----:B------:R-:W-:Y:S01]  /*6a00*/  F2FP.BF16.F32.PACK_AB R33, R32, R33 ;  /* 0x000000212021723e */ /* 0x000fe200000010ff */
[----:B------:R-:W-:Y:S01]  /*6a10*/  USHF.R.S32.HI UR12, URZ, 0x1f, UR13 ;  /* 0x0000001f3f0c7899 */ /* 0x000fe2000801140d */
[----:B------:R-:W-:Y:S01]  /*6a20*/  SEL R30, R3, R10, P0 ;  /* 0x0000000a031e7207 */ /* 0x000fe20000000000 */
[----:B--2---:R-:W-:Y:S01]  /*6a30*/  IMAD R49, R66, R49, UR46 ;  /* 0x0000002e42317e24 */ /* 0x004fe2000f8e0231 */
[----:B------:R-:W-:Y:S01]  /*6a40*/  SEL R32, R10, R3, P0 ;  /* 0x000000030a207207 */ /* 0x000fe20000000000 */
[----:B------:R-:W-:Y:S01]  /*6a50*/  IMAD.SHL.U32 R3, R2, 0x8, RZ ;  /* 0x0000000802037824 */ /* 0x000fe200078e00ff */
[----:B------:R-:W-:Y:S01]  /*6a60*/  IADD3 R10, P2, R6, 0x40, RZ ;  /* 0x00000040060a7810 */ /* 0x000fe20007f5e0ff */
[----:B------:R-:W-:Y:S01]  /*6a70*/  UIMAD UR5, UR12, UR8, URZ ;  /* 0x000000080c0572a4 */ /* 0x000fe2000f8e023f */
[----:B------:R-:W-:Y:S01]  /*6a80*/  F2FP.BF16.F32.PACK_AB R15, R15, R20 ;  /* 0x000000140f0f723e */ /* 0x000fe200000010ff */
[----:B------:R-:W-:Y:S01]  /*6a90*/  IMAD R9, R16, 0x40, R3 ;  /* 0x0000004010097824 */ /* 0x000fe200078e0203 */
[----:B------:R-:W-:Y:S01]  /*6aa0*/  F2FP.BF16.F32.PACK_AB R42, R39, R42 ;  /* 0x0000002a272a723e */ /* 0x000fe200000010ff */
[----:B------:R-:W-:Y:S01]  /*6ab0*/  IMAD.X R11, RZ, RZ, R7, P2 ;  /* 0x000000ffff0b7224 */ /* 0x000fe200010e0607 */
[----:B----4-:R-:W-:Y:S01]  /*6ac0*/  ISETP.NE.AND P2, PT, R48, 0x1, PT ;  /* 0x000000013000780c */ /* 0x010fe20003f45270 */
[----:B------:R-:W-:Y:S01]  /*6ad0*/  IMAD.WIDE R24, R9, 0x2, R24 ;  /* 0x0000000209187825 */ /* 0x000fe200078e0218 */
[----:B------:R-:W-:Y:S01]  /*6ae0*/  SEL R56, R15, R26, P0 ;  /* 0x0000001a0f387207 */ /* 0x000fe20000000000 */
[----:B------:R-:W-:Y:S01]  /*6af0*/  UIMAD.WIDE.U32 UR6, UR13, UR8, URZ ;  /* 0x000000080d0672a5 */ /* 0x000fe2000f8e003f */
[----:B------:R-:W-:Y:S01]  /*6b00*/  SEL R58, R26, R15, P0 ;  /* 0x0000000f1a3a7207 */ /* 0x000fe20000000000 */
[----:B------:R-:W-:Y:S01]  /*6b10*/  UIMAD UR5, UR13, UR9, UR5 ;  /* 0x000000090d0572a4 */ /* 0x000fe2000f8e0205 */
[C---:B------:R-:W-:Y:S01]  /*6b20*/  LOP3.LUT R15, R6.reuse, 0x380, RZ, 0xc0, !PT ;  /* 0x00000380060f7812 */ /* 0x040fe200078ec0ff */
[----:B------:R-:W-:Y:S01]  /*6b30*/  UIMAD UR8, UR14, UR10, URZ ;  /* 0x0000000a0e0872a4 */ /* 0x000fe2000f8e023f */
[----:B------:R-:W-:Y:S01]  /*6b40*/  IADD3 R21, P1, R6, 0x60, RZ ;  /* 0x0000006006157810 */ /* 0x000fe20007f3e0ff */
[----:B------:R-:W-:Y:S01]  /*6b50*/  UIADD3 UR7, UR7, UR5, URZ ;  /* 0x0000000507077290 */ /* 0x000fe2000fffe03f */
[----:B------:R-:W-:Y:S01]  /*6b60*/  F2FP.BF16.F32.PACK_AB R34, R31, R34 ;  /* 0x000000221f22723e */ /* 0x000fe200000010ff */
[----:B------:R-:W-:Y:S01]  /*6b70*/  IMAD R31, R49, 0xc0, R22 ;  /* 0x000000c0311f7824 */ /* 0x000fe200078e0216 */
[----:B------:R-:W-:Y:S01]  /*6b80*/  SHF.R.U64 R15, R15, 0x3, RZ ;  /* 0x000000030f0f7819 */ /* 0x000fe200000012ff */
[----:B------:R-:W0:Y:S01]  /*6b90*/  @P2 LDC R26, c[0x0][0xbec] ;  /* 0x0002fb00ff1a2b82 */ /* 0x000e220000000800 */
[----:B------:R-:W-:Y:S01]  /*6ba0*/  LOP3.LUT R8, R21, 0x380, RZ, 0xc0, !PT ;  /* 0x0000038015087812 */ /* 0x000fe200078ec0ff */
[--C-:B------:R-:W-:Y:S01]  /*6bb0*/  IMAD.X R9, RZ, RZ, R7.reuse, P1 ;  /* 0x000000ffff097224 */ /* 0x100fe200008e0607 */
[----:B------:R-:W-:Y:S01]  /*6bc0*/  SEL R60, R27, R34, P0 ;  /* 0x000000221b3c7207 */ /* 0x000fe20000000000 */
[----:B------:R-:W-:Y:S01]  /*6bd0*/  UIMAD UR8, UR42, UR11, UR8 ;  /* 0x0000000b2a0872a4 */ /* 0x000fe2000f8e0208 */
[----:B------:R-:W-:Y:S01]  /*6be0*/  SEL R62, R35, R42, P0 ;  /* 0x0000002a233e7207 */ /* 0x000fe20000000000 */
[----:B------:R-:W-:Y:S01]  /*6bf0*/  UIMAD.WIDE.U32 UR6, UR42, UR10, UR6 ;  /* 0x0000000a2a0672a5 */ /* 0x000fe2000f8e0006 */
[----:B------:R-:W-:Y:S01]  /*6c00*/  SEL R64, R42, R35, P0 ;  /* 0x000000232a407207 */ /* 0x000fe20000000000 */
[----:B------:R-:W-:Y:S01]  /*6c10*/  UIADD3 UR4, UR4, 0x13260, URZ ;  /* 0x0001326004047890 */ /* 0x000fe2000fffe03f */
[----:B------:R-:W-:Y:S01]  /*6c20*/  SEL R34, R34, R27, P0 ;  /* 0x0000001b22227207 */ /* 0x000fe20000000000 */
[----:B------:R-:W1:Y:S01]  /*6c30*/  @P2 LDC R42, c[0x0][0xbf0] ;  /* 0x0002fc00ff2a2b82 */ /* 0x000e620000000800 */
[----:B------:R-:W-:Y:S01]  /*6c40*/  IADD3 R27, P3, R6, 0x20, RZ ;  /* 0x00000020061b7810 */ /* 0x000fe20007f7e0ff */
[----:B------:R-:W-:Y:S01]  /*6c50*/  UPRMT UR4, UR43, 0x654, UR4 ;  /* 0x000006542b047896 */ /* 0x000fe20008000004 */
[----:B------:R-:W-:Y:S01]  /*6c60*/  LOP3.LUT R14, R15, R6, RZ, 0x3c, !PT ;  /* 0x000000060f0e7212 */ /* 0x000fe200078e3cff */
[--C-:B------:R-:W-:Y:S01]  /*6c70*/  IMAD.MOV.U32 R15, RZ, RZ, R7.reuse ;  /* 0x000000ffff0f7224 */ /* 0x100fe200078e0007 */
[----:B------:R-:W-:Y:S01]  /*6c80*/  SHF.R.U64 R6, R8, 0x3, RZ ;  /* 0x0000000308067819 */ /* 0x000fe200000012ff */
[----:B------:R-:W-:Y:S01]  /*6c90*/  IMAD.X R13, RZ, RZ, R7, P3 ;  /* 0x000000ffff0d7224 */ /* 0x000fe200018e0607 */
[----:B------:R-:W-:Y:S01]  /*6ca0*/  F2FP.BF16.F32.PACK_AB R28, R28, R29 ;  /* 0x0000001d1c1c723e */ /* 0x000fe200000010ff */
[----:B------:R-:W-:Y:S01]  /*6cb0*/  ULDC UR5, c[0x0][0xa88] ;  /* 0x0002a20000057ab9 */ /* 0x000fe20000000800 */
[----:B------:R-:W-:Y:S01]  /*6cc0*/  LOP3.LUT R8, R6, R21, RZ, 0x3c, !PT ;  /* 0x0000001506087212 */ /* 0x000fe200078e3cff */
[----:B------:R-:W-:Y:S01]  /*6cd0*/  IMAD R55, R48, UR5, RZ ;  /* 0x0000000530377c24 */ /* 0x000fe2000f8e02ff */
[----:B------:R-:W-:Y:S01]  /*6ce0*/  LOP3.LUT R6, R27, 0x380, RZ, 0xc0, !PT ;  /* 0x000003801b067812 */ /* 0x000fe200078ec0ff */
[----:B------:R-:W-:Y:S01]  /*6cf0*/  SYNCS.ARRIVE.TRANS64.RED.A1T0 RZ, [UR4], RZ ;  /* 0x000000ffffff79a7 */ /* 0x000fe20008100404 */
[----:B------:R-:W-:Y:S01]  /*6d00*/  MOV R63, R14 ;  /* 0x0000000e003f7202 */ /* 0x000fe20000000f00 */
[----:B0-----:R-:W-:Y:S01]  /*6d10*/  @P2 IMAD.HI.U32 R15, R31, R26, RZ ;  /* 0x0000001a1f0f2227 */ /* 0x001fe200078e00ff */
[----:B------:R-:W-:-:S02]  /*6d20*/  SHF.R.U64 R6, R6, 0x3, RZ ;  /* 0x0000000306067819 */ /* 0x000fc400000012ff */
[----:B------:R-:W-:Y:S01]  /*6d30*/  LOP3.LUT R7, R10, 0x380, RZ, 0xc0, !PT ;  /* 0x000003800a077812 */ /* 0x000fe200078ec0ff */
[----:B------:R-:W-:Y:S01]  /*6d40*/  IMAD.MOV.U32 R14, RZ, RZ, R31 ;  /* 0x000000ffff0e7224 */ /* 0x000fe200078e001f */
[----:B------:R-:W-:Y:S02]  /*6d50*/  LOP3.LUT R12, R6, R27, RZ, 0x3c, !PT ;  /* 0x0000001b060c7212 */ /* 0x000fe400078e3cff */
[C---:B------:R-:W-:Y:S02]  /*6d60*/  IADD3 R27, P4, R24.reuse, 0x4800, RZ ;  /* 0x00004800181b7810 */ /* 0x040fe40007f9e0ff */
[----:B------:R-:W-:Y:S02]  /*6d70*/  IADD3 R29, P1, R24, 0x1800, RZ ;  /* 0x00001800181d7810 */ /* 0x000fe40007f3e0ff */
[----:B------:R-:W-:Y:S02]  /*6d80*/  LOP3.LUT R6, R27, 0x380, RZ, 0xc0, !PT ;  /* 0x000003801b067812 */ /* 0x000fe400078ec0ff */
[----:B------:R-:W-:-:S02]  /*6d90*/  SEL R44, R28, R33, P0 ;  /* 0x000000211c2c7207 */ /* 0x000fc40000000000 */
[----:B------:R-:W-:Y:S02]  /*6da0*/  SEL R46, R33, R28, P0 ;  /* 0x0000001c212e7207 */ /* 0x000fe40000000000 */
[----:B------:R-:W-:Y:S02]  /*6db0*/  SHF.R.U64 R7, R7, 0x3, RZ ;  /* 0x0000000307077819 */ /* 0x000fe400000012ff */
[----:B------:R-:W-:Y:S02]  /*6dc0*/  LOP3.LUT R28, R29, 0x380, RZ, 0xc0, !PT ;  /* 0x000003801d1c7812 */ /* 0x000fe400078ec0ff */
[----:B------:R-:W-:Y:S02]  /*6dd0*/  SHF.R.U64 R6, R6, 0x3, RZ ;  /* 0x0000000306067819 */ /* 0x000fe400000012ff */
[----:B-1----:R-:W-:Y:S02]  /*6de0*/  @P2 SHF.R.U32.HI R14, RZ, R42, R15 ;  /* 0x0000002aff0e2219 */ /* 0x002fe4000001160f */
[----:B------:R-:W-:-:S02]  /*6df0*/  LOP3.LUT R10, R7, R10, RZ, 0x3c, !PT ;  /* 0x0000000a070a7212 */ /* 0x000fc400078e3cff */
[----:B------:R-:W-:Y:S02]  /*6e00*/  SHF.R.U64 R28, R28, 0x3, RZ ;  /* 0x000000031c1c7819 */ /* 0x000fe400000012ff */
[----:B------:R-:W-:Y:S01]  /*6e10*/  LOP3.LUT R6, R6, R27, RZ, 0x3c, !PT ;  /* 0x0000001b06067212 */ /* 0x000fe200078e3cff */
[--C-:B------:R-:W-:Y:S01]  /*6e20*/  IMAD.MOV R27, RZ, RZ, -R14.reuse ;  /* 0x000000ffff1b7224 */ /* 0x100fe200078e0a0e */
[----:B------:R-:W-:Y:S01]  /*6e30*/  LOP3.LUT R28, R28, R29, RZ, 0x3c, !PT ;  /* 0x0000001d1c1c7212 */ /* 0x000fe200078e3cff */
[----:B------:R-:W-:Y:S01]  /*6e40*/  IMAD.X R29, RZ, RZ, R25, P1 ;  /* 0x000000ffff1d7224 */ /* 0x000fe200008e0619 */
[----:B------:R-:W-:Y:S01]  /*6e50*/  MOV R59, R10 ;  /* 0x0000000a003b7202 */ /* 0x000fe20000000f00 */
[----:B------:R-:W-:Y:S01]  /*6e60*/  IMAD.U32 R10, RZ, RZ, UR8 ;  /* 0x00000008ff0a7e24 */ /* 0x000fe2000f8e00ff */
[----:B------:R-:W-:Y:S01]  /*6e70*/  MOV R57, R8 ;  /* 0x0000000800397202 */ /* 0x000fe20000000f00 */
[----:B------:R-:W-:Y:S01]  /*6e80*/  IMAD R27, R48, R27, R31 ;  /* 0x0000001b301b7224 */ /* 0x000fe200078e021f */
[----:B------:R-:W-:Y:S01]  /*6e90*/  SHF.R.S32.HI R9, RZ, 0x1f, R14 ;  /* 0x0000001fff097819 */ /* 0x000fe2000001140e */
[----:B------:R-:W-:Y:S01]  /*6ea0*/  ULDC.64 UR8, c[0x0][0xae8] ;  /* 0x0002ba0000087ab9 */ /* 0x000fe20000000a00 */
[----:B------:R-:W-:-:S02]  /*6eb0*/  IADD3 R8, P1, R14, UR6, RZ ;  /* 0x000000060e087c10 */ /* 0x000fc4000ff3e0ff */
[----:B------:R-:W-:Y:S02]  /*6ec0*/  F2FP.BF16.F32.PACK_AB R36, R36, R37 ;  /* 0x000000252424723e */ /* 0x000fe400000010ff */
[----:B------:R-:W-:Y:S01]  /*6ed0*/  IADD3.X R9, R9, UR7, R10, P1, !PT ;  /* 0x0000000709097c10 */ /* 0x000fe20008ffe40a */
[----:B------:R-:W-:Y:S01]  /*6ee0*/  ULDC.64 UR6, c[0x0][0xb88] ;  /* 0x0002e20000067ab9 */ /* 0x000fe20000000a00 */
[----:B------:R-:W-:Y:S02]  /*6ef0*/  SHF.R.S32.HI R10, RZ, 0x1f, R27 ;  /* 0x0000001fff0a7819 */ /* 0x000fe4000001141b */
[----:B------:R-:W-:Y:S01]  /*6f00*/  SEL R50, R36, R41, P0 ;  /* 0x0000002924327207 */ /* 0x000fe20000000000 */
[----:B------:R-:W-:Y:S01]  /*6f10*/  IMAD.WIDE.U32 R8, R27, UR6, R8 ;  /* 0x000000061b087c25 */ /* 0x000fe2000f8e0008 */
[----:B------:R-:W-:Y:S02]  /*6f20*/  SEL R36, R41, R36, P0 ;  /* 0x0000002429247207 */ /* 0x000fe40000000000 */
[----:B------:R-:W-:Y:S01]  /*6f30*/  MOV R61, R12 ;  /* 0x0000000c003d7202 */ /* 0x000fe20000000f00 */
[----:B------:R-:W-:Y:S01]  /*6f40*/  IMAD R10, R10, UR6, RZ ;  /* 0x000000060a0a7c24 */ /* 0x000fe2000f8e02ff */
[C---:B------:R-:W-:Y:S01]  /*6f50*/  IADD3 R21, P3, R24.reuse, 0x3000, RZ ;  /* 0x0000300018157810 */ /* 0x040fe20007f7e0ff */
[----:B------:R-:W-:Y:S01]  /*6f60*/  IMAD R12, R49, 0xc0, R19 ;  /* 0x000000c0310c7824 */ /* 0x000fe200078e0213 */
[----:B------:R-:W-:Y:S01]  /*6f70*/  LOP3.LUT R7, R24, 0x380, RZ, 0xc0, !PT ;  /* 0x0000038018077812 */ /* 0x000fe200078ec0ff */
[----:B------:R-:W-:Y:S01]  /*6f80*/  IMAD R35, R27, UR7, R10 ;  /* 0x000000071b237c24 */ /* 0x000fe2000f8e020a */
[----:B------:R-:W-:Y:S01]  /*6f90*/  LOP3.LUT R20, R21, 0x380, RZ, 0xc0, !PT ;  /* 0x0000038015147812 */ /* 0x000fe200078ec0ff */
[----:B------:R-:W-:Y:S01]  /*6fa0*/  ULDC.64 UR6, c[0x0][0xb50] ;  /* 0x0002d40000067ab9 */ /* 0x000fe20000000a00 */
[----:B------:R-:W-:Y:S01]  /*6fb0*/  SHF.R.U64 R7, R7, 0x3, RZ ;  /* 0x0000000307077819 */ /* 0x000fe200000012ff */
[----:B------:R-:W-:Y:S01]  /*6fc0*/  VIADD R10, R12, 0x8 ;  /* 0x000000080c0a7836 */ /* 0x000fe20000000000 */
[----:B------:R-:W-:Y:S01]  /*6fd0*/  SHF.R.U64 R20, R20, 0x3, RZ ;  /* 0x0000000314147819 */ /* 0x000fe200000012ff */
[----:B------:R-:W-:Y:S01]  /*6fe0*/  IMAD.IADD R9, R9, 0x1, R35 ;  /* 0x0000000109097824 */ /* 0x000fe200078e0223 */
[----:B------:R-:W-:Y:S01]  /*6ff0*/  LOP3.LUT R24, R7, R24, RZ, 0x3c, !PT ;  /* 0x0000001807187212 */ /* 0x000fe200078e3cff */
[----:B------:R-:W-:Y:S01]  /*7000*/  IMAD.X R7, RZ, RZ, R25, P4 ;  /* 0x000000ffff077224 */ /* 0x000fe200020e0619 */
[----:B------:R-:W-:-:S02]  /*7010*/  LOP3.LUT P1, RZ, R17, 0x3, RZ, 0xc0, !PT ;  /* 0x0000000311ff7812 */ /* 0x000fc4000782c0ff */
[----:B------:R-:W-:Y:S01]  /*7020*/  LOP3.LUT R20, R20, R21, RZ, 0x3c, !PT ;  /* 0x0000001514147212 */ /* 0x000fe200078e3cff */
[----:B------:R-:W-:Y:S01]  /*7030*/  IMAD.X R21, RZ, RZ, R25, P3 ;  /* 0x000000ffff157224 */ /* 0x000fe200018e0619 */
[-C--:B------:R-:W-:Y:S02]  /*7040*/  ISETP.GE.OR P3, PT, R12, R55.reuse, P1 ;  /* 0x000000370c00720c */ /* 0x080fe40000f66670 */
[----:B------:R-:W-:Y:S02]  /*7050*/  ISETP.GE.OR P1, PT, R10, R55, P1 ;  /* 0x000000370a00720c */ /* 0x000fe40000f26670 */
[----:B---3--:R-:W-:Y:S01]  /*7060*/  LOP3.LUT R11, R5, 0x2, RZ, 0x3c, !PT ;  /* 0x00000002050b7812 */ /* 0x008fe200078e3cff */
[----:B------:R-:W-:Y:S04]  /*7070*/  SHFL.IDX PT, R30, R30, R5, 0x1c1f ;  /* 0x001c1f051e1e7589 */ /* 0x000fe800000e0000 */
[----:B------:R-:W-:Y:S04]  /*7080*/  SHFL.IDX PT, R38, R38, R5, 0x1c1f ;  /* 0x001c1f0526267589 */ /* 0x000fe800000e0000 */
[----:B------:R-:W-:Y:S04]  /*7090*/  SHFL.IDX PT, R44, R44, R5, 0x1c1f ;  /* 0x001c1f052c2c7589 */ /* 0x000fe800000e0000 */
[----:B------:R-:W-:Y:S04]  /*70a0*/  SHFL.IDX PT, R42, R50, R5, 0x1c1f ;  /* 0x001c1f05322a7589 */ /* 0x000fe800000e0000 */
[----:B------:R-:W-:Y:S04]  /*70b0*/  SHFL.IDX PT, R26, R52, R5, 0x1c1f ;  /* 0x001c1f05341a7589 */ /* 0x000fe800000e0000 */
[----:B------:R-:W-:Y:S04]  /*70c0*/  SHFL.IDX PT, R56, R56, R5, 0x1c1f ;  /* 0x001c1f0538387589 */ /* 0x000fe800000e0000 */
[----:B------:R0:W1:Y:S04]  /*70d0*/  SHFL.IDX PT, R13, R32, R11, 0x1c1f ;  /* 0x001c1f0b200d7589 */ /* 0x00006800000e0000 */
[----:B------:R-:W-:Y:S04]  /*70e0*/  SHFL.IDX PT, R60, R60, R5, 0x1c1f ;  /* 0x001c1f053c3c7589 */ /* 0x000fe800000e0000 */
[----:B------:R-:W2:Y:S01]  /*70f0*/  SHFL.IDX PT, R15, R40, R11, 0x1c1f ;  /* 0x001c1f0b280f7589 */ /* 0x000ea200000e0000 */
[----:B0-----:R-:W-:-:S03]  /*7100*/  LEA R32, P4, R8, UR6, 0x2 ;  /* 0x0000000608207c11 */ /* 0x001fc6000f8810ff */
[----:B------:R-:W-:Y:S01]  /*7110*/  SHFL.IDX PT, R62, R62, R5, 0x1c1f ;  /* 0x001c1f053e3e7589 */ /* 0x000fe200000e0000 */
[----:B------:R-:W-:-:S03]  /*7120*/  LEA.HI.X R35, R8, UR7, R9, 0x2, P4 ;  /* 0x0000000708237c11 */ /* 0x000fc6000a0f1409 */
[----:B------:R-:W0:Y:S04]  /*7130*/  SHFL.IDX PT, R33, R54, R11, 0x1c1f ;  /* 0x001c1f0b36217589 */ /* 0x000e2800000e0000 */
[----:B------:R-:W3:Y:S04]  /*7140*/  SHFL.IDX PT, R5, R58, R11, 0x1c1f ;  /* 0x001c1f0b3a057589 */ /* 0x000ee800000e0000 */
[----:B------:R-:W4:Y:S01]  /*7150*/  SHFL.IDX PT, R39, R34, R11, 0x1c1f ;  /* 0x001c1f0b22277589 */ /* 0x000f2200000e0000 */
[----:B-1----:R-:W-:Y:S02]  /*7160*/  SEL R8, R30, R13, P0 ;  /* 0x0000000d1e087207 */ /* 0x002fe40000000000 */
[----:B------:R-:W-:Y:S01]  /*7170*/  SEL R10, R13, R30, P0 ;  /* 0x0000001e0d0a7207 */ /* 0x000fe20000000000 */
[----:B------:R-:W1:Y:S04]  /*7180*/  SHFL.IDX PT, R27, R46, R11, 0x1c1f ;  /* 0x001c1f0b2e1b7589 */ /* 0x000e6800000e0000 */
[----:B------:R-:W5:Y:S01]  /*7190*/  SHFL.IDX PT, R31, R36, R11, 0x1c1f ;  /* 0x001c1f0b241f7589 */ /* 0x000f6200000e0000 */
[----:B--2---:R-:W-:-:S02]  /*71a0*/  SEL R12, R38, R15, P0 ;  /* 0x0000000f260c7207 */ /* 0x004fc40000000000 */
[----:B------:R-:W-:Y:S01]  /*71b0*/  SEL R14, R15, R38, P0 ;  /* 0x000000260f0e7207 */ /* 0x000fe20000000000 */
[----:B------:R2:W5:Y:S01]  /*71c0*/  SHFL.IDX PT, R43, R64, R11, 0x1c1f ;  /* 0x001c1f0b402b7589 */ /* 0x00056200000e0000 */
[----:B0-----:R-:W-:-:S03]  /*71d0*/  SEL R9, R26, R33, P0 ;  /* 0x000000211a097207 */ /* 0x001fc60000000000 */
[----:B------:R-:W-:Y:S01]  /*71e0*/  SHFL.IDX PT, R50, R32, RZ, 0x1c1f ;  /* 0x001c1fff20327589 */ /* 0x000fe200000e0000 */
[----:B---3--:R-:W-:-:S03]  /*71f0*/  SEL R13, R56, R5, P0 ;  /* 0x00000005380d7207 */ /* 0x008fc60000000000 */
[----:B------:R-:W0:Y:S01]  /*7200*/  SHFL.IDX PT, R51, R35, RZ, 0x1c1f ;  /* 0x001c1fff23337589 */ /* 0x000e2200000e0000 */
[----:B--2---:R-:W-:Y:S02]  /*7210*/  SEL R11, R33, R26, P0 ;  /* 0x0000001a210b7207 */ /* 0x004fe40000000000 */
[----:B------:R-:W-:Y:S01]  /*7220*/  SEL R15, R5, R56, P0 ;  /* 0x00000038050f7207 */ /* 0x000fe20000000000 */
[----:B------:R-:W-:Y:S01]  /*7230*/  BAR.SYNC.DEFER_BLOCKING 0x1, 0x180 ;  /* 0x0046000000007b1d */ /* 0x000fe20000010000 */
[----:B----4-:R-:W-:Y:S02]  /*7240*/  SEL R37, R60, R39, P0 ;  /* 0x000000273c257207 */ /* 0x010fe40000000000 */
[----:B-1----:R-:W-:Y:S02]  /*7250*/  SEL R36, R44, R27, P0 ;  /* 0x0000001b2c247207 */ /* 0x002fe40000000000 */
[----:B------:R-:W-:-:S03]  /*7260*/  SEL R38, R27, R44, P0 ;  /* 0x0000002c1b267207 */ /* 0x000fc60000000000 */
[----:B------:R-:W1:Y:S01]  /*7270*/  @P2 LDC R5, c[0x0][0xbec] ;  /* 0x0002fb00ff052b82 */ /* 0x000e620000000800 */
[----:B-----5:R-:W-:Y:S01]  /*7280*/  SEL R40, R42, R31, P0 ;  /* 0x0000001f2a287207 */ /* 0x020fe20000000000 */
[----:B------:R-:W-:Y:S01]  /*7290*/  SHFL.IDX PT, R52, R32, 0x1, 0x1c1f ;  /* 0x003c1f0020347f89 */ /* 0x000fe200000e0000 */
[----:B------:R-:W-:Y:S02]  /*72a0*/  SEL R39, R39, R60, P0 ;  /* 0x0000003c27277207 */ /* 0x000fe40000000000 */
[----:B------:R-:W-:Y:S01]  /*72b0*/  SEL R41, R62, R43, P0 ;  /* 0x0000002b3e297207 */ /* 0x000fe20000000000 */
[----:B------:R-:W2:Y:S01]  /*72c0*/  SHFL.IDX PT, R53, R35, 0x1, 0x1c1f ;  /* 0x003c1f0023357f89 */ /* 0x000ea200000e0000 */
[----:B------:R-:W-:Y:S02]  /*72d0*/  SEL R42, R31, R42, P0 ;  /* 0x0000002a1f2a7207 */ /* 0x000fe40000000000 */
[----:B------:R-:W-:Y:S01]  /*72e0*/  SEL R43, R43, R62, P0 ;  /* 0x0000003e2b2b7207 */ /* 0x000fe20000000000 */
[----:B------:R3:W-:Y:S04]  /*72f0*/  STSM.16.M88.4 [R63], R8 ;  /* 0x000000083f007844 */ /* 0x0007e80000000200 */
[----:B------:R-:W-:Y:S04]  /*7300*/  STSM.16.M88.4 [R61], R12 ;  /* 0x0000000c3d007844 */ /* 0x000fe80000000200 */
[----:B------:R-:W-:Y:S04]  /*7310*/  STSM.16.M88.4 [R59], R36 ;  /* 0x000000243b007844 */ /* 0x000fe80000000200 */
[----:B------:R-:W-:Y:S01]  /*7320*/  STSM.16.M88.4 [R57], R40 ;  /* 0x0000002839007844 */ /* 0x000fe20000000200 */
[----:B------:R-:W-:Y:S08]  /*7330*/  BAR.SYNC.DEFER_BLOCKING 0x1, 0x180 ;  /* 0x0046000000007b1d */ /* 0x000ff00000010000 */
[----:B---3--:R-:W3:Y:S01]  /*7340*/  @P2 LDC R9, c[0x0][0xbf0] ;  /* 0x0002fc00ff092b82 */ /* 0x008ee20000000800 */
[----:B0-----:R-:W-:Y:S04]  /*7350*/  @!P3 ST.E desc[UR48][R50.64], R4 ;  /* 0x000000043200b985 */ /* 0x001fe8000c101930 */
[----:B--2---:R0:W-:Y:S04]  /*7360*/  @!P1 ST.E desc[UR48][R52.64], R0 ;  /* 0x0000000034009985 */ /* 0x0041e8000c101930 */
[----:B------:R-:W2:Y:S04]  /*7370*/  LD.E.128 R24, desc[UR48][R24.64] ;  /* 0x0000003018187980 */ /* 0x000ea8000c101d00 */
[----:B------:R-:W4:Y:S04]  /*7380*/  LD.E.128 R28, desc[UR48][R28.64] ;  /* 0x000000301c1c7980 */ /* 0x000f28000c101d00 */
[----:B------:R5:W4:Y:S04]  /*7390*/  LD.E.128 R32, desc[UR48][R20.64] ;  /* 0x0000003014207980 */ /* 0x000b28000c101d00 */
[----:B------:R1:W4:Y:S01]  /*73a0*/  LD.E.128 R44, desc[UR48][R6.64] ;  /* 0x00000030062c7980 */ /* 0x000322000c101d00 */
[----:B0-----:R-:W-:Y:S01]  /*73b0*/  IMAD R0, R2, 0x30, R16 ;  /* 0x0000003002007824 */ /* 0x001fe200078e0210 */
[----:B------:R-:W-:-:S02]  /*73c0*/  UIMAD UR6, UR12, UR8, URZ ;  /* 0x000000080c0672a4 */ /* 0x000fc4000f8e023f */
[----:B------:R-:W-:Y:S01]  /*73d0*/  UIMAD.WIDE.U32 UR4, UR13, UR8, URZ ;  /* 0x000000080d0472a5 */ /* 0x000fe2000f8e003f */
[C---:B------:R-:W-:Y:S01]  /*73e0*/  IMAD R8, R49.reuse, 0xc0, R0 ;  /* 0x000000c031087824 */ /* 0x040fe200078e0200 */
[----:B------:R-:W-:Y:S01]  /*73f0*/  UIMAD UR6, UR13, UR9, UR6 ;  /* 0x000000090d0672a4 */ /* 0x000fe2000f8e0206 */
[----:B-----5:R-:W-:Y:S01]  /*7400*/  IMAD R20, R49, 0xc0, R16 ;  /* 0x000000c031147824 */ /* 0x020fe200078e0210 */
[----:B------:R-:W-:Y:S01]  /*7410*/  @!PT LDS RZ, [RZ] ;  /* 0x00000000fffff984 */ /* 0x000fe20000000800 */
[----:B------:R-:W-:Y:S01]  /*7420*/  @!PT LDS RZ, [RZ] ;  /* 0x00000000fffff984 */ /* 0x000fe20000000800 */
[----:B------:R-:W-:Y:S01]  /*7430*/  @!PT LDS RZ, [RZ] ;  /* 0x00000000fffff984 */ /* 0x000fe20000000800 */
[----:B------:R-:W-:Y:S01]  /*7440*/  @!PT LDS RZ, [RZ] ;  /* 0x00000000fffff984 */ /* 0x000fe20000000800 */
[----:B------:R0:W-:Y:S06]  /*7450*/  MEMBAR.ALL.CTA ;  /* 0x0000000000007992 */ /* 0x0001ec0000008000 */
[----:B0-----:R-:W0:Y:S01]  /*7460*/  FENCE.VIEW.ASYNC.S ;  /* 0x00000000000073c6 */ /* 0x001e220000000000 */
[----:B------:R-:W-:Y:S01]  /*7470*/  ULDC.64 UR8, c[0x0][0xaf0] ;  /* 0x0002bc0000087ab9 */ /* 0x000fe20000000a00 */
[----:B-1----:R-:W-:Y:S01]  /*7480*/  @P2 IMAD.HI.U32 R0, R8, R5, RZ ;  /* 0x0000000508002227 */ /* 0x002fe200078e00ff */
[----:B------:R-:W-:-:S02]  /*7490*/  UIMAD UR7, UR14, UR8, URZ ;  /* 0x000000080e0772a4 */ /* 0x000fc4000f8e023f */
[----:B------:R-:W-:Y:S01]  /*74a0*/  UIADD3 UR5, UR5, UR6, URZ ;  /* 0x0000000605057290 */ /* 0x000fe2000fffe03f */
[----:B------:R-:W-:Y:S01]  /*74b0*/  IMAD.MOV.U32 R7, RZ, RZ, R8 ;  /* 0x000000ffff077224 */ /* 0x000fe200078e0008 */
[----:B------:R-:W-:Y:S01]  /*74c0*/  UIMAD UR7, UR42, UR9, UR7 ;  /* 0x000000092a0772a4 */ /* 0x000fe2000f8e0207 */
[----:B---3--:R-:W-:Y:S01]  /*74d0*/  @P2 SHF.R.U32.HI R7, RZ, R9, R0 ;  /* 0x00000009ff072219 */ /* 0x008fe20000011600 */
[----:B------:R-:W-:Y:S01]  /*74e0*/  UIMAD.WIDE.U32 UR42, UR42, UR8, UR4 ;  /* 0x000000082a2a72a5 */ /* 0x000fe2000f8e0004 */
[----:B------:R-:W-:Y:S01]  /*74f0*/  VIADD R12, R20, 0x60 ;  /* 0x00000060140c7836 */ /* 0x000fe20000000000 */
[----:B------:R-:W-:Y:S01]  /*7500*/  UIADD3 UR44, UR44, 0x13220, URZ ;  /* 0x000132202c2c7890 */ /* 0x000fe2000fffe03f */
[--C-:B------:R-:W-:Y:S01]  /*7510*/  SHF.R.S32.HI R0, RZ, 0x1f, R7.reuse ;  /* 0x0000001fff007819 */ /* 0x100fe20000011407 */
[----:B------:R-:W-:Y:S01]  /*7520*/  UIADD3 UR4, UR43, UR7, URZ ;  /* 0x000000072b047290 */ /* 0x000fe2000fffe03f */
[----:B------:R-:W-:Y:S01]  /*7530*/  IMAD.MOV R9, RZ, RZ, -R7 ;  /* 0x000000ffff097224 */ /* 0x000fe200078e0a07 */
[----:B------:R-:W-:Y:S01]  /*7540*/  UPRMT UR44, URZ, 0x654, UR44 ;  /* 0x000006543f2c7896 */ /* 0x000fe2000800002c */
[----:B------:R-:W-:Y:S01]  /*7550*/  IMAD.U32 R5, RZ, RZ, UR43 ;  /* 0x0000002bff057e24 */ /* 0x000fe2000f8e00ff */
[----:B------:R-:W-:Y:S01]  /*7560*/  ULDC.64 UR6, c[0x0][0xae0] ;  /* 0x0002b80000067ab9 */ /* 0x000fe20000000a00 */
[----:B------:R-:W-:Y:S01]  /*7570*/  IMAD R9, R48, R9, R8 ;  /* 0x0000000930097224 */ /* 0x000fe200078e0208 */
[----:B------:R-:W-:Y:S01]  /*7580*/  UIADD3 UR39, UR39, 0x1, URZ ;  /* 0x0000000127277890 */ /* 0x000fe2000fffe03f */
[----:B------:R-:W-:Y:S01]  /*7590*/  IMAD R0, R0, UR6, RZ ;  /* 0x0000000600007c24 */ /* 0x000fe2000f8e02ff */
[----:B------:R-:W-:Y:S01]  /*75a0*/  UIADD3 UR36, UR36, 0x1, URZ ;  /* 0x0000000124247890 */ /* 0x000fe2000fffe03f */
[----:B------:R-:W-:Y:S01]  /*75b0*/  IMAD.U32 R4, RZ, RZ, UR42 ;  /* 0x0000002aff047e24 */ /* 0x000fe2000f8e00ff */
[----:B------:R-:W-:Y:S01]  /*75c0*/  UISETP.NE.AND UP0, UPT, UR39, 0x2, UPT ;  /* 0x000000022700788c */ /* 0x000fe2000bf05270 */
[----:B------:R-:W-:Y:S01]  /*75d0*/  IMAD.U32 R5, RZ, RZ, UR4 ;  /* 0x00000004ff057e24 */ /* 0x000fe2000f8e00ff */
[----:B------:R-:W-:Y:S01]  /*75e0*/  ULDC.64 UR4, c[0x0][0xad8] ;  /* 0x0002b60000047ab9 */ /* 0x000fe20000000a00 */
[C---:B------:R-:W-:Y:S01]  /*75f0*/  IMAD R11, R7.reuse, UR7, R0 ;  /* 0x00000007070b7c24 */ /* 0x040fe2000f8e0200 */
[----:B------:R-:W-:Y:S01]  /*7600*/  SHF.R.S32.HI R0, RZ, 0x1f, R9 ;  /* 0x0000001fff007819 */ /* 0x000fe20000011409 */
[----:B------:R-:W-:Y:S01]  /*7610*/  IMAD.WIDE.U32 R4, R7, UR6, R4 ;  /* 0x0000000607047c25 */ /* 0x000fe2000f8e0004 */
[----:B0-----:R-:W-:Y:S01]  /*7620*/  SYNCS.ARRIVE.TRANS64.RED.A1T0 RZ, [UR44], RZ ;  /* 0x000000ffffff79a7 */ /* 0x001fe2000810042c */
[----:B------:R-:W-:-:S02]  /*7630*/  USEL UR39, UR39, URZ, UP0 ;  /* 0x0000003f27277287 */ /* 0x000fc40008000000 */
[----:B------:R-:W-:Y:S02]  /*7640*/  IMAD.IADD R5, R5, 0x1, R11 ;  /* 0x0000000105057824 */ /* 0x000fe400078e020b */
[----:B------:R-:W-:Y:S02]  /*7650*/  IMAD R0, R0, UR4, RZ ;  /* 0x0000000400007c24 */ /* 0x000fe4000f8e02ff */
[----:B------:R-:W-:-:S04]  /*7660*/  IMAD.WIDE.U32 R4, R9, UR4, R4 ;  /* 0x0000000409047c25 */ /* 0x000fc8000f8e0004 */
[----:B------:R-:W-:Y:S01]  /*7670*/  IMAD R7, R9, UR5, R0 ;  /* 0x0000000509077c24 */ /* 0x000fe2000f8e0200 */
[----:B------:R-:W-:Y:S01]  /*7680*/  ULDC.64 UR4, c[0x0][0xa80] ;  /* 0x0002a00000047ab9 */ /* 0x000fe20000000a00 */
[----:B------:R-:W-:Y:S01]  /*7690*/  VIADD R0, R20, 0x30 ;  /* 0x0000003014007836 */ /* 0x000fe20000000000 */
[----:B------:R-:W-:Y:S01]  /*76a0*/  LEA R13, P0, R4, UR4, 0x1 ;  /* 0x00000004040d7c11 */ /* 0x000fe2000f8008ff */
[----:B------:R-:W-:Y:S01]  /*76b0*/  IMAD.IADD R5, R5, 0x1, R7 ;  /* 0x0000000105057824 */ /* 0x000fe200078e0207 */
[----:B------:R-:W-:Y:S01]  /*76c0*/  ULDC UR4, c[0x0][0xac8] ;  /* 0x0002b20000047ab9 */ /* 0x000fe20000000800 */
[----:B------:R-:W-:Y:S02]  /*76d0*/  VIADD R14, R20, 0x90 ;  /* 0x00000090140e7836 */ /* 0x000fe40000000000 */
[----:B------:R-:W-:Y:S01]  /*76e0*/  SHFL.IDX PT, R6, R13, 0x1, 0x181f ;  /* 0x00381f000d067f89 */ /* 0x000fe200000e0000 */
[----:B------:R-:W-:Y:S02]  /*76f0*/  LEA.HI.X R15, R4, UR5, R5, 0x1, P0 ;  /* 0x00000005040f7c11 */ /* 0x000fe400080f0c05 */
[----:B------:R-:W-:Y:S01]  /*7700*/  ISETP.GE.AND P0, PT, R3, UR4, PT ;  /* 0x0000000403007c0c */ /* 0x000fe2000bf06270 */
[----:B------:R-:W-:Y:S01]  /*7710*/  SHFL.IDX PT, R4, R13, RZ, 0x181f ;  /* 0x00181fff0d047589 */ /* 0x000fe200000e0000 */
[----:B------:R-:W-:-:S02]  /*7720*/  ULDC UR4, c[0x0][0xc] ;  /* 0x0000030000047ab9 */ /* 0x000fc40000000800 */
[-C--:B------:R-:W-:Y:S01]  /*7730*/  ISETP.GE.OR P2, PT, R0, R55.reuse, P0 ;  /* 0x000000370000720c */ /* 0x080fe20000746670 */
[----:B------:R-:W0:Y:S01]  /*7740*/  SHFL.IDX PT, R5, R15, RZ, 0x181f ;  /* 0x00181fff0f057589 */ /* 0x000e2200000e0000 */
[----:B------:R-:W1:Y:S01]  /*7750*/  LDC R0, c[0x0][0xc34] ;  /* 0x00030d00ff007b82 */ /* 0x000e620000000800 */
[-C--:B------:R-:W-:Y:S01]  /*7760*/  ISETP.GE.OR P1, PT, R20, R55.reuse, P0 ;  /* 0x000000371400720c */ /* 0x080fe20000726670 */
[----:B------:R-:W-:Y:S01]  /*7770*/  UIADD3 UR46, UR4, UR46, URZ ;  /* 0x0000002e042e7290 */ /* 0x000fe2000fffe03f */
[----:B------:R-:W3:Y:S01]  /*7780*/  SHFL.IDX PT, R7, R15, 0x1, 0x181f ;  /* 0x00381f000f077f89 */ /* 0x000ee200000e0000 */
[-C--:B------:R-:W-:Y:S01]  /*7790*/  ISETP.GE.OR P3, PT, R12, R55.reuse, P0 ;  /* 0x000000370c00720c */ /* 0x080fe20000766670 */
[----:B------:R-:W-:Y:S01]  /*77a0*/  USEL UR4, URZ, 0x1, UP0 ;  /* 0x000000013f047887 */ /* 0x000fe20008000000 */
[----:B------:R-:W-:Y:S01]  /*77b0*/  ISETP.GE.OR P0, PT, R14, R55, P0 ;  /* 0x000000370e00720c */ /* 0x000fe20000706670 */
[----:B------:R-:W-:Y:S02]  /*77c0*/  SHFL.IDX PT, R8, R13, 0x2, 0x181f ;  /* 0x00581f000d087f89 */ /* 0x000fe400000e0000 */
[----:B------:R-:W-:-:S02]  /*77d0*/  ULOP3.LUT UR37, UR37, UR4, URZ, 0x3c, !UPT ;  /* 0x0000000425257292 */ /* 0x000fc4000f8e3c3f */
[----:B------:R-:W5:Y:S04]  /*77e0*/  SHFL.IDX PT, R9, R15, 0x2, 0x181f ;  /* 0x00581f000f097f89 */ /* 0x000f6800000e0000 */
[----:B------:R-:W-:Y:S04]  /*77f0*/  SHFL.IDX PT, R10, R13, 0x3, 0x181f ;  /* 0x00781f000d0a7f89 */ /* 0x000fe800000e0000 */
[----:B------:R-:W1:Y:S01]  /*7800*/  SHFL.IDX PT, R11, R15, 0x3, 0x181f ;  /* 0x00781f000f0b7f89 */ /* 0x000e6200000e0000 */
[----:B0-----:R-:W-:-:S04]  /*7810*/  @!P1 IMAD.WIDE R4, R3, 0x2, R4 ;  /* 0x0000000203049825 */ /* 0x001fc800078e0204 */
[----:B---3--:R-:W-:-:S04]  /*7820*/  @!P2 IMAD.WIDE R6, R3, 0x2, R6 ;  /* 0x000000020306a825 */ /* 0x008fc800078e0206 */
[----:B-----5:R-:W-:-:S04]  /*7830*/  @!P3 IMAD.WIDE R8, R3, 0x2, R8 ;  /* 0x000000020308b825 */ /* 0x020fc800078e0208 */
[----:B-1----:R-:W-:Y:S01]  /*7840*/  @!P0 IMAD.WIDE R10, R3, 0x2, R10 ;  /* 0x00000002030a8825 */ /* 0x002fe200078e020a */
[----:B--2---:R0:W-:Y:S04]  /*7850*/  @!P1 ST.E.128 desc[UR48][R4.64], R24 ;  /* 0x0000001804009985 */ /* 0x0041e8000c101d30 */
[----:B----4-:R0:W-:Y:S04]  /*7860*/  @!P2 ST.E.128 desc[UR48][R6.64], R28 ;  /* 0x0000001c0600a985 */ /* 0x0101e8000c101d30 */
[----:B------:R0:W-:Y:S04]  /*7870*/  @!P3 ST.E.128 desc[UR48][R8.64], R32 ;  /* 0x000000200800b985 */ /* 0x0001e8000c101d30 */
[----:B------:R0:W-:Y:S01]  /*7880*/  @!P0 ST.E.128 desc[UR48][R10.64], R44 ;  /* 0x0000002c0a008985 */ /* 0x0001e2000c101d30 */
[----:B------:R-:W-:-:S13]  /*7890*/  ISETP.LE.AND P0, PT, R0, UR46, PT ;  /* 0x0000002e00007c0c */ /* 0x000fda000bf03270 */
[----:B------:R-:W-:Y:S05]  /*78a0*/  @!P0 BRA `(.L_x_31) ;  /* 0xffffff9400248947 */ /* 0x000fea000383ffff */
[----:B------:R-:W-:Y:S05]  /*78b0*/  EXIT ;  /* 0x000000000000794d */ /* 0x000fea0003800000 */
.L_x_7:
[----:B------:R-:W-:-:S08]  /*78c0*/  NOP ;  /* 0x0000000000007918 */ /* 0x000fd00000000000 */
[----:B------:R-:W0:-:S00]  /*78d0*/  USETMAXREG.DEALLOC.CTAPOOL 0x20 ;  /* 0x00000020000079c8 */ /* 0x000e0000080e0500 */
[----:B------:R-:W1:Y:S01]  /*78e0*/  S2UR UR50, SR_CTAID.X ;  /* 0x00000000003279c3 */ /* 0x000e620000002500 */
[----:B------:R-:W-:Y:S01]  /*78f0*/  UMOV UR46, 0x1 ;  /* 0x00000001002e7882 */ /* 0x000fe20000000000 */
[----:B0-----:R-:W-:Y:S02]  /*7900*/  IMAD.MOV.U32 R18, RZ, RZ, RZ ;  /* 0x000000ffff127224 */ /* 0x001fe400078e00ff */
[----:B------:R-:W-:-:S04]  /*7910*/  IMAD.MOV.U32 R19, RZ, RZ, 0x1 ;  /* 0x00000001ff137424 */ /* 0x000fc800078e00ff */
[----:B------:R-:W1:Y:S02]  /*7920*/  LDC R2, c[0x0][0xc34] ;  /* 0x00030d00ff027b82 */ /* 0x000e640000000800 */
[----:B-1----:R-:W-:-:S13]  /*7930*/  ISETP.LE.AND P0, PT, R2, UR50, PT ;  /* 0x0000003202007c0c */ /* 0x002fda000bf03270 */
[----:B------:R-:W-:Y:S05]  /*7940*/  @P0 BRA `(.L_x_32) ;  /* 0x0000002800400947 */ /* 0x000fea0003800000 */
[----:B------:R-:W0:Y:S01]  /*7950*/  S2R R10, SR_TID.X ;  /* 0x00000000000a7919 */ /* 0x000e220000002100 */
[----:B------:R-:W1:Y:S01]  /*7960*/  S2UR UR4, SR_CgaCtaId ;  /* 0x00000000000479c3 */ /* 0x000e620000008800 */
[----:B------:R-:W-:Y:S01]  /*7970*/  IMAD.SHL.U32 R6, R28, 0x10, RZ ;  /* 0x000000101c067824 */ /* 0x000fe200078e00ff */
[----:B------:R-:W-:Y:S01]  /*7980*/  UMOV UR41, 0x400 ;  /* 0x0000040000297882 */ /* 0x000fe20000000000 */
[----:B------:R-:W-:Y:S01]  /*7990*/  IMAD.MOV.U32 R19, RZ, RZ, 0x1 ;  /* 0x00000001ff137424 */ /* 0x000fe200078e00ff */
[----:B------:R-:W-:Y:S01]  /*79a0*/  ULDC.64 UR52, c[0x0][0x198] ;  /* 0x0000660000347ab9 */ /* 0x000fe20000000a00 */
[----:B------:R-:W-:Y:S01]  /*79b0*/  IMAD.MOV.U32 R18, RZ, RZ, RZ ;  /* 0x000000ffff127224 */ /* 0x000fe200078e00ff */
[----:B------:R-:W-:Y:S01]  /*79c0*/  LOP3.LUT R7, R6, 0x600, RZ, 0xc0, !PT ;  /* 0x0000060006077812 */ /* 0x000fe200078ec0ff */
[----:B------:R-:W-:Y:S02]  /*79d0*/  ULOP3.LUT UR42, UR38, 0x1, URZ, 0xfc, !UPT ;  /* 0x00000001262a7892 */ /* 0x000fe4000f8efc3f */
[----:B------:R-:W-:Y:S01]  /*79e0*/  ULOP3.LUT UR47, UR38, 0x2, URZ, 0xfc, !UPT ;  /* 0x00000002262f7892 */ /* 0x000fe2000f8efc3f */
[----:B------:R-:W-:Y:S01]  /*79f0*/  ULDC UR43, c[0x0][0xc] ;  /* 0x00000300002b7ab9 */ /* 0x000fe20000000800 */
[----:B------:R-:W-:Y:S01]  /*7a00*/  UMOV UR46, URZ ;  /* 0x0000003f002e7c82 */ /* 0x000fe20008000000 */
[----:B-1----:R-:W-:Y:S01]  /*7a10*/  ULEA UR41, UR4, UR41, 0x18 ;  /* 0x0000002904297291 */ /* 0x002fe2000f8ec03f */
[C---:B0-----:R-:W-:Y:S01]  /*7a20*/  IMAD.SHL.U32 R26, R10.reuse, 0x40, RZ ;  /* 0x000000400a1a7824 */ /* 0x041fe200078e00ff */
[----:B------:R-:W-:Y:S01]  /*7a30*/  SHF.R.U32.HI R4, RZ, 0x1, R10 ;  /* 0x00000001ff047819 */ /* 0x000fe2000001160a */
[C---:B------:R-:W-:Y:S01]  /*7a40*/  IMAD.SHL.U32 R2, R10.reuse, 0x10, RZ ;  /* 0x000000100a027824 */ /* 0x040fe200078e00ff */
[C---:B------:R-:W-:Y:S01]  /*7a50*/  LOP3.LUT R29, R10.reuse, 0x1f, RZ, 0xc0, !PT ;  /* 0x0000001f0a1d7812 */ /* 0x040fe200078ec0ff */
[----:B------:R-:W-:Y:S01]  /*7a60*/  IMAD.SHL.U32 R8, R10, 0x2, RZ ;  /* 0x000000020a087824 */ /* 0x000fe200078e00ff */
[----:B------:R-:W-:Y:S01]  /*7a70*/  LOP3.LUT R3, R26, 0x180, RZ, 0xc0, !PT ;  /* 0x000001801a037812 */ /* 0x000fe200078ec0ff */
[----:B------:R-:W-:Y:S01]  /*7a80*/  IMAD.SHL.U32 R0, R10, 0x20, RZ ;  /* 0x000000200a007824 */ /* 0x000fe200078e00ff */
[----:B------:R-:W-:-:S02]  /*7a90*/  LOP3.LUT R5, R2, 0x1b0, RZ, 0xc0, !PT ;  /* 0x000001b002057812 */ /* 0x000fc400078ec0ff */
[----:B------:R-:W-:Y:S01]  /*7aa0*/  LOP3.LUT R3, R3, 0x30, R4, 0xf8, !PT ;  /* 0x0000003003037812 */ /* 0x000fe200078ef804 */
[C---:B------:R-:W-:Y:S01]  /*7ab0*/  IMAD.SHL.U32 R4, R10.reuse, 0x8, RZ ;  /* 0x000000080a047824 */ /* 0x040fe200078e00ff */
[----:B------:R-:W-:Y:S01]  /*7ac0*/  LOP3.LUT R9, R5, 0x30, R8, 0x78, !PT ;  /* 0x0000003005097812 */ /* 0x000fe200078e7808 */
[----:B------:R-:W-:Y:S01]  /*7ad0*/  IMAD.SHL.U32 R8, R10, 0x4, RZ ;  /* 0x000000040a087824 */ /* 0x000fe200078e00ff */
[----:B------:R-:W-:Y:S02]  /*7ae0*/  LOP3.LUT R5, R0, 0x80, RZ, 0xc0, !PT ;  /* 0x0000008000057812 */ /* 0x000fe400078ec0ff */
[----:B------:R-:W-:Y:S02]  /*7af0*/  LOP3.LUT R6, R7, 0x40, R2, 0xf8, !PT ;  /* 0x0000004007067812 */ /* 0x000fe400078ef802 */
[----:B------:R-:W-:Y:S02]  /*7b00*/  LOP3.LUT R3, R3, 0x30, R4, 0x78, !PT ;  /* 0x0000003003037812 */ /* 0x000fe400078e7804 */
[----:B------:R-:W-:-:S02]  /*7b10*/  LOP3.LUT R5, R5, 0x10, R10, 0xf8, !PT ;  /* 0x0000001005057812 */ /* 0x000fc400078ef80a */
[----:B------:R-:W-:Y:S02]  /*7b20*/  LOP3.LUT R7, R7, 0x60, R0, 0xf8, !PT ;  /* 0x0000006007077812 */ /* 0x000fe400078ef800 */
[----:B------:R-:W-:Y:S02]  /*7b30*/  LOP3.LUT R9, R6, R9, RZ, 0xfc, !PT ;  /* 0x0000000906097212 */ /* 0x000fe400078efcff */
[----:B------:R-:W-:Y:S02]  /*7b40*/  LOP3.LUT R26, R3, 0x640, R26, 0xf8, !PT ;  /* 0x00000640031a7812 */ /* 0x000fe400078ef81a */
[----:B------:R-:W-:Y:S01]  /*7b50*/  LOP3.LUT R5, R5, 0x10, R8, 0x78, !PT ;  /* 0x0000001005057812 */ /* 0x000fe200078e7808 */
[----:B------:R-:W-:Y:S01]  /*7b60*/  VIADD R27, R9, UR41 ;  /* 0x00000029091b7c36 */ /* 0x000fe20008000000 */
[----:B------:R-:W-:Y:S02]  /*7b70*/  LOP3.LUT R6, R7, 0x100, R0, 0xf8, !PT ;  /* 0x0000010007067812 */ /* 0x000fe400078ef800 */
[----:B------:R-:W-:-:S02]  /*7b80*/  SHF.R.U32.HI R3, RZ, 0x2, R28 ;  /* 0x00000002ff037819 */ /* 0x000fc4000001161c */
[----:B------:R-:W-:Y:S02]  /*7b90*/  LOP3.LUT R25, R6, R5, RZ, 0xfc, !PT ;  /* 0x0000000506197212 */ /* 0x000fe400078efcff */
[----:B------:R-:W-:-:S07]  /*7ba0*/  LOP3.LUT R0, R3, 0x60, R0, 0xf8, !PT ;  /* 0x0000006003007812 */ /* 0x000fce00078ef800 */
.L_x_75:
[----:B------:R-:W-:Y:S01]  /*7bb0*/  ULDC UR4, c[0x0][0xc38] ;  /* 0x00030e0000047ab9 */ /* 0x000fe20000000800 */
[----:B------:R-:W-:Y:S01]  /*7bc0*/  ULDC UR8, c[0x0][0xc44] ;  /* 0x0003110000087ab9 */ /* 0x000fe20000000800 */
[----:B------:R-:W-:Y:S02]  /*7bd0*/  UISETP.NE.AND UP2, UPT, UR4, 0x1, UPT ;  /* 0x000000010400788c */ /* 0x000fe4000bf45270 */
[----:B------:R-:W-:Y:S01]  /*7be0*/  UISETP.NE.AND UP1, UPT, UR8, 0x1, UPT ;  /* 0x000000010800788c */ /* 0x000fe2000bf25270 */
[----:B------:R-:W-:Y:S01]  /*7bf0*/  ULDC.64 UR4, c[0x0][0x418] ;  /* 0x0001060000047ab9 */ /* 0x000fe20000000a00 */
[----:B------:R-:W-:Y:S01]  /*7c00*/  ULDC UR6, c[0x0][0x424] ;  /* 0x0001090000067ab9 */ /* 0x000fe20000000800 */
[----:B------:R-:W-:Y:S02]  /*7c10*/  UISETP.NE.U32.AND UP0, UPT, UR4, URZ, UPT ;  /* 0x0000003f0400728c */ /* 0x000fe4000bf05070 */
[----:B------:R-:W-:Y:S02]  /*7c20*/  UIADD3 UR9, UR41, 0xe000, URZ ;  /* 0x0000e00029097890 */ /* 0x000fe4000fffe03f */
[----:B------:R-:W-:-:S02]  /*7c30*/  UISETP.NE.AND.EX UP0, UPT, UR5, URZ, UPT, UP0 ;  /* 0x0000003f0500728c */ /* 0x000fc4000bf05300 */
[----:B------:R-:W-:Y:S01]  /*7c40*/  @UP2 ULDC UR4, c[0x0][0xc3c] ;  /* 0x00030f0000042ab9 */ /* 0x000fe20000000800 */
[----:B------:R-:W-:Y:S01]  /*7c50*/  ULDC UR40, c[0x0][0x2f0] ;  /* 0x0000bc0000287ab9 */ /* 0x000fe20000000800 */
[----:B------:R-:W-:Y:S02]  /*7c60*/  UIMAD.WIDE.U32 UR4, UR50, UR4, URZ ;  /* 0x00000004320472a5 */ /* 0x000fe4000f8e003f */
[----:B------:R-:W-:Y:S01]  /*7c70*/  USEL UR6, UR6, 0x1, UP0 ;  /* 0x0000000106067887 */ /* 0x000fe20008000000 */
[----:B------:R-:W-:Y:S01]  /*7c80*/  @UP2 ULDC UR7, c[0x0][0xc40] ;  /* 0x0003100000072ab9 */ /* 0x000fe20000000800 */
[----:B------:R-:W-:Y:S01]  /*7c90*/  ULOP3.LUT UP0, URZ, UR9, 0x1bf, URZ, 0xc0, !UPT ;  /* 0x000001bf093f7892 */ /* 0x000fe2000f80c03f */
[----:B------:R-:W-:Y:S01]  /*7ca0*/  UMOV UR45, UR50 ;  /* 0x00000032002d7c82 */ /* 0x000fe20008000000 */
[----:B------:R-:W-:Y:S02]  /*7cb0*/  UIMAD UR40, UR6, UR40, URZ ;  /* 0x00000028062872a4 */ /* 0x000fe4000f8e023f */
[----:B------:R-:W-:-:S02]  /*7cc0*/  @UP2 USHF.R.U32.HI UR45, URZ, UR7, UR5 ;  /* 0x000000073f2d2299 */ /* 0x000fc40008011605 */
[----:B------:R-:W-:Y:S01]  /*7cd0*/  PLOP3.LUT P0, PT, PT, PT, UP0, 0x80, 0x0 ;  /* 0x000000000000781c */ /* 0x000fe20003f0f008 */
[----:B------:R-:W-:Y:S01]  /*7ce0*/  @UP1 ULDC.64 UR10, c[0x0][0xc48] ;  /* 0x00031200000a1ab9 */ /* 0x000fe20000000a00 */
[----:B------:R-:W-:Y:S02]  /*7cf0*/  UIADD3 UR6, UR40, 0x9f, URZ ;  /* 0x0000009f28067890 */ /* 0x000fe4000fffe03f */
[----:B------:R-:W-:Y:S02]  /*7d00*/  UIMAD.WIDE.U32 UR4, UR45, UR10, URZ ;  /* 0x0000000a2d0472a5 */ /* 0x000fe4000f8e003f */
[----:B------:R-:W-:Y:S01]  /*7d10*/  UMOV UR44, UR45 ;  /* 0x0000002d002c7c82 */ /* 0x000fe20008000000 */
[----:B------:R-:W-:Y:S02]  /*7d20*/  UIMAD.WIDE UR6, UR6, 0x66666667, URZ ;  /* 0x66666667060678a5 */ /* 0x000fe4000f8e023f */
[----:B------:R-:W-:Y:S02]  /*7d30*/  @UP1 USHF.R.U32.HI UR44, URZ, UR11, UR5 ;  /* 0x0000000b3f2c1299 */ /* 0x000fe40008011605 */
[----:B------:R-:W-:-:S02]  /*7d40*/  USHF.R.U32.HI UR39, URZ, 0x1f, UR7 ;  /* 0x0000001f3f277899 */ /* 0x000fc40008011607 */
[----:B------:R-:W-:Y:S02]  /*7d50*/  UIADD3 UR36, -UR44, URZ, URZ ;  /* 0x0000003f2c247290 */ /* 0x000fe4000fffe13f */
[----:B------:R-:W-:Y:S02]  /*7d60*/  ULEA.HI.SX32 UR39, UR7, UR39, 0x1a ;  /* 0x0000002707277291 */ /* 0x000fe4000f8fd23f */
[----:B------:R-:W-:Y:S01]  /*7d70*/  UIMAD UR36, UR8, UR36, UR45 ;  /* 0x00000024082472a4 */ /* 0x000fe2000f8e022d */
[----:B------:R-:W-:Y:S11]  /*7d80*/  @!P0 BRA `(.L_x_33) ;  /* 0x0000000000408947 */ /* 0x000ff60003800000 */
[----:B------:R-:W-:Y:S01]  /*7d90*/  MOV R2, 0x0 ;  /* 0x0000000000027802 */ /* 0x000fe20000000f00 */
[----:B------:R-:W-:Y:S01]  /*7da0*/  ULDC.64 UR4, c[0x4][0x98] ;  /* 0x0100260000047ab9 */ /* 0x000fe20000000a00 */
[----:B------:R-:W-:Y:S01]  /*7db0*/  ULDC.64 UR6, c[0x4][0xa0] ;  /* 0x0100280000067ab9 */ /* 0x000fe20000000a00 */
[----:B------:R-:W-:Y:S02]  /*7dc0*/  IMAD.U32 R4, RZ, RZ, UR4 ;  /* 0x00000004ff047e24 */ /* 0x000fe4000f8e00ff */
[----:B------:R-:W-:Y:S01]  /*7dd0*/  IMAD.U32 R5, RZ, RZ, UR5 ;  /* 0x00000005ff057e24 */ /* 0x000fe2000f8e00ff */
[----:B------:R-:W0:Y:S01]  /*7de0*/  LDC.64 R2, c[0x4][R2] ;  /* 0x0100000002027b82 */ /* 0x000e220000000a00 */
[----:B------:R-:W-:Y:S01]  /*7df0*/  ULDC.64 UR4, c[0x4][0x8] ;  /* 0x0100020000047ab9 */ /* 0x000fe20000000a00 */
[----:B------:R-:W-:Y:S02]  /*7e00*/  IMAD.U32 R6, RZ, RZ, UR6 ;  /* 0x00000006ff067e24 */ /* 0x000fe4000f8e00ff */
[----:B------:R-:W-:-:S02]  /*7e10*/  IMAD.U32 R7, RZ, RZ, UR7 ;  /* 0x00000007ff077e24 */ /* 0x000fc4000f8e00ff */
[----:B------:R-:W-:Y:S02]  /*7e20*/  IMAD.U32 R10, RZ, RZ, UR4 ;  /* 0x00000004ff0a7e24 */ /* 0x000fe4000f8e00ff */
[----:B------:R-:W-:Y:S02]  /*7e30*/  IMAD.U32 R11, RZ, RZ, UR5 ;  /* 0x00000005ff0b7e24 */ /* 0x000fe4000f8e00ff */
[----:B------:R-:W-:Y:S02]  /*7e40*/  IMAD.MOV.U32 R8, RZ, RZ, 0x70 ;  /* 0x00000070ff087424 */ /* 0x000fe400078e00ff */
[----:B------:R-:W-:Y:S02]  /*7e50*/  IMAD.MOV.U32 R12, RZ, RZ, 0x1 ;  /* 0x00000001ff0c7424 */ /* 0x000fe400078e00ff */
[----:B------:R-:W-:-:S07]  /*7e60*/  IMAD.MOV.U32 R13, RZ, RZ, RZ ;  /* 0x000000ffff0d7224 */ /* 0x000fce00078e00ff */
[----:B------:R-:W-:-:S07]  /*7e70*/  LEPC R20, `(.L_x_33) ;  /* 0x000000001014794e */ /* 0x000fce0000000000 */
[----:B0-----:R-:W-:Y:S05]  /*7e80*/  CALL.ABS.NOINC R2 ;  /* 0x0000000002007343 */ /* 0x001fea0003c00000 */
.L_x_33:
[----:B------:R-:W-:-:S06]  /*7e90*/  UIADD3 UR4, UR41, 0x6000, URZ ;  /* 0x0000600029047890 */ /* 0x000fcc000fffe03f */
[----:B------:R-:W-:-:S05]  /*7ea0*/  IMAD.U32 R16, RZ, RZ, UR4 ;  /* 0x00000004ff107e24 */ /* 0x000fca000f8e00ff */
[----:B------:R-:W-:-:S13]  /*7eb0*/  LOP3.LUT P0, RZ, R16, 0x1bf, RZ, 0xc0, !PT ;  /* 0x000001bf10ff7812 */ /* 0x000fda000780c0ff */
[----:B------:R-:W-:Y:S05]  /*7ec0*/  @!P0 BRA `(.L_x_34) ;  /* 0x0000000000408947 */ /* 0x000fea0003800000 */
        /* <DEDUP_REMOVED lines=16> */
.L_x_34:
[----:B------:R-:W-:-:S04]  /*7fd0*/  UIADD3 UR4, UR41, 0x1000, URZ ;  /* 0x0000100029047890 */ /* 0x000fc8000fffe03f */
[----:B------:R-:W-:-:S06]  /*7fe0*/  ULOP3.LUT UP0, URZ, UR4, 0x9f, URZ, 0xc0, !UPT ;  /* 0x0000009f043f7892 */ /* 0x000fcc000f80c03f */
[----:B------:R-:W-:-:S13]  /*7ff0*/  PLOP3.LUT P0, PT, PT, PT, UP0, 0x80, 0x0 ;  /* 0x000000000000781c */ /* 0x000fda0003f0f008 */
        /* <DEDUP_REMOVED lines=17> */
.L_x_35:
        /* <DEDUP_REMOVED lines=18> */
.L_x_36:
[----:B------:R-:W-:Y:S01]  /*8230*/  ULDC.64 UR4, c[0x0][0x9f8] ;  /* 0x00027e0000047ab9 */ /* 0x000fe20000000a00 */
[----:B------:R-:W-:Y:S01]  /*8240*/  IMAD.U32 R22, RZ, RZ, UR44 ;  /* 0x0000002cff167e24 */ /* 0x000fe2000f8e00ff */
[----:B------:R-:W-:Y:S01]  /*8250*/  UISETP.NE.U32.AND UP0, UPT, UR4, URZ, UPT ;  /* 0x0000003f0400728c */ /* 0x000fe2000bf05070 */
[----:B------:R-:W0:Y:S03]  /*8260*/  LDC.64 R4, c[0x0][0x418] ;  /* 0x00010600ff047b82 */ /* 0x000e260000000a00 */
[----:B------:R-:W-:-:S06]  /*8270*/  UISETP.NE.AND.EX UP0, UPT, UR5, URZ, UPT, UP0 ;  /* 0x0000003f0500728c */ /* 0x000fcc000bf05300 */
[----:B------:R-:W-:-:S05]  /*8280*/  PLOP3.LUT P0, PT, PT, PT, UP0, 0x80, 0x0 ;  /* 0x000000000000781c */ /* 0x000fca0003f0f008 */
[----:B------:R-:W-:Y:S02]  /*8290*/  @UP0 ULDC.64 UR4, c[0x0][0x9f8] ;  /* 0x00027e0000040ab9 */ /* 0x000fe40000000a00 */
[----:B------:R-:W-:-:S06]  /*82a0*/  @UP0 UIMAD.WIDE UR4, UR44, 0x4, UR4 ;  /* 0x000000042c0408a5 */ /* 0x000fcc000f8e0204 */
[----:B------:R-:W-:Y:S02]  /*82b0*/  IMAD.U32 R2, RZ, RZ, UR4 ;  /* 0x00000004ff027e24 */ /* 0x000fe4000f8e00ff */
[----:B------:R-:W-:-:S05]  /*82c0*/  IMAD.U32 R3, RZ, RZ, UR5 ;  /* 0x00000005ff037e24 */ /* 0x000fca000f8e00ff */
[----:B------:R-:W2:Y:S01]  /*82d0*/  @P0 LDG.E R22, desc[UR48][R2.64] ;  /* 0x0000003002160981 */ /* 0x000ea2000c1e1900 */
[----:B0-----:R-:W-:Y:S01]  /*82e0*/  ISETP.NE.U32.AND P0, PT, R4, RZ, PT ;  /* 0x000000ff0400720c */ /* 0x001fe20003f05070 */
[----:B------:R-:W-:Y:S01]  /*82f0*/  UMOV UR4, 0xffffffff ;  /* 0xffffffff00047882 */ /* 0x000fe20000000000 */
[----:B------:R-:W-:Y:S01]  /*8300*/  LOP3.LUT R23, R23, 0xfffffffe, RZ, 0xc0, !PT ;  /* 0xfffffffe17177812 */ /* 0x000fe200078ec0ff */
[----:B------:R-:W0:Y:S01]  /*8310*/  S2R R16, SR_TID.X ;  /* 0x0000000000107919 */ /* 0x000e220000002100 */
[----:B------:R-:W-:-:S13]  /*8320*/  ISETP.NE.AND.EX P1, PT, R5, RZ, PT, P0 ;  /* 0x000000ff0500720c */ /* 0x000fda0003f25300 */
[----:B------:R-:W-:Y:S02]  /*8330*/  @P1 LOP3.LUT R23, R23, 0x1, RZ, 0xfc, !PT ;  /* 0x0000000117171812 */ /* 0x000fe400078efcff */
[----:B0-----:R-:W-:-:S04]  /*8340*/  SHF.R.U32.HI R17, RZ, 0x5, R16 ;  /* 0x00000005ff117819 */ /* 0x001fc80000011610 */
[----:B------:R-:W-:Y:S02]  /*8350*/  LOP3.LUT R17, R17, 0x3, RZ, 0xc0, !PT ;  /* 0x0000000311117812 */ /* 0x000fe400078ec0ff */
[----:B--2---:R-:W-:Y:S02]  /*8360*/  SHF.R.S32.HI R24, RZ, 0x1f, R22 ;  /* 0x0000001fff187819 */ /* 0x004fe40000011416 */
[----:B------:R-:W-:Y:S01]  /*8370*/  SEL R16, R22, RZ, !P1 ;  /* 0x000000ff16107207 */ /* 0x000fe20004800000 */
[----:B------:R-:W-:Y:S06]  /*8380*/  BRA.DIV UR4, `(.L_x_37) ;  /* 0x0000002604007947 */ /* 0x000fec000b800000 */
[----:B------:R0:W1:Y:S02]  /*8390*/  SHFL.IDX PT, R14, R17, RZ, 0x1f ;  /* 0x00001fff110e7589 */ /* 0x00006400000e0000 */
.L_x_91:
[----:B-1----:R-:W-:Y:S02]  /*83a0*/  ISETP.NE.AND P0, PT, R14, RZ, PT ;  /* 0x000000ff0e00720c */ /* 0x002fe40003f05270 */
[----:B------:R-:W-:Y:S02]  /*83b0*/  PLOP3.LUT P2, PT, PT, PT, PT, 0x8, 0x0 ;  /* 0x000000000000781c */ /* 0x000fe40003f4e170 */
[----:B------:R-:W-:-:S11]  /*83c0*/  LOP3.LUT R23, R23, 0xfffffffd, RZ, 0xc0, !PT ;  /* 0xfffffffd17177812 */ /* 0x000fd600078ec0ff */
[----:B------:R-:W-:Y:S01]  /*83d0*/  @P2 LOP3.LUT R23, R23, 0x2, RZ, 0xfc, !PT ;  /* 0x0000000217172812 */ /* 0x000fe200078efcff */
[----:B------:R-:W-:Y:S06]  /*83e0*/  @P0 BRA `(.L_x_38) ;  /* 0x0000000400340947 */ /* 0x000fec0003800000 */
[----:B------:R-:W-:-:S06]  /*83f0*/  UIADD3 UR4, UR39, -0x1, URZ ;  /* 0xffffffff27047890 */ /* 0x000fcc000fffe03f */
[----:B------:R-:W-:Y:S01]  /*8400*/  IMAD.U32 R7, RZ, RZ, UR4 ;  /* 0x00000004ff077e24 */ /* 0x000fe2000f8e00ff */
[----:B------:R-:W-:-:S03]  /*8410*/  UMOV UR4, 0xffffffff ;  /* 0xffffffff00047882 */ /* 0x000fc60000000000 */
[----:B------:R-:W-:Y:S05]  /*8420*/  BRA.DIV UR4, `(.L_x_39) ;  /* 0x0000002204f87947 */ /* 0x000fea000b800000 */
[----:B------:R-:W-:-:S13]  /*8430*/  ELECT P6, URZ, PT ;  /* 0x00000000003f782f */ /* 0x000fda00038c0000 */
.L_x_94:
[----:B------:R-:W-:Y:S05]  /*8440*/  @!P6 BRA `(.L_x_38) ;  /* 0x00000004001ce947 */ /* 0x000fea0003800000 */
[----:B------:R-:W-:Y:S01]  /*8450*/  IMAD.MOV.U32 R16, RZ, RZ, R22 ;  /* 0x000000ffff107224 */ /* 0x000fe200078e0016 */
[----:B------:R-:W-:Y:S06]  /*8460*/  @!P1 BRA `(.L_x_40) ;  /* 0x0000000000489947 */ /* 0x000fec0003800000 */
[----:B------:R-:W1:Y:S01]  /*8470*/  LDC R0, c[0x0][0x43c] ;  /* 0x00010f00ff007b82 */ /* 0x000e620000000800 */
[----:B------:R-:W-:Y:S01]  /*8480*/  IMAD.MOV.U32 R9, RZ, RZ, R7 ;  /* 0x000000ffff097224 */ /* 0x000fe200078e0007 */
[----:B------:R-:W-:Y:S02]  /*8490*/  ULDC.64 UR4, c[0x0][0x428] ;  /* 0x00010a0000047ab9 */ /* 0x000fe40000000a00 */
[----:B------:R-:W-:-:S04]  /*84a0*/  IMAD R11, R24, UR4, RZ ;  /* 0x00000004180b7c24 */ /* 0x000fc8000f8e02ff */
[----:B------:R-:W-:Y:S01]  /*84b0*/  IMAD R11, R22, UR5, R11 ;  /* 0x00000005160b7c24 */ /* 0x000fe2000f8e020b */
[----:B-1----:R-:W-:-:S13]  /*84c0*/  ISETP.NE.AND P0, PT, R0, 0x1, PT ;  /* 0x000000010000780c */ /* 0x002fda0003f05270 */
[----:B------:R-:W1:Y:S02]  /*84d0*/  @P0 LDC.64 R2, c[0x0][0x440] ;  /* 0x00011000ff020b82 */ /* 0x000e640000000a00 */
[----:B-1----:R-:W-:-:S05]  /*84e0*/  @P0 IMAD.HI.U32 R2, R7, R2, RZ ;  /* 0x0000000207020227 */ /* 0x002fca00078e00ff */
[----:B------:R-:W-:-:S04]  /*84f0*/  @P0 SHF.R.U32.HI R9, RZ, R3, R2 ;  /* 0x00000003ff090219 */ /* 0x000fc80000011602 */
[--C-:B------:R-:W-:Y:S01]  /*8500*/  SHF.R.S32.HI R3, RZ, 0x1f, R9.reuse ;  /* 0x0000001fff037819 */ /* 0x100fe20000011409 */
[----:B------:R-:W-:-:S04]  /*8510*/  IMAD.MOV.U32 R2, RZ, RZ, R9 ;  /* 0x000000ffff027224 */ /* 0x000fc800078e0009 */
[----:B------:R-:W-:-:S04]  /*8520*/  IMAD.WIDE.U32 R2, R22, UR4, R2 ;  /* 0x0000000416027c25 */ /* 0x000fc8000f8e0002 */
[----:B------:R-:W-:Y:S01]  /*8530*/  IMAD.IADD R3, R3, 0x1, R11 ;  /* 0x0000000103037824 */ /* 0x000fe200078e020b */
[----:B------:R-:W-:-:S04]  /*8540*/  LEA R4, P0, R2, R4, 0x2 ;  /* 0x0000000402047211 */ /* 0x000fc800078010ff */
[----:B------:R-:W-:-:S05]  /*8550*/  LEA.HI.X R5, R2, R5, R3, 0x2, P0 ;  /* 0x0000000502057211 */ /* 0x000fca00000f1403 */
[----:B------:R1:W5:Y:S01]  /*8560*/  LDG.E R16, desc[UR48][R4.64] ;  /* 0x0000003004107981 */ /* 0x000362000c1e1900 */
[----:B------:R-:W-:-:S04]  /*8570*/  IMAD.MOV R2, RZ, RZ, -R9 ;  /* 0x000000ffff027224 */ /* 0x000fc800078e0a09 */
[----:B------:R-:W-:-:S07]  /*8580*/  IMAD R7, R0, R2, R7 ;  /* 0x0000000200077224 */ /* 0x000fce00078e0207 */
.L_x_40:
[----:B------:R-:W-:Y:S02]  /*8590*/  LEA R3, R18, UR41, 0x3 ;  /* 0x0000002912037c11 */ /* 0x000fe4000f8e18ff */
[----:B------:R-:W-:Y:S02]  /*85a0*/  SHF.L.U32 R0, R19, 0x1f, RZ ;  /* 0x0000001f13007819 */ /* 0x000fe400000006ff */
[----:B------:R-:W-:Y:S02]  /*85b0*/  ISETP.NE.AND P1, PT, R28, RZ, PT ;  /* 0x000000ff1c00720c */ /* 0x000fe40003f25270 */
[----:B------:R-:W2:Y:S02]  /*85c0*/  SYNCS.PHASECHK.TRANS64.TRYWAIT P0, [R3+URZ+0x13280], R0 ;  /* 0x01328000030075a7 */ /* 0x000ea4000800017f */
[----:B--2---:R-:W-:Y:S09]  /*85d0*/  @!P0 BRA `(.L_x_41) ;  /* 0x0000002000ac8947 */ /* 0x004ff20003800000 */
.L_x_95:
[----:B------:R-:W-:Y:S05]  /*85e0*/  @P1 BRA `(.L_x_42) ;  /* 0x0000000000141947 */ /* 0x000fea0003800000 */
[----:B------:R-:W-:Y:S01]  /*85f0*/  ISETP.NE.AND P0, PT, R29, RZ, PT ;  /* 0x000000ff1d00720c */ /* 0x000fe20003f05270 */
[----:B------:R-:W-:-:S04]  /*8600*/  IMAD.MOV.U32 R2, RZ, RZ, 0x2800 ;  /* 0x00002800ff027424 */ /* 0x000fc800078e00ff */
[----:B------:R3:W-:Y:S08]  /*8610*/  SYNCS.ARRIVE.TRANS64 RZ, [R3+URZ+0x13270], R2 ;  /* 0x0132700203ff79a7 */ /* 0x0007f0000800003f */
[----:B------:R-:W-:Y:S05]  /*8620*/  @!P0 BRA `(.L_x_42) ;  /* 0x0000000000048947 */ /* 0x000fea0003800000 */
[----:B------:R-:W-:Y:S01]  /*8630*/  BPT.TRAP 0x1 ;  /* 0x000000040000795c */ /* 0x000fe20000300000 */
.L_x_42:
[----:B-1----:R-:W-:Y:S01]  /*8640*/  IMAD.U32 R5, RZ, RZ, UR41 ;  /* 0x00000029ff057e24 */ /* 0x002fe2000f8e00ff */
[----:B------:R-:W-:Y:S01]  /*8650*/  R2UR UR33, R3 ;  /* 0x00000000032172ca */ /* 0x000fe200000e0000 */
[----:B------:R-:W-:Y:S01]  /*8660*/  IMAD R7, R7, 0xa0, RZ ;  /* 0x000000a007077824 */ /* 0x000fe200078e02ff */
[----:B-----5:R-:W-:Y:S01]  /*8670*/  R2UR UR37, R16 ;  /* 0x00000000102572ca */ /* 0x020fe200000e0000 */
[----:B---3--:R-:W-:Y:S01]  /*8680*/  IMAD R2, R18, 0x2800, R5 ;  /* 0x0000280012027824 */ /* 0x008fe200078e0205 */
[----:B------:R-:W-:Y:S02]  /*8690*/  UIADD3 UR4, UP0, UR52, 0x470, URZ ;  /* 0x0000047034047890 */ /* 0x000fe4000ff1e03f */
[----:B------:R-:W-:Y:S01]  /*86a0*/  R2UR UR35, R7 ;  /* 0x00000000072372ca */ /* 0x000fe200000e0000 */
[----:B------:R-:W-:Y:S01]  /*86b0*/  UMOV UR6, 0x0 ;  /* 0x0000000000067882 */ /* 0x000fe20000000000 */
[----:B------:R-:W-:Y:S01]  /*86c0*/  R2UR UR32, R2 ;  /* 0x00000000022072ca */ /* 0x000fe200000e0000 */
[----:B------:R-:W-:Y:S01]  /*86d0*/  UIADD3.X UR5, URZ, UR53, URZ, UP0, !UPT ;  /* 0x000000353f057290 */ /* 0x000fe200087fe43f */
[----:B------:R-:W-:Y:S01]  /*86e0*/  UMOV UR7, 0x14f00000 ;  /* 0x14f0000000077882 */ /* 0x000fe20000000000 */
[----:B------:R-:W-:-:S02]  /*86f0*/  UMOV UR34, URZ ;  /* 0x0000003f00227c82 */ /* 0x000fc40008000000 */
[----:B------:R-:W-:-:S08]  /*8700*/  UIADD3 UR33, UR33, 0x13270, URZ ;  /* 0x0001327021217890 */ /* 0x000fd0000fffe03f */
[----:B------:R-:W-:-:S09]  /*8710*/  UIADD3 UR32, UR32, 0x6000, URZ ;  /* 0x0000600020207890 */ /* 0x000fd2000fffe03f */
[----:B------:R1:W-:Y:S01]  /*8720*/  UTMALDG.4D [UR32], [UR4], desc[UR6] ;  /* 0x00000620040075b4 */ /* 0x0003e20008019000 */
[----:B------:R-:W3:Y:S02]  /*8730*/  SYNCS.PHASECHK.TRANS64.TRYWAIT P0, [R3+URZ+0x13240], R0 ;  /* 0x01324000030075a7 */ /* 0x000ee4000800017f */
[----:B-1-3--:R-:W-:Y:S05]  /*8740*/  @!P0 BRA `(.L_x_43) ;  /* 0x0000002000648947 */ /* 0x00afea0003800000 */
.L_x_96:
[----:B------:R-:W-:Y:S05]  /*8750*/  @P1 BRA `(.L_x_44) ;  /* 0x0000000000141947 */ /* 0x000fea0003800000 */
[----:B------:R-:W-:Y:S01]  /*8760*/  ISETP.NE.AND P0, PT, R29, RZ, PT ;  /* 0x000000ff1d00720c */ /* 0x000fe20003f05270 */
[----:B-12---:R-:W-:-:S04]  /*8770*/  IMAD.MOV.U32 R0, RZ, RZ, 0x2800 ;  /* 0x00002800ff007424 */ /* 0x006fc800078e00ff */
[----:B------:R3:W-:Y:S08]  /*8780*/  SYNCS.ARRIVE.TRANS64 RZ, [R3+URZ+0x13230], R0 ;  /* 0x0132300003ff79a7 */ /* 0x0007f0000800003f */
[----:B------:R-:W-:Y:S05]  /*8790*/  @!P0 BRA `(.L_x_44) ;  /* 0x0000000000048947 */ /* 0x000fea0003800000 */
[----:B------:R-:W-:Y:S01]  /*87a0*/  BPT.TRAP 0x1 ;  /* 0x000000040000795c */ /* 0x000fe20000300000 */
.L_x_44:
[----:B------:R-:W-:Y:S01]  /*87b0*/  R2UR UR8, R2 ;  /* 0x00000000020872ca */ /* 0x000fe200000e0000 */
[----:B------:R-:W-:Y:S01]  /*87c0*/  UIADD3 UR4, UP0, UR52, 0x370, URZ ;  /* 0x0000037034047890 */ /* 0x000fe2000ff1e03f */
[----:B------:R-:W-:Y:S01]  /*87d0*/  R2UR UR9, R3 ;  /* 0x00000000030972ca */ /* 0x000fe200000e0000 */
[----:B------:R-:W-:Y:S01]  /*87e0*/  UMOV UR6, 0x0 ;  /* 0x0000000000067882 */ /* 0x000fe20000000000 */
[----:B------:R-:W-:Y:S01]  /*87f0*/  R2UR UR11, R7 ;  /* 0x00000000070b72ca */ /* 0x000fe200000e0000 */
[----:B------:R-:W-:Y:S01]  /*8800*/  UIADD3.X UR5, URZ, UR53, URZ, UP0, !UPT ;  /* 0x000000353f057290 */ /* 0x000fe200087fe43f */
[----:B------:R-:W-:Y:S01]  /*8810*/  R2UR UR13, R16 ;  /* 0x00000000100d72ca */ /* 0x000fe200000e0000 */
[----:B------:R-:W-:Y:S01]  /*8820*/  UMOV UR7, 0x14f00000 ;  /* 0x14f0000000077882 */ /* 0x000fe20000000000 */
[----:B------:R-:W-:Y:S01]  /*8830*/  UMOV UR10, URZ ;  /* 0x0000003f000a7c82 */ /* 0x000fe20008000000 */
[----:B------:R-:W-:Y:S01]  /*8840*/  UMOV UR12, UR36 ;  /* 0x00000024000c7c82 */ /* 0x000fe20008000000 */
[----:B------:R-:W-:-:S02]  /*8850*/  PLOP3.LUT P0, PT, PT, PT, PT, 0x80, 0x0 ;  /* 0x000000000000781c */ /* 0x000fc40003f0f070 */
[----:B------:R-:W-:Y:S01]  /*8860*/  LOP3.LUT R23, R23, 0xfffffffd, RZ, 0xc0, !PT ;  /* 0xfffffffd17177812 */ /* 0x000fe200078ec0ff */
[----:B------:R-:W-:Y:S02]  /*8870*/  UIADD3 UR8, UR8, 0xe000, URZ ;  /* 0x0000e00008087890 */ /* 0x000fe4000fffe03f */
[----:B------:R-:W-:-:S08]  /*8880*/  UIADD3 UR9, UR9, 0x13230, URZ ;  /* 0x0001323009097890 */ /* 0x000fd0000fffe03f */
[----:B------:R-:W-:Y:S01]  /*8890*/  @P0 LOP3.LUT R23, R23, 0x2, RZ, 0xfc, !PT ;  /* 0x0000000217170812 */ /* 0x000fe200078efcff */
[----:B------:R4:W-:Y:S02]  /*88a0*/  UTMALDG.4D [UR8], [UR4], desc[UR6] ;  /* 0x00000608040075b4 */ /* 0x0009e40008019000 */
[----:B----4-:R-:W-:-:S04]  /*88b0*/  NOP ;  /* 0x0000000000007918 */ /* 0x010fc80000000000 */
.L_x_38:
[----:B------:R-:W-:Y:S05]  /*88c0*/  WARPSYNC.ALL ;  /* 0x0000000000007948 */ /* 0x000fea0003800000 */
[----:B------:R-:W-:Y:S01]  /*88d0*/  UIADD3 UR5, UR41, 0xb000, URZ ;  /* 0x0000b00029057890 */ /* 0x000fe2000fffe03f */
[----:B------:R-:W-:Y:S01]  /*88e0*/  BAR.SYNC.DEFER_BLOCKING 0x8, 0x200 ;  /* 0x0208000000007b1d */ /* 0x000fe20000010000 */
[----:B------:R-:W-:Y:S02]  /*88f0*/  USHF.R.S32.HI UR4, URZ, 0x1f, UR36 ;  /* 0x0000001f3f047899 */ /* 0x000fe40008011424 */
[----:B------:R-:W-:Y:S02]  /*8900*/  ULOP3.LUT UP0, URZ, UR5, 0x1bf, URZ, 0xc0, !UPT ;  /* 0x000001bf053f7892 */ /* 0x000fe4000f80c03f */
[----:B------:R-:W-:Y:S01]  /*8910*/  USHF.R.S32.HI UR37, URZ, 0x1f, UR44 ;  /* 0x0000001f3f257899 */ /* 0x000fe2000801142c */
[----:B------:R-:W-:-:S03]  /*8920*/  ULDC.64 UR6, c[0x0][0x2d8] ;  /* 0x0000b60000067ab9 */ /* 0x000fc60000000a00 */
[----:B------:R-:W-:Y:S01]  /*8930*/  PLOP3.LUT P0, PT, PT, PT, UP0, 0x80, 0x0 ;  /* 0x000000000000781c */ /* 0x000fe20003f0f008 */
[----:B------:R-:W-:Y:S02]  /*8940*/  UIMAD UR4, UR4, UR6, URZ ;  /* 0x00000006040472a4 */ /* 0x000fe4000f8e023f */
[----:B------:R-:W-:Y:S02]  /*8950*/  UIMAD.WIDE.U32 UR54, UR36, UR6, URZ ;  /* 0x00000006243672a5 */ /* 0x000fe4000f8e003f */
[----:B------:R-:W-:-:S04]  /*8960*/  UIMAD UR4, UR36, UR7, UR4 ;  /* 0x00000007240472a4 */ /* 0x000fc8000f8e0204 */
[----:B------:R-:W-:-:S04]  /*8970*/  UIADD3 UR51, UR55, UR4, URZ ;  /* 0x0000000437337290 */ /* 0x000fc8000fffe03f */
[----:B------:R-:W-:Y:S08]  /*8980*/  @!P0 BRA `(.L_x_45) ;  /* 0x0000000000408947 */ /* 0x000ff00003800000 */
[----:B------:R-:W-:Y:S01]  /*8990*/  MOV R2, 0x0 ;  /* 0x0000000000027802 */ /* 0x000fe20000000f00 */
[----:B------:R-:W-:Y:S01]  /*89a0*/  ULDC.64 UR6, c[0x4][0x98] ;  /* 0x0100260000067ab9 */ /* 0x000fe20000000a00 */
[----:B------:R-:W-:Y:S01]  /*89b0*/  ULDC.64 UR8, c[0x4][0xa0] ;  /* 0x0100280000087ab9 */ /* 0x000fe20000000a00 */
[----:B------:R-:W-:Y:S01]  /*89c0*/  ULDC.64 UR4, c[0x4][0x28] ;  /* 0x01000a0000047ab9 */ /* 0x000fe20000000a00 */
[----:B------:R-:W-:Y:S02]  /*89d0*/  IMAD.U32 R4, RZ, RZ, UR6 ;  /* 0x00000006ff047e24 */ /* 0x000fe4000f8e00ff */
[----:B-123--:R-:W1:Y:S01]  /*89e0*/  LDC.64 R2, c[0x4][R2] ;  /* 0x0100000002027b82 */ /* 0x00ee620000000a00 */
[----:B------:R-:W-:Y:S02]  /*89f0*/  IMAD.U32 R5, RZ, RZ, UR7 ;  /* 0x00000007ff057e24 */ /* 0x000fe4000f8e00ff */
        /* <DEDUP_REMOVED lines=8> */
[----:B01----:R-:W-:Y:S05]  /*8a80*/  CALL.ABS.NOINC R2 ;  /* 0x0000000002007343 */ /* 0x003fea0003c00000 */
.L_x_45:
[----:B------:R-:W4:Y:S01]  /*8a90*/  LDC R9, c[0x0][0x448] ;  /* 0x00011200ff097b82 */ /* 0x000f220000000800 */
[----:B------:R-:W5:Y:S01]  /*8aa0*/  S2R R2, SR_TID.X ;  /* 0x0000000000027919 */ /* 0x000f620000002100 */
[--C-:B0-----:R-:W-:Y:S01]  /*8ab0*/  SHF.R.U32.HI R17, RZ, 0x2, R28.reuse ;  /* 0x00000002ff117819 */ /* 0x101fe2000001161c */
[----:B-123--:R-:W-:Y:S01]  /*8ac0*/  IMAD R0, RZ, RZ, -UR45 ;  /* 0x8000002dff007e24 */ /* 0x00efe2000f8e02ff */
[----:B------:R-:W-:Y:S01]  /*8ad0*/  ULDC.64 UR8, c[0x0][0x2e0] ;  /* 0x0000b80000087ab9 */ /* 0x000fe20000000a00 */
[----:B------:R-:W-:Y:S01]  /*8ae0*/  UMOV UR4, UR54 ;  /* 0x0000003600047c82 */ /* 0x000fe20008000000 */
[----:B------:R-:W-:Y:S01]  /*8af0*/  UIMAD UR6, UR37, UR8, URZ ;  /* 0x00000008250672a4 */ /* 0x000fe2000f8e023f */
[----:B------:R-:W-:Y:S01]  /*8b00*/  SHF.R.U32.HI R21, RZ, 0x2, R28 ;  /* 0x00000002ff157819 */ /* 0x000fe2000001161c */
[----:B------:R-:W0:Y:S01]  /*8b10*/  LDC R5, c[0x0][0xc38] ;  /* 0x00030e00ff057b82 */ /* 0x000e220000000800 */
[----:B------:R-:W-:Y:S01]  /*8b20*/  UMOV UR5, UR51 ;  /* 0x0000003300057c82 */ /* 0x000fe20008000000 */
[----:B------:R-:W-:-:S02]  /*8b30*/  UIMAD UR6, UR44, UR9, UR6 ;  /* 0x000000092c0672a4 */ /* 0x000fc4000f8e0206 */
[----:B------:R-:W-:-:S03]  /*8b40*/  UIMAD.WIDE.U32 UR4, UR44, UR8, UR4 ;  /* 0x000000082c0472a5 */ /* 0x000fc6000f8e0004 */
[----:B------:R-:W-:Y:S01]  /*8b50*/  ULDC.64 UR8, c[0x0][0x280] ;  /* 0x0000a00000087ab9 */ /* 0x000fe20000000a00 */
[----:B------:R-:W-:-:S03]  /*8b60*/  UIADD3 UR5, UR5, UR6, URZ ;  /* 0x0000000605057290 */ /* 0x000fc6000fffe03f */
[----:B------:R-:W-:Y:S01]  /*8b70*/  ULDC.64 UR6, c[0x0][0x2c8] ;  /* 0x0000b20000067ab9 */ /* 0x000fe20000000a00 */
[----:B----4-:R-:W-:Y:S01]  /*8b80*/  ISETP.NE.AND P0, PT, R9, 0x1, PT ;  /* 0x000000010900780c */ /* 0x010fe20003f05270 */
[----:B0-----:R-:W-:Y:S02]  /*8b90*/  IMAD R0, R5, R0, UR50 ;  /* 0x0000003205007e24 */ /* 0x001fe4000f8e0200 */
[----:B-----5:R-:W-:-:S10]  /*8ba0*/  IMAD.SHL.U32 R2, R2, 0x20, RZ ;  /* 0x0000002002027824 */ /* 0x020fd400078e00ff */
[----:B------:R-:W0:Y:S01]  /*8bb0*/  @P0 LDC R3, c[0x0][0x44c] ;  /* 0x00011300ff030b82 */ /* 0x000e220000000800 */
[----:B------:R-:W-:Y:S02]  /*8bc0*/  LOP3.LUT R2, R17, 0x60, R2, 0xf8, !PT ;  /* 0x0000006011027812 */ /* 0x000fe400078ef802 */
[----:B------:R-:W1:Y:S03]  /*8bd0*/  S2R R17, SR_TID.X ;  /* 0x0000000000117919 */ /* 0x000e660000002100 */
[----:B------:R-:W-:Y:S02]  /*8be0*/  IMAD R6, R0, 0xc0, R2 ;  /* 0x000000c000067824 */ /* 0x000fe400078e0202 */
[----:B------:R-:W2:Y:S02]  /*8bf0*/  @P0 LDC R4, c[0x0][0x450] ;  /* 0x00011400ff040b82 */ /* 0x000ea40000000800 */
[----:B------:R-:W-:-:S02]  /*8c00*/  IMAD.MOV.U32 R2, RZ, RZ, R6 ;  /* 0x000000ffff027224 */ /* 0x000fc400078e0006 */
[----:B------:R-:W-:-:S04]  /*8c10*/  VIADD R8, R6, 0x80 ;  /* 0x0000008006087836 */ /* 0x000fc80000000000 */
[----:B------:R-:W3:Y:S01]  /*8c20*/  @P0 LDC R7, c[0x0][0x44c] ;  /* 0x00011300ff070b82 */ /* 0x000ee20000000800 */
[----:B------:R-:W-:-:S07]  /*8c30*/  IMAD.MOV.U32 R10, RZ, RZ, R8 ;  /* 0x000000ffff0a7224 */ /* 0x000fce00078e0008 */
[----:B------:R-:W4:Y:S01]  /*8c40*/  @P0 LDC R12, c[0x0][0x450] ;  /* 0x00011400ff0c0b82 */ /* 0x000f220000000800 */
[----:B0-----:R-:W-:-:S05]  /*8c50*/  @P0 IMAD.HI.U32 R3, R6, R3, RZ ;  /* 0x0000000306030227 */ /* 0x001fca00078e00ff */
[----:B--2---:R-:W-:Y:S02]  /*8c60*/  @P0 SHF.R.U32.HI R2, RZ, R4, R3 ;  /* 0x00000004ff020219 */ /* 0x004fe40000011603 */
[----:B------:R-:W0:Y:S01]  /*8c70*/  LDC.64 R4, c[0x0][0x2d0] ;  /* 0x0000b400ff047b82 */ /* 0x000e220000000a00 */
[----:B-1----:R-:W-:Y:S02]  /*8c80*/  IMAD.SHL.U32 R20, R17, 0x10, RZ ;  /* 0x0000001011147824 */ /* 0x002fe400078e00ff */
[----:B---3--:R-:W-:-:S03]  /*8c90*/  @P0 IMAD.HI.U32 R3, R8, R7, RZ ;  /* 0x0000000708030227 */ /* 0x008fc600078e00ff */
[----:B------:R-:W-:Y:S01]  /*8ca0*/  LOP3.LUT R20, R20, 0x30, RZ, 0xc0, !PT ;  /* 0x0000003014147812 */ /* 0x000fe200078ec0ff */
[----:B------:R-:W-:Y:S01]  /*8cb0*/  IMAD.MOV R7, RZ, RZ, -R2 ;  /* 0x000000ffff077224 */ /* 0x000fe200078e0a02 */
[----:B----4-:R-:W-:-:S03]  /*8cc0*/  @P0 SHF.R.U32.HI R10, RZ, R12, R3 ;  /* 0x0000000cff0a0219 */ /* 0x010fc60000011603 */
[----:B------:R-:W-:Y:S01]  /*8cd0*/  IMAD R7, R9, R7, R6 ;  /* 0x0000000709077224 */ /* 0x000fe200078e0206 */
[----:B------:R-:W-:-:S04]  /*8ce0*/  SHF.R.S32.HI R3, RZ, 0x1f, R2 ;  /* 0x0000001fff037819 */ /* 0x000fc80000011402 */
[----:B------:R-:W-:Y:S01]  /*8cf0*/  SHF.R.S32.HI R6, RZ, 0x1f, R7 ;  /* 0x0000001fff067819 */ /* 0x000fe20000011407 */
[----:B0-----:R-:W-:-:S04]  /*8d00*/  IMAD R3, R3, R4, RZ ;  /* 0x0000000403037224 */ /* 0x001fc800078e02ff */
[----:B------:R-:W-:Y:S02]  /*8d10*/  IMAD R6, R6, UR6, RZ ;  /* 0x0000000606067c24 */ /* 0x000fe4000f8e02ff */
[C---:B------:R-:W-:Y:S02]  /*8d20*/  IMAD R11, R2.reuse, R5, R3 ;  /* 0x00000005020b7224 */ /* 0x040fe400078e0203 */
[----:B------:R-:W-:-:S04]  /*8d30*/  IMAD.WIDE.U32 R2, R2, R4, UR4 ;  /* 0x0000000402027e25 */ /* 0x000fc8000f8e0004 */
[----:B------:R-:W-:Y:S02]  /*8d40*/  IMAD.IADD R3, R3, 0x1, R11 ;  /* 0x0000000103037824 */ /* 0x000fe400078e020b */
[----:B------:R-:W-:-:S04]  /*8d50*/  IMAD.WIDE.U32 R2, R7, UR6, R2 ;  /* 0x0000000607027c25 */ /* 0x000fc8000f8e0002 */
[----:B------:R-:W-:Y:S01]  /*8d60*/  IMAD R7, R7, UR7, R6 ;  /* 0x0000000707077c24 */ /* 0x000fe2000f8e0206 */
[----:B------:R-:W-:-:S04]  /*8d70*/  IADD3 R6, P0, R2, UR8, RZ ;  /* 0x0000000802067c10 */ /* 0x000fc8000ff1e0ff */
[----:B------:R-:W-:Y:S02]  /*8d80*/  IADD3.X R7, R3, UR9, R7, P0, !PT ;  /* 0x0000000903077c10 */ /* 0x000fe400087fe407 */
[----:B------:R-:W-:-:S05]  /*8d90*/  SHF.R.S32.HI R3, RZ, 0x1f, R10 ;  /* 0x0000001fff037819 */ /* 0x000fca000001140a */
[----:B------:R-:W-:-:S04]  /*8da0*/  IMAD R3, R3, R4, RZ ;  /* 0x0000000403037224 */ /* 0x000fc800078e02ff */
[C---:B------:R-:W-:Y:S02]  /*8db0*/  IMAD R11, R10.reuse, R5, R3 ;  /* 0x000000050a0b7224 */ /* 0x040fe400078e0203 */
[----:B------:R-:W-:Y:S02]  /*8dc0*/  IMAD.MOV R5, RZ, RZ, -R10 ;  /* 0x000000ffff057224 */ /* 0x000fe400078e0a0a */
[----:B------:R-:W-:Y:S01]  /*8dd0*/  IMAD.WIDE.U32 R2, R10, R4, UR4 ;  /* 0x000000040a027e25 */ /* 0x000fe2000f8e0004 */
[----:B------:R-:W-:-:S03]  /*8de0*/  ULDC UR4, c[0x0][0x2b8] ;  /* 0x0000ae0000047ab9 */ /* 0x000fc60000000800 */
[----:B------:R-:W-:Y:S02]  /*8df0*/  IMAD R5, R9, R5, R8 ;  /* 0x0000000509057224 */ /* 0x000fe400078e0208 */
[----:B------:R-:W-:-:S03]  /*8e00*/  IMAD.IADD R3, R3, 0x1, R11 ;  /* 0x0000000103037824 */ /* 0x000fc600078e020b */
[----:B------:R-:W-:Y:S01]  /*8e10*/  SHF.R.S32.HI R4, RZ, 0x1f, R5 ;  /* 0x0000001fff047819 */ /* 0x000fe20000011405 */
[----:B------:R-:W-:-:S04]  /*8e20*/  IMAD.WIDE.U32 R2, R5, UR6, R2 ;  /* 0x0000000605027c25 */ /* 0x000fc8000f8e0002 */
[----:B------:R-:W-:-:S04]  /*8e30*/  IMAD R4, R4, UR6, RZ ;  /* 0x0000000604047c24 */ /* 0x000fc8000f8e02ff */
[----:B------:R-:W-:Y:S01]  /*8e40*/  IMAD R5, R5, UR7, R4 ;  /* 0x0000000705057c24 */ /* 0x000fe2000f8e0204 */
[----:B------:R-:W-:-:S04]  /*8e50*/  IADD3 R4, P0, R2, UR8, RZ ;  /* 0x0000000802047c10 */ /* 0x000fc8000ff1e0ff */
[----:B------:R-:W-:Y:S02]  /*8e60*/  IADD3.X R8, R3, UR9, R5, P0, !PT ;  /* 0x0000000903087c10 */ /* 0x000fe400087fe405 */
[----:B------:R-:W-:Y:S01]  /*8e70*/  ISETP.GE.AND P0, PT, R20, UR4, PT ;  /* 0x0000000414007c0c */ /* 0x000fe2000bf06270 */
[----:B------:R-:W-:-:S03]  /*8e80*/  UMOV UR4, 0xffffffff ;  /* 0xffffffff00047882 */ /* 0x000fc60000000000 */
[----:B------:R-:W-:Y:S09]  /*8e90*/  BRA.DIV UR4, `(.L_x_46) ;  /* 0x0000001a04a47947 */ /* 0x000ff2000b800000 */
[----:B------:R-:W0:Y:S01]  /*8ea0*/  SHFL.IDX PT, R14, R6, RZ, 0x1c1f ;  /* 0x001c1fff060e7589 */ /* 0x000e2200000e0000 */
[----:B------:R-:W-:Y:S01]  /*8eb0*/  ULDC UR4, c[0x0][0x288] ;  /* 0x0000a20000047ab9 */ /* 0x000fe20000000800 */
[----:B------:R-:W-:Y:S02]  /*8ec0*/  IMAD R5, R0, 0xc0, R21 ;  /* 0x000000c000057824 */ /* 0x000fe400078e0215 */
[----:B------:R-:W1:Y:S01]  /*8ed0*/  SHFL.IDX PT, R2, R7, RZ, 0x1c1f ;  /* 0x001c1fff07027589 */ /* 0x000e6200000e0000 */
[----:B------:R-:W-:Y:S02]  /*8ee0*/  IMAD R0, R9, UR4, RZ ;  /* 0x0000000409007c24 */ /* 0x000fe4000f8e02ff */
[C---:B------:R-:W-:Y:S01]  /*8ef0*/  VIADD R9, R5.reuse, 0x20 ;  /* 0x0000002005097836 */ /* 0x040fe20000000000 */
[----:B------:R-:W2:Y:S01]  /*8f00*/  SHFL.IDX PT, R17, R6, 0x1, 0x1c1f ;  /* 0x003c1f0006117f89 */ /* 0x000ea200000e0000 */
[C---:B------:R-:W-:Y:S01]  /*8f10*/  VIADD R11, R5.reuse, 0x40 ;  /* 0x00000040050b7836 */ /* 0x040fe20000000000 */
[----:B------:R-:W-:-:S02]  /*8f20*/  ISETP.GE.AND P1, PT, R5, R0, PT ;  /* 0x000000000500720c */ /* 0x000fc40003f26270 */
[----:B------:R-:W3:Y:S11]  /*8f30*/  SHFL.IDX PT, R10, R7, 0x1, 0x1c1f ;  /* 0x003c1f00070a7f89 */ /* 0x000ef600000e0000 */
[----:B0-----:R-:W-:-:S05]  /*8f40*/  @!P1 IADD3 R14, P2, R20, R14, RZ ;  /* 0x0000000e140e9210 */ /* 0x001fca0007f5e0ff */
[----:B-1----:R-:W-:Y:S01]  /*8f50*/  @!P1 IMAD.X R3, RZ, RZ, R2, P2 ;  /* 0x000000ffff039224 */ /* 0x002fe200010e0602 */
[----:B------:R-:W-:Y:S01]  /*8f60*/  ISETP.GE.AND P2, PT, R11, R0, PT ;  /* 0x000000000b00720c */ /* 0x000fe20003f46270 */
[----:B------:R-:W-:Y:S02]  /*8f70*/  @!P1 IMAD.MOV.U32 R2, RZ, RZ, R14 ;  /* 0x000000ffff029224 */ /* 0x000fe400078e000e */
[----:B------:R-:W0:Y:S01]  /*8f80*/  SHFL.IDX PT, R14, R6, 0x2, 0x1c1f ;  /* 0x005c1f00060e7f89 */ /* 0x000e2200000e0000 */
[----:B------:R-:W-:-:S03]  /*8f90*/  VIADD R11, R5, 0x80 ;  /* 0x00000080050b7836 */ /* 0x000fc60000000000 */
[----:B------:R2:W-:Y:S01]  /*8fa0*/  @!P1 LDGSTS.E.BYPASS.LTC128B.128 [R27+0xb000], desc[UR48][R2.64], !P0 ;  /* 0x0b000000021b9fae */ /* 0x0005e2000c101d70 */
[----:B------:R-:W-:-:S03]  /*8fb0*/  ISETP.GE.AND P1, PT, R9, R0, PT ;  /* 0x000000000900720c */ /* 0x000fc60003f26270 */
[----:B------:R-:W1:Y:S04]  /*8fc0*/  SHFL.IDX PT, R9, R7, 0x2, 0x1c1f ;  /* 0x005c1f0007097f89 */ /* 0x000e6800000e0000 */
[----:B------:R-:W-:Y:S06]  /*8fd0*/  SHFL.IDX PT, R7, R7, 0x3, 0x1c1f ;  /* 0x007c1f0007077f89 */ /* 0x000fec00000e0000 */
[----:B--2---:R-:W-:-:S05]  /*8fe0*/  @!P1 IADD3 R2, P3, R20, R17, RZ ;  /* 0x0000001114029210 */ /* 0x004fca0007f7e0ff */
[----:B---3--:R-:W-:Y:S02]  /*8ff0*/  @!P1 IMAD.X R3, RZ, RZ, R10, P3 ;  /* 0x000000ffff039224 */ /* 0x008fe400018e060a */
[----:B------:R-:W-:Y:S04]  /*9000*/  SHFL.IDX PT, R10, R4, RZ, 0x1c1f ;  /* 0x001c1fff040a7589 */ /* 0x000fe800000e0000 */
[----:B------:R0:W-:Y:S02]  /*9010*/  @!P1 LDGSTS.E.BYPASS.LTC128B.128 [R27+0xb800], desc[UR48][R2.64], !P0 ;  /* 0x0b800000021b9fae */ /* 0x0001e4000c101d70 */
[----:B0-----:R-:W-:Y:S02]  /*9020*/  @!P2 IADD3 R2, P1, R20, R14, RZ ;  /* 0x0000000e1402a210 */ /* 0x001fe40007f3e0ff */
[----:B------:R-:W0:Y:S03]  /*9030*/  SHFL.IDX PT, R14, R6, 0x3, 0x1c1f ;  /* 0x007c1f00060e7f89 */ /* 0x000e2600000e0000 */
[----:B-1----:R-:W-:-:S02]  /*9040*/  @!P2 IMAD.X R3, RZ, RZ, R9, P1 ;  /* 0x000000ffff03a224 */ /* 0x002fc400008e0609 */
[----:B------:R-:W-:-:S03]  /*9050*/  VIADD R9, R5, 0x60 ;  /* 0x0000006005097836 */ /* 0x000fc60000000000 */
[----:B------:R0:W-:Y:S01]  /*9060*/  @!P2 LDGSTS.E.BYPASS.LTC128B.128 [R27+0xc000], desc[UR48][R2.64], !P0 ;  /* 0x0c000000021bafae */ /* 0x0001e2000c101d70 */
[-C--:B------:R-:W-:Y:S02]  /*9070*/  ISETP.GE.AND P2, PT, R11, R0.reuse, PT ;  /* 0x000000000b00720c */ /* 0x080fe40003f46270 */
[----:B------:R-:W-:Y:S02]  /*9080*/  ISETP.GE.AND P1, PT, R9, R0, PT ;  /* 0x000000000900720c */ /* 0x000fe40003f26270 */
[----:B------:R-:W1:Y:S04]  /*9090*/  SHFL.IDX PT, R9, R8, RZ, 0x1c1f ;  /* 0x001c1fff08097589 */ /* 0x000e6800000e0000 */
[----:B------:R-:W2:Y:S07]  /*90a0*/  SHFL.IDX PT, R8, R8, 0x1, 0x1c1f ;  /* 0x003c1f0008087f89 */ /* 0x000eae00000e0000 */
[----:B0-----:R-:W-:-:S02]  /*90b0*/  @!P1 IADD3 R2, P3, R20, R14, RZ ;  /* 0x0000000e14029210 */ /* 0x001fc40007f7e0ff */
[----:B------:R0:W3:Y:S03]  /*90c0*/  SHFL.IDX PT, R14, R4, 0x1, 0x1c1f ;  /* 0x003c1f00040e7f89 */ /* 0x0000e600000e0000 */
[----:B------:R-:W-:-:S05]  /*90d0*/  @!P1 IMAD.X R3, RZ, RZ, R7, P3 ;  /* 0x000000ffff039224 */ /* 0x000fca00018e0607 */
[----:B------:R4:W-:Y:S02]  /*90e0*/  @!P1 LDGSTS.E.BYPASS.LTC128B.128 [R27+0xc800], desc[UR48][R2.64], !P0 ;  /* 0x0c800000021b9fae */ /* 0x0009e4000c101d70 */
[----:B----4-:R-:W-:-:S05]  /*90f0*/  @!P2 IADD3 R2, P1, R20, R10, RZ ;  /* 0x0000000a1402a210 */ /* 0x010fca0007f3e0ff */
[----:B-1----:R-:W-:-:S05]  /*9100*/  @!P2 IMAD.X R3, RZ, RZ, R9, P1 ;  /* 0x000000ffff03a224 */ /* 0x002fca00008e0609 */
[----:B--23--:R0:W-:Y:S03]  /*9110*/  @!P2 LDGSTS.E.BYPASS.LTC128B.128 [R27+0xd000], desc[UR48][R2.64], !P0 ;  /* 0x0d000000021bafae */ /* 0x00c1e6000c101d70 */
.L_x_109:
[----:B------:R-:W-:-:S05]  /*9120*/  VIADD R5, R5, 0xa0 ;  /* 0x000000a005057836 */ /* 0x000fca0000000000 */
[----:B------:R-:W-:-:S13]  /*9130*/  ISETP.GE.AND P1, PT, R5, R0, PT ;  /* 0x000000000500720c */ /* 0x000fda0003f26270 */
[----:B0-----:R-:W-:-:S05]  /*9140*/  @!P1 IADD3 R2, P2, R20, R14, RZ ;  /* 0x0000000e14029210 */ /* 0x001fca0007f5e0ff */
[----:B------:R-:W-:-:S05]  /*9150*/  @!P1 IMAD.X R3, RZ, RZ, R8, P2 ;  /* 0x000000ffff039224 */ /* 0x000fca00010e0608 */
[----:B------:R-:W-:Y:S01]  /*9160*/  @!PT LDS RZ, [RZ] ;  /* 0x00000000fffff984 */ /* 0x000fe20000000800 */
[----:B------:R-:W-:Y:S01]  /*9170*/  @!PT LDS RZ, [RZ] ;  /* 0x00000000fffff984 */ /* 0x000fe20000000800 */
[----:B------:R-:W-:Y:S01]  /*9180*/  @!PT LDS RZ, [RZ] ;  /* 0x00000000fffff984 */ /* 0x000fe20000000800 */
[----:B------:R0:W-:Y:S01]  /*9190*/  @!P1 LDGSTS.E.BYPASS.LTC128B.128 [R27+0xd800], desc[UR48][R2.64], !P0 ;  /* 0x0d800000021b9fae */ /* 0x0001e2000c101d70 */
[----:B------:R-:W-:Y:S01]  /*91a0*/  NOP ;  /* 0x0000000000007918 */ /* 0x000fe20000000000 */
[----:B------:R-:W-:Y:S02]  /*91b0*/  SYNCS.ARRIVE.TRANS64.RED.A0T1 RZ, [UR41+0x13200], RZ ;  /* 0x013200ffffff79a7 */ /* 0x000fe40008200429 */
[----:B------:R-:W-:Y:S01]  /*91c0*/  ARRIVES.LDGSTSBAR.64.TRANSCNT [UR41+0x13200] ;  /* 0x01320000ff0079b0 */ /* 0x000fe20008000aa9 */
[----:B------:R-:W-:Y:S01]  /*91d0*/  NOP ;  /* 0x0000000000007918 */ /* 0x000fe20000000000 */
[----:B------:R-:W-:Y:S01]  /*91e0*/  ULOP3.LUT UR4, UR46, 0x1, URZ, 0xc, !UPT ;  /* 0x000000012e047892 */ /* 0x000fe2000f8e0c3f */
[----:B------:R-:W-:Y:S05]  /*91f0*/  SYNCS.ARRIVE.TRANS64.A1T0 RZ, [UR41+0x13200], RZ ;  /* 0x013200ffffff79a7 */ /* 0x000fea0008100029 */
[----:B------:R-:W-:-:S05]  /*9200*/  IMAD.U32 R0, RZ, RZ, UR4 ;  /* 0x00000004ff007e24 */ /* 0x000fca000f8e00ff */
[----:B------:R-:W-:-:S04]  /*9210*/  SHF.L.U32 R0, R0, 0x1f, RZ ;  /* 0x0000001f00007819 */ /* 0x000fc800000006ff */
[----:B------:R-:W1:Y:S02]  /*9220*/  SYNCS.PHASECHK.TRANS64.TRYWAIT P0, [UR41+0x13220], R0 ;  /* 0x01322000ff0075a7 */ /* 0x000e640008000169 */
[----:B01----:R-:W-:Y:S05]  /*9230*/  @!P0 BRA `(.L_x_47) ;  /* 0x0000001c006c8947 */ /* 0x003fea0003800000 */
.L_x_110:
[----:B------:R-:W-:-:S06]  /*9240*/  UISETP.GE.AND UP0, UPT, UR40, 0xa1, UPT ;  /* 0x000000a12800788c */ /* 0x000fcc000bf06270 */
[----:B------:R-:W-:-:S13]  /*9250*/  PLOP3.LUT P0, PT, PT, PT, UP0, 0x80, 0x0 ;  /* 0x000000000000781c */ /* 0x000fda0003f0f008 */
[----:B------:R-:W-:Y:S05]  /*9260*/  @!P0 BRA `(.L_x_48) ;  /* 0x0000000800c08947 */ /* 0x000fea0003800000 */
[----:B------:R-:W-:Y:S01]  /*9270*/  UIADD3 UR4, UR39, -0x2, URZ ;  /* 0xfffffffe27047890 */ /* 0x000fe2000fffe03f */
[----:B------:R-:W-:Y:S02]  /*9280*/  IMAD.MOV.U32 R5, RZ, RZ, R19 ;  /* 0x000000ffff057224 */ /* 0x000fe400078e0013 */
[----:B------:R-:W-:-:S03]  /*9290*/  IMAD.MOV.U32 R4, RZ, RZ, R18 ;  /* 0x000000ffff047224 */ /* 0x000fc600078e0012 */
[----:B0-----:R-:W-:-:S07]  /*92a0*/  IMAD.U32 R0, RZ, RZ, UR4 ;  /* 0x00000004ff007e24 */ /* 0x001fce000f8e00ff */
.L_x_68:
[----:B------:R-:W-:Y:S01]  /*92b0*/  LOP3.LUT P1, RZ, R23, 0x2, RZ, 0xc0, !PT ;  /* 0x0000000217ff7812 */ /* 0x000fe2000782c0ff */
[----:B------:R-:W-:Y:S01]  /*92c0*/  VIADD R18, R4, 0x1 ;  /* 0x0000000104127836 */ /* 0x000fe20000000000 */
[----:B------:R-:W-:Y:S04]  /*92d0*/  BSSY B0, `(.L_x_49) ;  /* 0x0000061000007945 */ /* 0x000fe80003800000 */
[----:B------:R-:W-:-:S04]  /*92e0*/  ISETP.NE.AND P0, PT, R18, 0x2, PT ;  /* 0x000000021200780c */ /* 0x000fc80003f05270 */
[----:B------:R-:W-:Y:S02]  /*92f0*/  SEL R2, RZ, 0x1, P0 ;  /* 0x00000001ff027807 */ /* 0x000fe40000000000 */
[----:B------:R-:W-:Y:S02]  /*9300*/  SEL R18, R18, RZ, P0 ;  /* 0x000000ff12127207 */ /* 0x000fe40000000000 */
[----:B------:R-:W-:Y:S01]  /*9310*/  LOP3.LUT R19, R5, R2, RZ, 0x3c, !PT ;  /* 0x0000000205137212 */ /* 0x000fe200078e3cff */
[----:B01----:R-:W-:Y:S06]  /*9320*/  @!P1 BRA `(.L_x_50) ;  /* 0x00000004006c9947 */ /* 0x003fec0003800000 */
[----:B------:R-:W-:Y:S01]  /*9330*/  LOP3.LUT P1, RZ, R23, 0x1, RZ, 0xc0, !PT ;  /* 0x0000000117ff7812 */ /* 0x000fe2000782c0ff */
[----:B------:R-:W-:Y:S01]  /*9340*/  IMAD.MOV.U32 R9, RZ, RZ, R0 ;  /* 0x000000ffff097224 */ /* 0x000fe200078e0000 */
[----:B------:R-:W-:Y:S02]  /*9350*/  LEA R6, R18, UR41, 0x3 ;  /* 0x0000002912067c11 */ /* 0x000fe4000f8e18ff */
[----:B------:R-:W-:-:S09]  /*9360*/  SHF.L.U32 R7, R19, 0x1f, RZ ;  /* 0x0000001f13077819 */ /* 0x000fd200000006ff */
[----:B------:R-:W-:Y:S05]  /*9370*/  @!P1 BRA `(.L_x_51) ;  /* 0x00000000004c9947 */ /* 0x000fea0003800000 */
[----:B------:R-:W0:Y:S01]  /*9380*/  LDC R9, c[0x0][0x43c] ;  /* 0x00010f00ff097b82 */ /* 0x000e220000000800 */
[----:B------:R-:W-:Y:S01]  /*9390*/  IMAD.MOV.U32 R11, RZ, RZ, R0 ;  /* 0x000000ffff0b7224 */ /* 0x000fe200078e0000 */
[----:B------:R-:W-:Y:S02]  /*93a0*/  ULDC.64 UR4, c[0x0][0x428] ;  /* 0x00010a0000047ab9 */ /* 0x000fe40000000a00 */
[----:B------:R-:W-:-:S04]  /*93b0*/  IMAD R13, R24, UR4, RZ ;  /* 0x00000004180d7c24 */ /* 0x000fc8000f8e02ff */
[----:B------:R-:W-:Y:S01]  /*93c0*/  IMAD R13, R22, UR5, R13 ;  /* 0x00000005160d7c24 */ /* 0x000fe2000f8e020d */
[----:B0-----:R-:W-:-:S13]  /*93d0*/  ISETP.NE.AND P0, PT, R9, 0x1, PT ;  /* 0x000000010900780c */ /* 0x001fda0003f05270 */
[----:B------:R-:W0:Y:S02]  /*93e0*/  @P0 LDC.64 R2, c[0x0][0x440] ;  /* 0x00011000ff020b82 */ /* 0x000e240000000a00 */
[----:B0-----:R-:W-:-:S05]  /*93f0*/  @P0 IMAD.HI.U32 R2, R0, R2, RZ ;  /* 0x0000000200020227 */ /* 0x001fca00078e00ff */
[----:B------:R-:W-:-:S04]  /*9400*/  @P0 SHF.R.U32.HI R11, RZ, R3, R2 ;  /* 0x00000003ff0b0219 */ /* 0x000fc80000011602 */
[--C-:B------:R-:W-:Y:S01]  /*9410*/  SHF.R.S32.HI R3, RZ, 0x1f, R11.reuse ;  /* 0x0000001fff037819 */ /* 0x100fe2000001140b */
[----:B------:R-:W-:-:S04]  /*9420*/  IMAD.MOV.U32 R2, RZ, RZ, R11 ;  /* 0x000000ffff027224 */ /* 0x000fc800078e000b */
[----:B------:R-:W-:Y:S01]  /*9430*/  IMAD.WIDE.U32 R2, R22, UR4, R2 ;  /* 0x0000000416027c25 */ /* 0x000fe2000f8e0002 */
[----:B------:R-:W-:-:S03]  /*9440*/  ULDC.64 UR4, c[0x0][0x418] ;  /* 0x0001060000047ab9 */ /* 0x000fc60000000a00 */
[----:B------:R-:W-:Y:S01]  /*9450*/  IMAD.IADD R3, R13, 0x1, R3 ;  /* 0x000000010d037824 */ /* 0x000fe200078e0203 */
[----:B------:R-:W-:-:S04]  /*9460*/  LEA R16, P0, R2, UR4, 0x2 ;  /* 0x0000000402107c11 */ /* 0x000fc8000f8010ff */
[----:B------:R-:W-:-:S05]  /*9470*/  LEA.HI.X R17, R2, UR5, R3, 0x2, P0 ;  /* 0x0000000502117c11 */ /* 0x000fca00080f1403 */
[----:B------:R0:W5:Y:S01]  /*9480*/  LDG.E R16, desc[UR48][R16.64] ;  /* 0x0000003010107981 */ /* 0x000162000c1e1900 */
[----:B------:R-:W-:-:S04]  /*9490*/  IMAD.MOV R2, RZ, RZ, -R11 ;  /* 0x000000ffff027224 */ /* 0x000fc800078e0a0b */
[----:B------:R-:W-:-:S07]  /*94a0*/  IMAD R9, R9, R2, R0 ;  /* 0x0000000209097224 */ /* 0x000fce00078e0200 */
.L_x_51:
[----:B------:R-:W1:Y:S01]  /*94b0*/  SYNCS.PHASECHK.TRANS64.TRYWAIT P0, [R6+URZ+0x13280], R7 ;  /* 0x01328007060075a7 */ /* 0x000e62000800017f */
[----:B------:R-:W-:Y:S01]  /*94c0*/  BSSY B1, `(.L_x_52) ;  /* 0x0000003000017945 */ /* 0x000fe20003800000 */
[----:B------:R-:W-:-:S03]  /*94d0*/  ISETP.NE.AND P1, PT, R28, RZ, PT ;  /* 0x000000ff1c00720c */ /* 0x000fc60003f25270 */
[----:B-1----:R-:W-:Y:S10]  /*94e0*/  @!P0 BRA `(.L_x_53) ;  /* 0x0000001800d88947 */ /* 0x002ff40003800000 */
.L_x_111:
[----:B------:R-:W-:Y:S05]  /*94f0*/  BSYNC B1 ;  /* 0x0000000000017941 */ /* 0x000fea0003800000 */
.L_x_52:
[----:B------:R-:W-:Y:S04]  /*9500*/  BSSY B1, `(.L_x_54) ;  /* 0x0000007000017945 */ /* 0x000fe80003800000 */
[----:B------:R-:W-:Y:S05]  /*9510*/  @P1 BRA `(.L_x_55) ;  /* 0x0000000000141947 */ /* 0x000fea0003800000 */
[----:B------:R-:W-:Y:S01]  /*9520*/  ISETP.NE.AND P0, PT, R29, RZ, PT ;  /* 0x000000ff1d00720c */ /* 0x000fe20003f05270 */
[----:B------:R-:W-:-:S04]  /*9530*/  IMAD.MOV.U32 R3, RZ, RZ, 0x2800 ;  /* 0x00002800ff037424 */ /* 0x000fc800078e00ff */
[----:B------:R2:W-:Y:S08]  /*9540*/  SYNCS.ARRIVE.TRANS64 RZ, [R6+URZ+0x13270], R3 ;  /* 0x0132700306ff79a7 */ /* 0x0005f0000800003f */
[----:B------:R-:W-:Y:S05]  /*9550*/  @!P0 BRA `(.L_x_55) ;  /* 0x0000000000048947 */ /* 0x000fea0003800000 */
[----:B------:R-:W-:Y:S01]  /*9560*/  BPT.TRAP 0x1 ;  /* 0x000000040000795c */ /* 0x000fe20000300000 */
.L_x_55:
[----:B------:R-:W-:Y:S05]  /*9570*/  BSYNC B1 ;  /* 0x0000000000017941 */ /* 0x000fea0003800000 */
.L_x_54:
[----:B------:R-:W-:Y:S01]  /*9580*/  IMAD.MOV.U32 R10, RZ, RZ, RZ ;  /* 0x000000ffff0a7224 */ /* 0x000fe200078e00ff */
[----:B------:R-:W-:Y:S01]  /*9590*/  UIADD3 UR4, UP0, UR52, 0x470, URZ ;  /* 0x0000047034047890 */ /* 0x000fe2000ff1e03f */
[----:B--2---:R-:W-:Y:S01]  /*95a0*/  IMAD.U32 R3, RZ, RZ, UR41 ;  /* 0x00000029ff037e24 */ /* 0x004fe2000f8e00ff */
[----:B------:R-:W-:Y:S01]  /*95b0*/  PLOP3.LUT P0, PT, PT, PT, PT, 0x80, 0x0 ;  /* 0x000000000000781c */ /* 0x000fe20003f0f070 */
[----:B------:R-:W-:Y:S01]  /*95c0*/  IMAD R9, R9, 0xa0, RZ ;  /* 0x000000a009097824 */ /* 0x000fe200078e02ff */
[----:B------:R-:W-:Y:S01]  /*95d0*/  R2UR UR10, R10 ;  /* 0x000000000a0a72ca */ /* 0x000fe200000e0000 */
[----:B------:R-:W-:Y:S01]  /*95e0*/  IMAD R8, R18, 0x2800, R3 ;  /* 0x0000280012087824 */ /* 0x000fe200078e0203 */
[----:B------:R-:W-:Y:S01]  /*95f0*/  UIADD3.X UR5, URZ, UR53, URZ, UP0, !UPT ;  /* 0x000000353f057290 */ /* 0x000fe200087fe43f */
[----:B------:R-:W-:Y:S01]  /*9600*/  VIADD R3, R6, 0x13270 ;  /* 0x0001327006037836 */ /* 0x000fe20000000000 */
[----:B------:R-:W-:Y:S01]  /*9610*/  UMOV UR6, 0x0 ;  /* 0x0000000000067882 */ /* 0x000fe20000000000 */
[----:B------:R-:W-:Y:S01]  /*9620*/  VIADD R2, R8, 0x6000 ;  /* 0x0000600008027836 */ /* 0x000fe20000000000 */
[----:B------:R-:W-:-:S09]  /*9630*/  UMOV UR7, 0x14f00000 ;  /* 0x14f0000000077882 */ /* 0x000fd20000000000 */
.L_x_56:
[----:B------:R-:W-:-:S13]  /*9640*/  @P0 ELECT P2, URZ, PT ;  /* 0x00000000003f082f */ /* 0x000fda0003840000 */
[----:B-----5:R-:W-:Y:S01]  /*9650*/  @P2 R2UR UR13, R16 ;  /* 0x00000000100d22ca */ /* 0x020fe200000e0000 */
[----:B------:R-:W-:Y:S01]  /*9660*/  UMOV UR12, UR36 ;  /* 0x00000024000c7c82 */ /* 0x000fe20008000000 */
[----:B------:R-:W-:Y:S02]  /*9670*/  @P2 R2UR UR11, R9 ;  /* 0x00000000090b22ca */ /* 0x000fe400000e0000 */
[----:B------:R-:W-:Y:S02]  /*9680*/  @P2 R2UR UR9, R3 ;  /* 0x00000000030922ca */ /* 0x000fe400000e0000 */
[----:B------:R-:W-:Y:S02]  /*9690*/  @P2 R2UR UR8, R2 ;  /* 0x00000000020822ca */ /* 0x000fe400000e0000 */
[----:B------:R-:W-:Y:S02]  /*96a0*/  @P2 PLOP3.LUT P0, PT, P2, PT, PT, 0x8, 0x0 ;  /* 0x000000000000281c */ /* 0x000fe4000170e170 */
[----:B------:R-:W-:-:S09]  /*96b0*/  PLOP3.LUT P2, PT, PT, PT, PT, 0x8, 0x0 ;  /* 0x000000000000781c */ /* 0x000fd20003f4e170 */
[----:B------:R2:W-:Y:S02]  /*96c0*/  UTMALDG.4D [UR8], [UR4], desc[UR6] ;  /* 0x00000608040075b4 */ /* 0x0005e40008019000 */
[----:B--2---:R-:W-:Y:S05]  /*96d0*/  @P0 BRA.U.ANY `(.L_x_56) ;  /* 0xfffffffd00d80947 */ /* 0x004fea000393ffff */
[----:B------:R-:W2:Y:S01]  /*96e0*/  SYNCS.PHASECHK.TRANS64.TRYWAIT P0, [R6+URZ+0x13240], R7 ;  /* 0x01324007060075a7 */ /* 0x000ea2000800017f */
[----:B------:R-:W-:Y:S04]  /*96f0*/  BSSY B1, `(.L_x_57) ;  /* 0x0000002000017945 */ /* 0x000fe80003800000 */
[----:B--2---:R-:W-:Y:S05]  /*9700*/  @!P0 BRA `(.L_x_58) ;  /* 0x0000001800648947 */ /* 0x004fea0003800000 */
.L_x_112:
[----:B------:R-:W-:Y:S05]  /*9710*/  BSYNC B1 ;  /* 0x0000000000017941 */ /* 0x000fea0003800000 */
.L_x_57:
[----:B------:R-:W-:Y:S01]  /*9720*/  BSSY B1, `(.L_x_59) ;  /* 0x0000009000017945 */ /* 0x000fe20003800000 */
[----:B------:R-:W-:Y:S02]  /*9730*/  IMAD.MOV.U32 R2, RZ, RZ, 0x0 ;  /* 0x00000000ff027424 */ /* 0x000fe400078e00ff */
[----:B------:R-:W-:Y:S01]  /*9740*/  IMAD.MOV.U32 R3, RZ, RZ, 0x14f00000 ;  /* 0x14f00000ff037424 */ /* 0x000fe200078e00ff */
[----:B------:R-:W-:Y:S06]  /*9750*/  @P1 BRA `(.L_x_60) ;  /* 0x0000000000141947 */ /* 0x000fec0003800000 */
[----:B------:R-:W-:Y:S01]  /*9760*/  ISETP.NE.AND P0, PT, R29, RZ, PT ;  /* 0x000000ff1d00720c */ /* 0x000fe20003f05270 */
[----:B-12---:R-:W-:-:S04]  /*9770*/  IMAD.MOV.U32 R7, RZ, RZ, 0x2800 ;  /* 0x00002800ff077424 */ /* 0x006fc800078e00ff */
[----:B------:R3:W-:Y:S08]  /*9780*/  SYNCS.ARRIVE.TRANS64 RZ, [R6+URZ+0x13230], R7 ;  /* 0x0132300706ff79a7 */ /* 0x0007f0000800003f */
[----:B------:R-:W-:Y:S05]  /*9790*/  @!P0 BRA `(.L_x_60) ;  /* 0x0000000000048947 */ /* 0x000fea0003800000 */
[----:B------:R-:W-:Y:S01]  /*97a0*/  BPT.TRAP 0x1 ;  /* 0x000000040000795c */ /* 0x000fe20000300000 */
.L_x_60:
[----:B------:R-:W-:Y:S05]  /*97b0*/  BSYNC B1 ;  /* 0x0000000000017941 */ /* 0x000fea0003800000 */
.L_x_59:
[----:B------:R-:W-:Y:S01]  /*97c0*/  R2UR UR7, R3 ;  /* 0x00000000030772ca */ /* 0x000fe200000e0000 */
[----:B------:R-:W-:Y:S01]  /*97d0*/  UIADD3 UR4, UP0, UR52, 0x370, URZ ;  /* 0x0000037034047890 */ /* 0x000fe2000ff1e03f */
[----:B------:R-:W-:Y:S01]  /*97e0*/  R2UR UR10, R10 ;  /* 0x000000000a0a72ca */ /* 0x000fe200000e0000 */
[----:B-123--:R-:W-:Y:S01]  /*97f0*/  VIADD R6, R6, 0x13230 ;  /* 0x0001323006067836 */ /* 0x00efe20000000000 */
[----:B------:R-:W-:Y:S01]  /*9800*/  R2UR UR6, R2 ;  /* 0x00000000020672ca */ /* 0x000fe200000e0000 */
[----:B------:R-:W-:Y:S01]  /*9810*/  VIADD R2, R8, 0xe000 ;  /* 0x0000e00008027836 */ /* 0x000fe20000000000 */
[----:B------:R-:W-:Y:S01]  /*9820*/  PLOP3.LUT P0, PT, PT, PT, PT, 0x80, 0x0 ;  /* 0x000000000000781c */ /* 0x000fe20003f0f070 */
[----:B------:R-:W-:-:S12]  /*9830*/  UIADD3.X UR5, URZ, UR53, URZ, UP0, !UPT ;  /* 0x000000353f057290 */ /* 0x000fd800087fe43f */
.L_x_61:
[----:B------:R-:W-:-:S13]  /*9840*/  @P0 ELECT P1, URZ, PT ;  /* 0x00000000003f082f */ /* 0x000fda0003820000 */
[----:B------:R-:W-:Y:S01]  /*9850*/  @P1 R2UR UR13, R16 ;  /* 0x00000000100d12ca */ /* 0x000fe200000e0000 */
[----:B------:R-:W-:Y:S01]  /*9860*/  UMOV UR12, UR36 ;  /* 0x00000024000c7c82 */ /* 0x000fe20008000000 */
[----:B------:R-:W-:Y:S02]  /*9870*/  @P1 R2UR UR11, R9 ;  /* 0x00000000090b12ca */ /* 0x000fe400000e0000 */
[----:B------:R-:W-:Y:S02]  /*9880*/  @P1 R2UR UR9, R6 ;  /* 0x00000000060912ca */ /* 0x000fe400000e0000 */
[----:B------:R-:W-:Y:S02]  /*9890*/  @P1 R2UR UR8, R2 ;  /* 0x00000000020812ca */ /* 0x000fe400000e0000 */
[----:B------:R-:W-:Y:S02]  /*98a0*/  @P1 PLOP3.LUT P0, PT, P1, PT, PT, 0x8, 0x0 ;  /* 0x000000000000181c */ /* 0x000fe40000f0e170 */
[----:B------:R-:W-:-:S09]  /*98b0*/  PLOP3.LUT P1, PT, PT, PT, PT, 0x8, 0x0 ;  /* 0x000000000000781c */ /* 0x000fd20003f2e170 */
[----:B------:R1:W-:Y:S02]  /*98c0*/  UTMALDG.4D [UR8], [UR4], desc[UR6] ;  /* 0x00000608040075b4 */ /* 0x0003e40008019000 */
[----:B-1----:R-:W-:Y:S05]  /*98d0*/  @P0 BRA.U.ANY `(.L_x_61) ;  /* 0xfffffffd00d80947 */ /* 0x002fea000393ffff */
.L_x_50:
[----:B------:R-:W-:Y:S05]  /*98e0*/  BSYNC B0 ;  /* 0x0000000000007941 */ /* 0x000fea0003800000 */
.L_x_49:
[----:B------:R-:W-:-:S06]  /*98f0*/  UISETP.NE.AND UP0, UPT, UR42, 0x3, UPT ;  /* 0x000000032a00788c */ /* 0x000fcc000bf05270 */
[----:B------:R-:W-:-:S13]  /*9900*/  PLOP3.LUT P0, PT, PT, PT, UP0, 0x80, 0x0 ;  /* 0x000000000000781c */ /* 0x000fda0003f0f008 */
[----:B------:R-:W-:Y:S05]  /*9910*/  @!P0 BRA `(.L_x_62) ;  /* 0x0000000000048947 */ /* 0x000fea0003800000 */
[----:B------:R-:W-:Y:S01]  /*9920*/  BPT.TRAP 0x1 ;  /* 0x000000040000795c */ /* 0x000fe20000300000 */
.L_x_62:
[----:B------:R-:W-:Y:S01]  /*9930*/  LOP3.LUT R2, R5, 0x1, RZ, 0x3c, !PT ;  /* 0x0000000105027812 */ /* 0x000fe200078e3cff */
[----:B------:R-:W-:Y:S01]  /*9940*/  IMAD.U32 R6, RZ, RZ, UR47 ;  /* 0x0000002fff067e24 */ /* 0x000fe2000f8e00ff */
[----:B------:R-:W-:Y:S01]  /*9950*/  LEA R3, R4, UR41, 0x3 ;  /* 0x0000002904037c11 */ /* 0x000fe2000f8e18ff */
[----:B------:R-:W-:Y:S01]  /*9960*/  BSSY B0, `(.L_x_63) ;  /* 0x0000005000007945 */ /* 0x000fe20003800000 */
[----:B------:R-:W-:Y:S02]  /*9970*/  SHF.L.U32 R2, R2, 0x1f, RZ ;  /* 0x0000001f02027819 */ /* 0x000fe400000006ff */
[----:B------:R-:W-:Y:S02]  /*9980*/  ISETP.NE.AND P1, PT, R6, 0x3, PT ;  /* 0x000000030600780c */ /* 0x000fe40003f25270 */
[----:B------:R-:W1:Y:S02]  /*9990*/  SYNCS.PHASECHK.TRANS64.TRYWAIT P0, [R3+URZ+0x13270], R2 ;  /* 0x01327002030075a7 */ /* 0x000e64000800017f */
[----:B-1----:R-:W-:Y:S09]  /*99a0*/  @!P0 BRA `(.L_x_64) ;  /* 0x0000001400d08947 */ /* 0x002ff20003800000 */
.L_x_113:
[----:B------:R-:W-:Y:S05]  /*99b0*/  BSYNC B0 ;  /* 0x0000000000007941 */ /* 0x000fea0003800000 */
.L_x_63:
[----:B------:R-:W-:Y:S05]  /*99c0*/  @!P1 BRA `(.L_x_65) ;  /* 0x0000000000049947 */ /* 0x000fea0003800000 */
[----:B------:R-:W-:Y:S01]  /*99d0*/  BPT.TRAP 0x1 ;  /* 0x000000040000795c */ /* 0x000fe20000300000 */
.L_x_65:
[----:B-1----:R-:W-:Y:S01]  /*99e0*/  SHF.L.U32 R2, R5, 0x1f, RZ ;  /* 0x0000001f05027819 */ /* 0x002fe200000006ff */
[----:B------:R-:W-:-:S03]  /*99f0*/  IMAD R10, R4, 0x2800, RZ ;  /* 0x00002800040a7824 */ /* 0x000fc600078e02ff */
[----:B------:R-:W1:Y:S02]  /*9a00*/  SYNCS.PHASECHK.TRANS64.TRYWAIT P0, [R3+URZ+0x13260], R2 ;  /* 0x01326002030075a7 */ /* 0x000e64000800017f */
[----:B-1----:R-:W-:Y:S05]  /*9a10*/  @!P0 BRA `(.L_x_66) ;  /* 0x0000001400c88947 */ /* 0x002fea0003800000 */
.L_x_114:
[C---:B-1----:R-:W-:Y:S01]  /*9a20*/  LOP3.LUT R2, R10.reuse, R26, RZ, 0xfc, !PT ;  /* 0x0000001a0a027212 */ /* 0x042fe200078efcff */
[----:B------:R-:W-:Y:S05]  /*9a30*/  WARPSYNC.ALL ;  /* 0x0000000000007948 */ /* 0x000fea0003800000 */
[----:B------:R-:W1:Y:S01]  /*9a40*/  LDSM.16.MT88.4 R4, [R2+UR41+0x6000] ;  /* 0x006000290204783b */ /* 0x000e620008004200 */
[----:B------:R-:W-:-:S05]  /*9a50*/  LOP3.LUT R12, R10, R25, RZ, 0xfc, !PT ;  /* 0x000000190a0c7212 */ /* 0x000fca00078efcff */
[----:B------:R-:W-:Y:S01]  /*9a60*/  VIADD R12, R12, UR41 ;  /* 0x000000290c0c7c36 */ /* 0x000fe20008000000 */
[C-C-:B-1----:R-:W-:Y:S02]  /*9a70*/  PRMT R8, R4.reuse, 0x6420, R5.reuse ;  /* 0x0000642004087816 */ /* 0x142fe40000000005 */
[----:B------:R-:W-:Y:S02]  /*9a80*/  PRMT R9, R4, 0x7531, R5 ;  /* 0x0000753104097816 */ /* 0x000fe40000000005 */
[C-C-:B------:R-:W-:Y:S02]  /*9a90*/  PRMT R10, R6.reuse, 0x6420, R7.reuse ;  /* 0x00006420060a7816 */ /* 0x140fe40000000007 */
[----:B------:R-:W-:-:S05]  /*9aa0*/  PRMT R11, R6, 0x7531, R7 ;  /* 0x00007531060b7816 */ /* 0x000fca0000000007 */
[----:B------:R-:W-:Y:S04]  /*9ab0*/  STSM.16.M88.4 [R12+0x1000], R8 ;  /* 0x001000080c007844 */ /* 0x000fe80000000200 */
[----:B------:R-:W1:Y:S02]  /*9ac0*/  LDSM.16.MT88.4 R4, [R2+UR41+0x6800] ;  /* 0x006800290204783b */ /* 0x000e640008004200 */
[C-C-:B-1----:R-:W-:Y:S02]  /*9ad0*/  PRMT R8, R4.reuse, 0x6420, R5.reuse ;  /* 0x0000642004087816 */ /* 0x142fe40000000005 */
[----:B------:R-:W-:Y:S02]  /*9ae0*/  PRMT R9, R4, 0x7531, R5 ;  /* 0x0000753104097816 */ /* 0x000fe40000000005 */
[----:B------:R-:W-:-:S02]  /*9af0*/  PRMT R10, R6, 0x6420, R7 ;  /* 0x00006420060a7816 */ /* 0x000fc40000000007 */
        /* <DEDUP_REMOVED lines=19> */
[----:B------:R1:W-:Y:S01]  /*9c30*/  STSM.16.M88.4 [R12+0x3000], R8 ;  /* 0x003000080c007844 */ /* 0x0003e20000000200 */
[----:B------:R-:W-:Y:S01]  /*9c40*/  @!PT LDS RZ, [RZ] ;  /* 0x00000000fffff984 */ /* 0x000fe20000000800 */
[----:B------:R-:W-:Y:S01]  /*9c50*/  @!PT LDS RZ, [RZ] ;  /* 0x00000000fffff984 */ /* 0x000fe20000000800 */
[----:B------:R-:W-:Y:S01]  /*9c60*/  @!PT LDS RZ, [RZ] ;  /* 0x00000000fffff984 */ /* 0x000fe20000000800 */
[----:B------:R-:W-:Y:S01]  /*9c70*/  @!PT LDS RZ, [RZ] ;  /* 0x00000000fffff984 */ /* 0x000fe20000000800 */
[----:B------:R2:W-:Y:S06]  /*9c80*/  MEMBAR.ALL.CTA ;  /* 0x0000000000007992 */ /* 0x0005ec0000008000 */
[----:B--2---:R-:W2:Y:S01]  /*9c90*/  FENCE.VIEW.ASYNC.S ;  /* 0x00000000000073c6 */ /* 0x004ea20000000000 */
[----:B------:R-:W-:Y:S05]  /*9ca0*/  @!P1 BRA `(.L_x_67) ;  /* 0x0000000000049947 */ /* 0x000fea0003800000 */
[----:B------:R-:W-:Y:S01]  /*9cb0*/  BPT.TRAP 0x1 ;  /* 0x000000040000795c */ /* 0x000fe20000300000 */
.L_x_67:
[----:B--2---:R2:W-:Y:S01]  /*9cc0*/  SYNCS.ARRIVE.TRANS64.A1T0 RZ, [R3+URZ+0x13250], RZ ;  /* 0x013250ff03ff79a7 */ /* 0x0045e2000810003f */
[----:B------:R-:W-:Y:S01]  /*9cd0*/  BAR.SYNC.DEFER_BLOCKING 0x2, 0x80 ;  /* 0x0082000000007b1d */ /* 0x000fe20000010000 */
[----:B------:R-:W-:Y:S01]  /*9ce0*/  ISETP.NE.AND P0, PT, R28, RZ, PT ;  /* 0x000000ff1c00720c */ /* 0x000fe20003f05270 */
[----:B------:R-:W-:Y:S02]  /*9cf0*/  IMAD.MOV.U32 R5, RZ, RZ, R19 ;  /* 0x000000ffff057224 */ /* 0x000fe400078e0013 */
[----:B------:R-:W-:-:S10]  /*9d00*/  IMAD.MOV.U32 R4, RZ, RZ, R18 ;  /* 0x000000ffff047224 */ /* 0x000fd400078e0012 */
[----:B------:R-:W-:-:S05]  /*9d10*/  @!P0 VIADD R2, R3, 0x13280 ;  /* 0x0001328003028836 */ /* 0x000fca0000000000 */
[----:B------:R-:W-:-:S04]  /*9d20*/  @!P0 PRMT R2, RZ, 0x654, R2 ;  /* 0x00000654ff028816 */ /* 0x000fc80000000002 */
[----:B------:R2:W-:Y:S01]  /*9d30*/  @!P0 SYNCS.ARRIVE.TRANS64.RED.A1T0 RZ, [R2+URZ], RZ ;  /* 0x000000ff02ff89a7 */ /* 0x0005e2000810043f */
[C---:B------:R-:W-:Y:S01]  /*9d40*/  ISETP.GT.AND P0, PT, R0.reuse, RZ, PT ;  /* 0x000000ff0000720c */ /* 0x040fe20003f04270 */
[----:B------:R-:W-:-:S12]  /*9d50*/  VIADD R0, R0, 0xffffffff ;  /* 0xffffffff00007836 */ /* 0x000fd80000000000 */
[----:B--2---:R-:W-:Y:S05]  /*9d60*/  @P0 BRA `(.L_x_68) ;  /* 0xfffffff400500947 */ /* 0x004fea000383ffff */
.L_x_48:
[----:B------:R-:W-:-:S06]  /*9d70*/  UISETP.NE.AND UP0, UPT, UR42, 0x3, UPT ;  /* 0x000000032a00788c */ /* 0x000fcc000bf05270 */
[----:B------:R-:W-:-:S13]  /*9d80*/  PLOP3.LUT P0, PT, PT, PT, UP0, 0x80, 0x0 ;  /* 0x000000000000781c */ /* 0x000fda0003f0f008 */
[----:B------:R-:W-:Y:S05]  /*9d90*/  @!P0 BRA `(.L_x_69) ;  /* 0x0000000000048947 */ /* 0x000fea0003800000 */
[----:B------:R-:W-:Y:S01]  /*9da0*/  BPT.TRAP 0x1 ;  /* 0x000000040000795c */ /* 0x000fe20000300000 */
.L_x_69:
[----:B0-----:R-:W-:Y:S01]  /*9db0*/  LOP3.LUT R3, R19, 0x1, RZ, 0x3c, !PT ;  /* 0x0000000113037812 */ /* 0x001fe200078e3cff */
[----:B------:R-:W-:Y:S01]  /*9dc0*/  IMAD.U32 R0, RZ, RZ, UR47 ;  /* 0x0000002fff007e24 */ /* 0x000fe2000f8e00ff */
[----:B------:R-:W-:Y:S01]  /*9dd0*/  LEA R2, R18, UR41, 0x3 ;  /* 0x0000002912027c11 */ /* 0x000fe2000f8e18ff */
[----:B------:R-:W-:Y:S01]  /*9de0*/  BSSY B0, `(.L_x_70) ;  /* 0x0000005000007945 */ /* 0x000fe20003800000 */
[----:B------:R-:W-:Y:S02]  /*9df0*/  SHF.L.U32 R3, R3, 0x1f, RZ ;  /* 0x0000001f03037819 */ /* 0x000fe400000006ff */
[----:B------:R-:W-:Y:S02]  /*9e00*/  ISETP.NE.AND P1, PT, R0, 0x3, PT ;  /* 0x000000030000780c */ /* 0x000fe40003f25270 */
[----:B------:R-:W0:Y:S02]  /*9e10*/  SYNCS.PHASECHK.TRANS64.TRYWAIT P0, [R2+URZ+0x13270], R3 ;  /* 0x01327003020075a7 */ /* 0x000e24000800017f */
[----:B0-----:R-:W-:Y:S09]  /*9e20*/  @!P0 BRA `(.L_x_71) ;  /* 0x0000001000d88947 */ /* 0x001ff20003800000 */
.L_x_115:
[----:B------:R-:W-:Y:S05]  /*9e30*/  BSYNC B0 ;  /* 0x0000000000007941 */ /* 0x000fea0003800000 */
.L_x_70:
[----:B------:R-:W-:Y:S05]  /*9e40*/  @!P1 BRA `(.L_x_72) ;  /* 0x0000000000049947 */ /* 0x000fea0003800000 */
[----:B------:R-:W-:Y:S01]  /*9e50*/  BPT.TRAP 0x1 ;  /* 0x000000040000795c */ /* 0x000fe20000300000 */
.L_x_72:
[----:B------:R-:W-:Y:S01]  /*9e60*/  SHF.L.U32 R5, R19, 0x1f, RZ ;  /* 0x0000001f13057819 */ /* 0x000fe200000006ff */
[----:B0-----:R-:W-:-:S03]  /*9e70*/  IMAD R3, R18, 0x2800, RZ ;  /* 0x0000280012037824 */ /* 0x001fc600078e02ff */
[----:B------:R-:W0:Y:S02]  /*9e80*/  SYNCS.PHASECHK.TRANS64.TRYWAIT P0, [R2+URZ+0x13260], R5 ;  /* 0x01326005020075a7 */ /* 0x000e24000800017f */
[----:B------:R-:W-:Y:S01]  /*9e90*/  LOP3.LUT R0, R3, R26, RZ, 0xfc, !PT ;  /* 0x0000001a03007212 */ /* 0x000fe200078efcff */
[----:B0-----:R-:W-:Y:S06]  /*9ea0*/  @!P0 BRA `(.L_x_73) ;  /* 0x0000001000cc8947 */ /* 0x001fec0003800000 */
.L_x_116:
[----:B------:R-:W-:Y:S05]  /*9eb0*/  WARPSYNC.ALL ;  /* 0x0000000000007948 */ /* 0x000fea0003800000 */
[----:B0-----:R-:W1:Y:S01]  /*9ec0*/  LDSM.16.MT88.4 R4, [R0+UR41+0x6000] ;  /* 0x006000290004783b */ /* 0x001e620008004200 */
[----:B------:R-:W-:-:S05]  /*9ed0*/  LOP3.LUT R3, R3, R25, RZ, 0xfc, !PT ;  /* 0x0000001903037212 */ /* 0x000fca00078efcff */
[----:B------:R-:W-:Y:S01]  /*9ee0*/  VIADD R3, R3, UR41 ;  /* 0x0000002903037c36 */ /* 0x000fe20008000000 */
[C-C-:B-1----:R-:W-:Y:S02]  /*9ef0*/  PRMT R8, R4.reuse, 0x6420, R5.reuse ;  /* 0x0000642004087816 */ /* 0x142fe40000000005 */
[----:B------:R-:W-:Y:S02]  /*9f00*/  PRMT R9, R4, 0x7531, R5 ;  /* 0x0000753104097816 */ /* 0x000fe40000000005 */
[C-C-:B------:R-:W-:Y:S02]  /*9f10*/  PRMT R10, R6.reuse, 0x6420, R7.reuse ;  /* 0x00006420060a7816 */ /* 0x140fe40000000007 */
[----:B------:R-:W-:-:S05]  /*9f20*/  PRMT R11, R6, 0x7531, R7 ;  /* 0x00007531060b7816 */ /* 0x000fca0000000007 */
[----:B------:R-:W-:Y:S04]  /*9f30*/  STSM.16.M88.4 [R3+0x1000], R8 ;  /* 0x0010000803007844 */ /* 0x000fe80000000200 */
[----:B------:R-:W0:Y:S02]  /*9f40*/  LDSM.16.MT88.4 R4, [R0+UR41+0x6800] ;  /* 0x006800290004783b */ /* 0x000e240008004200 */
[C-C-:B0-----:R-:W-:Y:S02]  /*9f50*/  PRMT R8, R4.reuse, 0x6420, R5.reuse ;  /* 0x0000642004087816 */ /* 0x141fe40000000005 */
[----:B------:R-:W-:Y:S02]  /*9f60*/  PRMT R9, R4, 0x7531, R5 ;  /* 0x0000753104097816 */ /* 0x000fe40000000005 */
[----:B------:R-:W-:-:S02]  /*9f70*/  PRMT R10, R6, 0x6420, R7 ;  /* 0x00006420060a7816 */ /* 0x000fc40000000007 */
        /* <DEDUP_REMOVED lines=25> */
[----:B-1----:R-:W1:Y:S01]  /*a110*/  FENCE.VIEW.ASYNC.S ;  /* 0x00000000000073c6 */ /* 0x002e620000000000 */
[----:B------:R-:W-:Y:S05]  /*a120*/  @!P1 BRA `(.L_x_74) ;  /* 0x0000000000049947 */ /* 0x000fea0003800000 */
[----:B------:R-:W-:Y:S01]  /*a130*/  BPT.TRAP 0x1 ;  /* 0x000000040000795c */ /* 0x000fe20000300000 */
.L_x_74:
[----:B0-----:R-:W0:Y:S01]  /*a140*/  LDC R3, c[0x0][0xc34] ;  /* 0x00030d00ff037b82 */ /* 0x001e220000000800 */
[----:B------:R-:W-:Y:S01]  /*a150*/  ISETP.NE.AND P0, PT, R28, RZ, PT ;  /* 0x000000ff1c00720c */ /* 0x000fe20003f05270 */
[----:B------:R-:W-:Y:S01]  /*a160*/  UIADD3 UR50, UR43, UR50, URZ ;  /* 0x000000322b327290 */ /* 0x000fe2000fffe03f */
[----:B------:R-:W-:Y:S01]  /*a170*/  VIADD R18, R18, 0x1 ;  /* 0x0000000112127836 */ /* 0x000fe20000000000 */
[----:B------:R-:W-:Y:S01]  /*a180*/  UIADD3 UR46, UR46, 0x1, URZ ;  /* 0x000000012e2e7890 */ /* 0x000fe2000fffe03f */
[----:B-1----:R-:W-:Y:S09]  /*a190*/  SYNCS.ARRIVE.TRANS64.A1T0 RZ, [R2+URZ+0x13250], RZ ;  /* 0x013250ff02ff79a7 */ /* 0x002ff2000810003f */
[----:B------:R-:W-:-:S05]  /*a1a0*/  @!P0 VIADD R0, R2, 0x13280 ;  /* 0x0001328002008836 */ /* 0x000fca0000000000 */
[----:B------:R-:W-:Y:S01]  /*a1b0*/  @!P0 PRMT R0, RZ, 0x654, R0 ;  /* 0x00000654ff008816 */ /* 0x000fe20000000000 */
[----:B------:R-:W-:Y:S01]  /*a1c0*/  BAR.SYNC.DEFER_BLOCKING 0x2, 0x80 ;  /* 0x0082000000007b1d */ /* 0x000fe20000010000 */
[----:B0-----:R-:W-:-:S05]  /*a1d0*/  ISETP.LE.AND P1, PT, R3, UR50, PT ;  /* 0x0000003203007c0c */ /* 0x001fca000bf23270 */
[----:B------:R0:W-:Y:S01]  /*a1e0*/  @!P0 SYNCS.ARRIVE.TRANS64.RED.A1T0 RZ, [R0+URZ], RZ ;  /* 0x000000ff00ff89a7 */ /* 0x0001e2000810043f */
[----:B------:R-:W-:-:S04]  /*a1f0*/  ISETP.NE.AND P0, PT, R18, 0x2, PT ;  /* 0x000000021200780c */ /* 0x000fc80003f05270 */
[----:B------:R-:W-:Y:S02]  /*a200*/  SEL R18, R18, RZ, P0 ;  /* 0x000000ff12127207 */ /* 0x000fe40000000000 */
[----:B0-----:R-:W-:-:S04]  /*a210*/  SEL R0, RZ, 0x1, P0 ;  /* 0x00000001ff007807 */ /* 0x001fc80000000000 */
[----:B------:R-:W-:Y:S01]  /*a220*/  LOP3.LUT R19, R19, R0, RZ, 0x3c, !PT ;  /* 0x0000000013137212 */ /* 0x000fe200078e3cff */
[----:B------:R-:W-:Y:S06]  /*a230*/  @!P1 BRA `(.L_x_75) ;  /* 0xffffffd8005c9947 */ /* 0x000fec000383ffff */
[----:B------:R-:W-:-:S12]  /*a240*/  ULOP3.LUT UR46, UR46, 0x1, URZ, 0xc, !UPT ;  /* 0x000000012e2e7892 */ /* 0x000fd8000f8e0c3f */
.L_x_32:
[----:B------:R-:W0:Y:S01]  /*a250*/  S2R R3, SR_CgaCtaId ;  /* 0x0000000000037919 */ /* 0x000e220000008800 */
[----:B------:R-:W-:Y:S01]  /*a260*/  MOV R0, 0x400 ;  /* 0x0000040000007802 */ /* 0x000fe20000000f00 */
[----:B------:R-:W-:-:S03]  /*a270*/  IMAD.U32 R2, RZ, RZ, UR46 ;  /* 0x0000002eff027e24 */ /* 0x000fc6000f8e00ff */
[----:B0-----:R-:W-:Y:S02]  /*a280*/  LEA R7, R3, R0, 0x18 ;  /* 0x0000000003077211 */ /* 0x001fe400078ec0ff */
[----:B------:R-:W-:-:S04]  /*a290*/  SHF.L.U32 R0, R2, 0x1f, RZ ;  /* 0x0000001f02007819 */ /* 0x000fc800000006ff */
[----:B------:R-:W0:Y:S02]  /*a2a0*/  SYNCS.PHASECHK.TRANS64.TRYWAIT P0, [R7+URZ+0x13220], R0 ;  /* 0x01322000070075a7 */ /* 0x000e24000800017f */
[----:B0-----:R-:W-:Y:S05]  /*a2b0*/  @!P0 BRA `(.L_x_76) ;  /* 0x0000000c00dc8947 */ /* 0x001fea0003800000 */
.L_x_117:
[----:B------:R-:W1:Y:S02]  /*a2c0*/  S2R R2, SR_TID.X ;  /* 0x0000000000027919 */ /* 0x000e640000002100 */
[----:B-1----:R-:W-:-:S04]  /*a2d0*/  SHF.R.U32.HI R2, RZ, 0x5, R2 ;  /* 0x00000005ff027819 */ /* 0x002fc80000011602 */
[----:B------:R-:W-:-:S05]  /*a2e0*/  LOP3.LUT R2, R2, 0x3, RZ, 0xc0, !PT ;  /* 0x0000000302027812 */ /* 0x000fca00078ec0ff */
[----:B0-----:R-:W0:Y:S02]  /*a2f0*/  SHFL.IDX PT, R0, R2, RZ, 0x1f ;  /* 0x00001fff02007589 */ /* 0x001e2400000e0000 */
[----:B0-----:R-:W-:-:S13]  /*a300*/  ISETP.NE.AND P0, PT, R0, RZ, PT ;  /* 0x000000ff0000720c */ /* 0x001fda0003f05270 */
[----:B------:R-:W-:Y:S05]  /*a310*/  @P0 EXIT ;  /* 0x000000000000094d */ /* 0x000fea0003800000 */
[----:B------:R-:W-:Y:S01]  /*a320*/  ELECT P0, URZ, PT ;  /* 0x00000000003f782f */ /* 0x000fe20003800000 */
[----:B------:R-:W-:-:S12]  /*a330*/  BSSY B0, `(.L_x_77) ;  /* 0x0000027000007945 */ /* 0x000fd80003800000 */
[----:B------:R-:W-:Y:S05]  /*a340*/  @!P0 BRA `(.L_x_78) ;  /* 0x0000000000948947 */ /* 0x000fea0003800000 */
[----:B------:R-:W-:-:S06]  /*a350*/  ULOP3.LUT UR4, UR38, 0x2, URZ, 0xfc, !UPT ;  /* 0x0000000226047892 */ /* 0x000fcc000f8efc3f */
[----:B------:R-:W-:-:S05]  /*a360*/  IMAD.U32 R0, RZ, RZ, UR4 ;  /* 0x00000004ff007e24 */ /* 0x000fca000f8e00ff */
[----:B------:R-:W-:-:S13]  /*a370*/  ISETP.NE.AND P0, PT, R0, 0x3, PT ;  /* 0x000000030000780c */ /* 0x000fda0003f05270 */
[----:B------:R-:W-:Y:S05]  /*a380*/  @!P0 BRA `(.L_x_79) ;  /* 0x0000000000048947 */ /* 0x000fea0003800000 */
[----:B------:R-:W-:Y:S01]  /*a390*/  BPT.TRAP 0x1 ;  /* 0x000000040000795c */ /* 0x000fe20000300000 */
.L_x_79:
[----:B------:R-:W-:Y:S01]  /*a3a0*/  VIADD R3, R7, 0x13240 ;  /* 0x0001324007037836 */ /* 0x000fe20000000000 */
[----:B------:R-:W-:Y:S01]  /*a3b0*/  SHF.L.U32 R4, R19, 0x1f, RZ ;  /* 0x0000001f13047819 */ /* 0x000fe200000006ff */
[C---:B------:R-:W-:Y:S02]  /*a3c0*/  VIADD R0, R18.reuse, 0x1 ;  /* 0x0000000112007836 */ /* 0x040fe40000000000 */
[----:B------:R-:W-:-:S03]  /*a3d0*/  IMAD R5, R18, 0x8, R3 ;  /* 0x0000000812057824 */ /* 0x000fc600078e0203 */
[C---:B------:R-:W-:Y:S01]  /*a3e0*/  ISETP.NE.AND P2, PT, R0.reuse, 0x2, PT ;  /* 0x000000020000780c */ /* 0x040fe20003f45270 */
[----:B------:R-:W0:Y:S03]  /*a3f0*/  SYNCS.PHASECHK.TRANS64.TRYWAIT P1, [R5+URZ], R4 ;  /* 0x00000004050075a7 */ /* 0x000e26000802017f */
[----:B------:R-:W-:Y:S02]  /*a400*/  SEL R2, RZ, 0x1, P2 ;  /* 0x00000001ff027807 */ /* 0x000fe40001000000 */
[----:B------:R-:W-:Y:S02]  /*a410*/  SEL R6, R0, RZ, P2 ;  /* 0x000000ff00067207 */ /* 0x000fe40001000000 */
[----:B------:R-:W-:-:S03]  /*a420*/  LOP3.LUT R0, R19, R2, RZ, 0x3c, !PT ;  /* 0x0000000213007212 */ /* 0x000fc600078e3cff */
[----:B------:R-:W-:Y:S01]  /*a430*/  IMAD R3, R6, 0x8, R3 ;  /* 0x0000000806037824 */ /* 0x000fe200078e0203 */
[----:B------:R-:W-:Y:S01]  /*a440*/  SHF.L.U32 R0, R0, 0x1f, RZ ;  /* 0x0000001f00007819 */ /* 0x000fe200000006ff */
[----:B0-----:R-:W-:Y:S06]  /*a450*/  @!P1 BRA `(.L_x_80) ;  /* 0x0000000c00889947 */ /* 0x001fec0003800000 */
.L_x_118:
[----:B------:R-:W1:Y:S02]  /*a460*/  SYNCS.PHASECHK.TRANS64.TRYWAIT P1, [R3+URZ], R0 ;  /* 0x00000000030075a7 */ /* 0x000e64000802017f */
[----:B-1----:R-:W-:Y:S05]  /*a470*/  @!P1 BRA `(.L_x_81) ;  /* 0x0000000c00949947 */ /* 0x002fea0003800000 */
.L_x_119:
[----:B------:R-:W-:Y:S05]  /*a480*/  @!P0 BRA `(.L_x_82) ;  /* 0x0000000000048947 */ /* 0x000fea0003800000 */
[----:B------:R-:W-:Y:S01]  /*a490*/  BPT.TRAP 0x1 ;  /* 0x000000040000795c */ /* 0x000fe20000300000 */
.L_x_82:
[----:B-1----:R-:W-:-:S04]  /*a4a0*/  IMAD R3, R18, 0x8, R7 ;  /* 0x0000000812037824 */ /* 0x002fc800078e0207 */
[----:B------:R-:W1:Y:S02]  /*a4b0*/  SYNCS.PHASECHK.TRANS64.TRYWAIT P1, [R3+URZ+0x13260], R4 ;  /* 0x01326004030075a7 */ /* 0x000e64000802017f */
[----:B-1----:R-:W-:Y:S05]  /*a4c0*/  @!P1 BRA `(.L_x_83) ;  /* 0x0000000c00949947 */ /* 0x002fea0003800000 */
.L_x_120:
[----:B------:R-:W-:Y:S05]  /*a4d0*/  @!P0 BRA `(.L_x_84) ;  /* 0x0000000000048947 */ /* 0x000fea0003800000 */
[----:B------:R-:W-:Y:S01]  /*a4e0*/  BPT.TRAP 0x1 ;  /* 0x000000040000795c */ /* 0x000fe20000300000 */
.L_x_84:
[----:B0-----:R-:W-:-:S04]  /*a4f0*/  IMAD R5, R6, 0x8, R7 ;  /* 0x0000000806057824 */ /* 0x001fc800078e0207 */
[----:B------:R-:W0:Y:S02]  /*a500*/  SYNCS.PHASECHK.TRANS64.TRYWAIT P1, [R5+URZ+0x13260], R0 ;  /* 0x01326000050075a7 */ /* 0x000e24000802017f */
[----:B0-----:R-:W-:Y:S05]  /*a510*/  @!P1 BRA `(.L_x_85) ;  /* 0x0000000c00949947 */ /* 0x001fea0003800000 */
.L_x_121:
[----:B------:R-:W-:Y:S05]  /*a520*/  @!P0 BRA `(.L_x_86) ;  /* 0x0000000000048947 */ /* 0x000fea0003800000 */
[----:B------:R-:W-:Y:S01]  /*a530*/  BPT.TRAP 0x1 ;  /* 0x000000040000795c */ /* 0x000fe20000300000 */
.L_x_86:
[----:B------:R-:W2:Y:S02]  /*a540*/  SYNCS.PHASECHK.TRANS64.TRYWAIT P0, [R3+URZ+0x13280], R4 ;  /* 0x01328004030075a7 */ /* 0x000ea4000800017f */
[----:B--2---:R-:W-:Y:S05]  /*a550*/  @!P0 BRA `(.L_x_87) ;  /* 0x0000000c00988947 */ /* 0x004fea0003800000 */
.L_x_88:
[----:B---3--:R3:W4:Y:S02]  /*a560*/  SYNCS.PHASECHK.TRANS64.TRYWAIT P0, [R5+URZ+0x13280], R0 ;  /* 0x01328000050075a7 */ /* 0x008724000800017f */
[----:B----4-:R-:W-:Y:S05]  /*a570*/  @!P0 NANOSLEEP.SYNCS 0x989680 ;  /* 0x009896800000895d */ /* 0x010fea0003900000 */
[----:B------:R-:W4:Y:S02]  /*a580*/  @!P0 SYNCS.PHASECHK.TRANS64 P0, [R5+URZ+0x13280], R0 ;  /* 0x01328000050085a7 */ /* 0x000f24000800007f */
[----:B----4-:R-:W-:Y:S05]  /*a590*/  @!P0 BRA `(.L_x_88) ;  /* 0xfffffffc00f08947 */ /* 0x010fea000383ffff */
.L_x_78:
[----:B------:R-:W-:Y:S05]  /*a5a0*/  BSYNC B0 ;  /* 0x0000000000007941 */ /* 0x000fea0003800000 */
.L_x_77:
[----:B------:R-:W-:Y:S05]  /*a5b0*/  EXIT ;  /* 0x000000000000794d */ /* 0x000fea0003800000 */
.L_x_10:
[----:B0-----:R-:W-:-:S04]  /*a5c0*/  IMAD.U32 R3, RZ, RZ, UR44 ;  /* 0x0000002cff037e24 */ /* 0x001fc8000f8e00ff */
[----:B------:R0:W1:Y:S03]  /*a5d0*/  SYNCS.PHASECHK.TRANS64.TRYWAIT P1, [R3+URZ+0x13200], R0 ;  /* 0x01320000030075a7 */ /* 0x000066000802017f */
[----:B-1----:R-:W-:Y:S05]  /*a5e0*/  @!P1 NANOSLEEP.SYNCS 0x989680 ;  /* 0x009896800000995d */ /* 0x002fea0003900000 */
[----:B------:R-:W1:Y:S02]  /*a5f0*/  @!P1 SYNCS.PHASECHK.TRANS64 P1, [R3+URZ+0x13200], R0 ;  /* 0x01320000030095a7 */ /* 0x000e64000802007f */
[----:B-1----:R-:W-:Y:S05]  /*a600*/  @!P1 BRA `(.L_x_10) ;  /* 0xfffffffc00ec9947 */ /* 0x002fea000383ffff */
[----:B------:R-:W-:Y:S05]  /*a610*/  BRA `(.L_x_89) ;  /* 0xffffff6c00907947 */ /* 0x000fea000383ffff */
.L_x_14:
[----:B-1----:R1:W2:Y:S02]  /*a620*/  SYNCS.PHASECHK.TRANS64.TRYWAIT P1, [R4+URZ+0x13230], R3 ;  /* 0x01323003040075a7 */ /* 0x0022a4000802017f */
[----:B--2---:R-:W-:Y:S05]  /*a630*/  @!P1 NANOSLEEP.SYNCS 0x989680 ;  /* 0x009896800000995d */ /* 0x004fea0003900000 */
[----:B------:R-:W2:Y:S02]  /*a640*/  @!P1 SYNCS.PHASECHK.TRANS64 P1, [R4+URZ+0x13230], R3 ;  /* 0x01323003040095a7 */ /* 0x000ea4000802007f */
[----:B--2---:R-:W-:Y:S05]  /*a650*/  @!P1 BRA `(.L_x_14) ;  /* 0xfffffffc00f09947 */ /* 0x004fea000383ffff */
[----:B------:R-:W-:Y:S05]  /*a660*/  BRA `(.L_x_13) ;  /* 0xffffff6c00ac7947 */ /* 0x000fea000383ffff */
.L_x_19:
[----:B-1----:R-:W-:-:S04]  /*a670*/  IMAD.U32 R6, RZ, RZ, UR20 ;  /* 0x00000014ff067e24 */ /* 0x002fc8000f8e00ff */
[----:B------:R1:W2:Y:S03]  /*a680*/  SYNCS.PHASECHK.TRANS64.TRYWAIT P1, [R6+URZ+0x13230], R3 ;  /* 0x01323003060075a7 */ /* 0x0002a6000802017f */
[----:B--2---:R-:W-:Y:S05]  /*a690*/  @!P1 NANOSLEEP.SYNCS 0x989680 ;  /* 0x009896800000995d */ /* 0x004fea0003900000 */
[----:B------:R-:W2:Y:S02]  /*a6a0*/  @!P1 SYNCS.PHASECHK.TRANS64 P1, [R6+URZ+0x13230], R3 ;  /* 0x01323003060095a7 */ /* 0x000ea4000802007f */
[----:B--2---:R-:W-:Y:S05]  /*a6b0*/  @!P1 BRA `(.L_x_19) ;  /* 0xfffffffc00ec9947 */ /* 0x004fea000383ffff */
[----:B------:R-:W-:Y:S05]  /*a6c0*/  BRA `(.L_x_18) ;  /* 0xffffff9400d07947 */ /* 0x000fea000383ffff */
.L_x_23:
[----:B-1----:R-:W-:-:S04]  /*a6d0*/  IMAD.U32 R6, RZ, RZ, UR11 ;  /* 0x0000000bff067e24 */ /* 0x002fc8000f8e00ff */
[----:B------:R1:W2:Y:S03]  /*a6e0*/  SYNCS.PHASECHK.TRANS64.TRYWAIT P1, [R6+URZ+0x13250], R3 ;  /* 0x01325003060075a7 */ /* 0x0002a6000802017f */
[----:B--2---:R-:W-:Y:S05]  /*a6f0*/  @!P1 NANOSLEEP.SYNCS 0x989680 ;  /* 0x009896800000995d */ /* 0x004fea0003900000 */
[----:B------:R-:W2:Y:S02]  /*a700*/  @!P1 SYNCS.PHASECHK.TRANS64 P1, [R6+URZ+0x13250], R3 ;  /* 0x01325003060095a7 */ /* 0x000ea4000802007f */
[----:B--2---:R-:W-:Y:S05]  /*a710*/  @!P1 BRA `(.L_x_23) ;  /* 0xfffffffc00ec9947 */ /* 0x004fea000383ffff */
[----:B------:R-:W-:Y:S05]  /*a720*/  BRA `(.L_x_22) ;  /* 0xffffff9800dc7947 */ /* 0x000fea000383ffff */
.L_x_29:
[----:B-1----:R-:W-:-:S04]  /*a730*/  IMAD.U32 R7, RZ, RZ, UR4 ;  /* 0x00000004ff077e24 */ /* 0x002fc8000f8e00ff */
[----:B------:R1:W2:Y:S03]  /*a740*/  SYNCS.PHASECHK.TRANS64.TRYWAIT P1, [R7+URZ+0x13250], R0 ;  /* 0x01325000070075a7 */ /* 0x0002a6000802017f */
[----:B--2---:R-:W-:Y:S05]  /*a750*/  @!P1 NANOSLEEP.SYNCS 0x989680 ;  /* 0x009896800000995d */ /* 0x004fea0003900000 */
[----:B------:R-:W2:Y:S02]  /*a760*/  @!P1 SYNCS.PHASECHK.TRANS64 P1, [R7+URZ+0x13250], R0 ;  /* 0x01325000070095a7 */ /* 0x000ea4000802007f */
[----:B--2---:R-:W-:Y:S05]  /*a770*/  @!P1 BRA `(.L_x_29) ;  /* 0xfffffffc00ec9947 */ /* 0x004fea000383ffff */
[----:B------:R-:W-:Y:S05]  /*a780*/  BRA `(.L_x_28) ;  /* 0xffffffb800207947 */ /* 0x000fea000383ffff */
.L_x_37:
[----:B------:R-:W-:Y:S02]  /*a790*/  IMAD.MOV.U32 R13, RZ, RZ, R17 ;  /* 0x000000ffff0d7224 */ /* 0x000fe400078e0011 */
[----:B------:R-:W-:Y:S02]  /*a7a0*/  IMAD.MOV.U32 R12, RZ, RZ, RZ ;  /* 0x000000ffff0c7224 */ /* 0x000fe400078e00ff */
[----:B------:R-:W-:Y:S02]  /*a7b0*/  IMAD.MOV.U32 R11, RZ, RZ, 0x1f ;  /* 0x0000001fff0b7424 */ /* 0x000fe400078e00ff */
[----:B------:R-:W-:-:S07]  /*a7c0*/  IMAD.MOV.U32 R15, RZ, RZ, -0x1 ;  /* 0xffffffffff0f7424 */ /* 0x000fce00078e00ff */
[----:B------:R-:W-:Y:S05]  /*a7d0*/  WARPSYNC.COLLECTIVE R15, `(.L_x_90) ;  /* 0x000000000f087348 */ /* 0x000fea0003c00000 */
[----:B------:R0:W1:Y:S02]  /*a7e0*/  SHFL.IDX P6, R14, R13, R12, R11 ;  /* 0x0000000c0d0e7389 */ /* 0x00006400000c000b */
[----:B01----:R-:W-:Y:S01]  /*a7f0*/  ENDCOLLECTIVE ;  /* 0x000000000000791b */ /* 0x003fe20003800000 */
.L_x_90:
[----:B------:R-:W-:Y:S05]  /*a800*/  BRA `(.L_x_91) ;  /* 0xffffffd800e47947 */ /* 0x000fea000383ffff */
.L_x_39:
[----:B------:R-:W-:Y:S01]  /*a810*/  BSSY B0, `(.L_x_92) ;  /* 0x0000006000007945 */ /* 0x000fe20003800000 */
[----:B------:R-:W-:-:S07]  /*a820*/  IMAD.MOV.U32 R15, RZ, RZ, -0x1 ;  /* 0xffffffffff0f7424 */ /* 0x000fce00078e00ff */
[----:B0-----:R-:W-:Y:S05]  /*a830*/  WARPSYNC.COLLECTIVE R15, `(.L_x_93) ;  /* 0x000000000f0c7348 */ /* 0x001fea0003c00000 */
[----:B------:R-:W-:Y:S02]  /*a840*/  ELECT P6, UR62, PT ;  /* 0x00000000003e782f */ /* 0x000fe400038c0000 */
[----:B------:R-:W-:Y:S01]  /*a850*/  MOV R14, UR62 ;  /* 0x0000003e000e7c02 */ /* 0x000fe20008000f00 */
[----:B0-----:R-:W-:Y:S10]  /*a860*/  ENDCOLLECTIVE ;  /* 0x000000000000791b */ /* 0x001ff40003800000 */
.L_x_93:
[----:B------:R-:W-:Y:S05]  /*a870*/  BSYNC B0 ;  /* 0x0000000000007941 */ /* 0x000fea0003800000 */
.L_x_92:
[----:B------:R-:W-:Y:S05]  /*a880*/  BRA `(.L_x_94) ;  /* 0xffffffd800ec7947 */ /* 0x000fea000383ffff */
.L_x_41:
[----:B--2---:R2:W3:Y:S02]  /*a890*/  SYNCS.PHASECHK.TRANS64.TRYWAIT P0, [R3+URZ+0x13280], R0 ;  /* 0x01328000030075a7 */ /* 0x0044e4000800017f */
[----:B---3--:R-:W-:Y:S05]  /*a8a0*/  @!P0 NANOSLEEP.SYNCS 0x989680 ;  /* 0x009896800000895d */ /* 0x008fea0003900000 */
[----:B------:R-:W3:Y:S02]  /*a8b0*/  @!P0 SYNCS.PHASECHK.TRANS64 P0, [R3+URZ+0x13280], R0 ;  /* 0x01328000030085a7 */ /* 0x000ee4000800007f */
[----:B---3--:R-:W-:Y:S05]  /*a8c0*/  @!P0 BRA `(.L_x_41) ;  /* 0xfffffffc00f08947 */ /* 0x008fea000383ffff */
[----:B------:R-:W-:Y:S05]  /*a8d0*/  BRA `(.L_x_95) ;  /* 0xffffffdc00407947 */ /* 0x000fea000383ffff */
.L_x_43:
[----:B-1----:R1:W3:Y:S02]  /*a8e0*/  SYNCS.PHASECHK.TRANS64.TRYWAIT P0, [R3+URZ+0x13240], R0 ;  /* 0x01324000030075a7 */ /* 0x0022e4000800017f */
[----:B---3--:R-:W-:Y:S05]  /*a8f0*/  @!P0 NANOSLEEP.SYNCS 0x989680 ;  /* 0x009896800000895d */ /* 0x008fea0003900000 */
[----:B------:R-:W3:Y:S02]  /*a900*/  @!P0 SYNCS.PHASECHK.TRANS64 P0, [R3+URZ+0x13240], R0 ;  /* 0x01324000030085a7 */ /* 0x000ee4000800007f */
[----:B---3--:R-:W-:Y:S05]  /*a910*/  @!P0 BRA `(.L_x_43) ;  /* 0xfffffffc00f08947 */ /* 0x008fea000383ffff */
[----:B------:R-:W-:Y:S05]  /*a920*/  BRA `(.L_x_96) ;  /* 0xffffffdc00887947 */ /* 0x000fea000383ffff */
.L_x_46:
[----:B------:R-:W-:Y:S02]  /*a930*/  IMAD.MOV.U32 R13, RZ, RZ, R7 ;  /* 0x000000ffff0d7224 */ /* 0x000fe400078e0007 */
[----:B------:R-:W-:Y:S02]  /*a940*/  IMAD.MOV.U32 R12, RZ, RZ, RZ ;  /* 0x000000ffff0c7224 */ /* 0x000fe400078e00ff */
[----:B------:R-:W-:Y:S02]  /*a950*/  IMAD.MOV.U32 R11, RZ, RZ, 0x1c1f ;  /* 0x00001c1fff0b7424 */ /* 0x000fe400078e00ff */
[----:B------:R-:W-:Y:S02]  /*a960*/  IMAD.MOV.U32 R15, RZ, RZ, -0x1 ;  /* 0xffffffffff0f7424 */ /* 0x000fe400078e00ff */
[----:B------:R-:W-:-:S07]  /*a970*/  IMAD R5, R0, 0xc0, R21 ;  /* 0x000000c000057824 */ /* 0x000fce00078e0215 */
[----:B------:R-:W-:Y:S05]  /*a980*/  WARPSYNC.COLLECTIVE R15, `(.L_x_97) ;  /* 0x000000000f087348 */ /* 0x000fea0003c00000 */
[----:B------:R0:W1:Y:S02]  /*a990*/  SHFL.IDX P6, R14, R13, R12, R11 ;  /* 0x0000000c0d0e7389 */ /* 0x00006400000c000b */
[----:B01----:R-:W-:Y:S01]  /*a9a0*/  ENDCOLLECTIVE ;  /* 0x000000000000791b */ /* 0x003fe20003800000 */
.L_x_97:
[----:B------:R-:W-:Y:S02]  /*a9b0*/  IMAD.MOV.U32 R13, RZ, RZ, R6 ;  /* 0x000000ffff0d7224 */ /* 0x000fe400078e0006 */
[----:B------:R-:W-:-:S07]  /*a9c0*/  IMAD.MOV.U32 R2, RZ, RZ, R14 ;  /* 0x000000ffff027224 */ /* 0x000fce00078e000e */
[----:B------:R-:W-:Y:S05]  /*a9d0*/  WARPSYNC.COLLECTIVE R15, `(.L_x_98) ;  /* 0x000000000f087348 */ /* 0x000fea0003c00000 */
[----:B------:R0:W1:Y:S02]  /*a9e0*/  SHFL.IDX P6, R14, R13, R12, R11 ;  /* 0x0000000c0d0e7389 */ /* 0x00006400000c000b */
[----:B01----:R-:W-:Y:S01]  /*a9f0*/  ENDCOLLECTIVE ;  /* 0x000000000000791b */ /* 0x003fe20003800000 */
.L_x_98:
[----:B------:R-:W-:Y:S02]  /*aa00*/  ULDC UR4, c[0x0][0x288] ;  /* 0x0000a20000047ab9 */ /* 0x000fe40000000800 */
[----:B------:R-:W-:Y:S02]  /*aa10*/  IMAD R0, R9, UR4, RZ ;  /* 0x0000000409007c24 */ /* 0x000fe4000f8e02ff */
[----:B------:R-:W-:-:S03]  /*aa20*/  VIADD R9, R5, 0x20 ;  /* 0x0000002005097836 */ /* 0x000fc60000000000 */
[----:B------:R-:W-:Y:S01]  /*aa30*/  ISETP.GE.AND P1, PT, R5, R0, PT ;  /* 0x000000000500720c */ /* 0x000fe20003f26270 */
[----:B------:R-:W-:Y:S02]  /*aa40*/  IMAD.MOV.U32 R13, RZ, RZ, R7 ;  /* 0x000000ffff0d7224 */ /* 0x000fe400078e0007 */
[----:B------:R-:W-:-:S10]  /*aa50*/  IMAD.MOV.U32 R12, RZ, RZ, 0x1 ;  /* 0x00000001ff0c7424 */ /* 0x000fd400078e00ff */
[----:B------:R-:W-:-:S05]  /*aa60*/  @!P1 IADD3 R14, P2, R20, R14, RZ ;  /* 0x0000000e140e9210 */ /* 0x000fca0007f5e0ff */
[----:B------:R-:W-:Y:S02]  /*aa70*/  @!P1 IMAD.X R3, RZ, RZ, R2, P2 ;  /* 0x000000ffff039224 */ /* 0x000fe400010e0602 */
[----:B------:R-:W-:-:S07]  /*aa80*/  @!P1 IMAD.MOV.U32 R2, RZ, RZ, R14 ;  /* 0x000000ffff029224 */ /* 0x000fce00078e000e */
[----:B------:R-:W-:Y:S05]  /*aa90*/  WARPSYNC.COLLECTIVE R15, `(.L_x_99) ;  /* 0x000000000f087348 */ /* 0x000fea0003c00000 */
[----:B------:R0:W1:Y:S02]  /*aaa0*/  SHFL.IDX P6, R14, R13, R12, R11 ;  /* 0x0000000c0d0e7389 */ /* 0x00006400000c000b */
[----:B01----:R-:W-:Y:S01]  /*aab0*/  ENDCOLLECTIVE ;  /* 0x000000000000791b */ /* 0x003fe20003800000 */
.L_x_99:
[----:B------:R-:W-:Y:S01]  /*aac0*/  @!PT LDS RZ, [RZ] ;  /* 0x00000000fffff984 */ /* 0x000fe20000000800 */
[----:B------:R-:W-:Y:S01]  /*aad0*/  @!PT LDS RZ, [RZ] ;  /* 0x00000000fffff984 */ /* 0x000fe20000000800 */
[----:B------:R-:W-:Y:S01]  /*aae0*/  @!PT LDS RZ, [RZ] ;  /* 0x00000000fffff984 */ /* 0x000fe20000000800 */
[----:B------:R0:W-:Y:S01]  /*aaf0*/  @!P1 LDGSTS.E.BYPASS.LTC128B.128 [R27+0xb000], desc[UR48][R2.64], !P0 ;  /* 0x0b000000021b9fae */ /* 0x0001e2000c101d70 */
[----:B------:R-:W-:Y:S01]  /*ab00*/  ISETP.GE.AND P1, PT, R9, R0, PT ;  /* 0x000000000900720c */ /* 0x000fe20003f26270 */
[----:B------:R-:W-:-:S05]  /*ab10*/  VIADD R9, R5, 0x40 ;  /* 0x0000004005097836 */ /* 0x000fca0000000000 */
[----:B------:R-:W-:Y:S01]  /*ab20*/  ISETP.GE.AND P2, PT, R9, R0, PT ;  /* 0x000000000900720c */ /* 0x000fe20003f46270 */
[----:B------:R-:W-:Y:S02]  /*ab30*/  IMAD.MOV.U32 R13, RZ, RZ, R6 ;  /* 0x000000ffff0d7224 */ /* 0x000fe400078e0006 */
[----:B------:R-:W-:-:S10]  /*ab40*/  IMAD.MOV.U32 R10, RZ, RZ, R14 ;  /* 0x000000ffff0a7224 */ /* 0x000fd400078e000e */
[----:B0-----:R-:W-:Y:S05]  /*ab50*/  WARPSYNC.COLLECTIVE R15, `(.L_x_100) ;  /* 0x000000000f087348 */ /* 0x001fea0003c00000 */
[----:B------:R1:W2:Y:S02]  /*ab60*/  SHFL.IDX P6, R14, R13, R12, R11 ;  /* 0x0000000c0d0e7389 */ /* 0x0002a400000c000b */
[----:B012---:R-:W-:Y:S01]  /*ab70*/  ENDCOLLECTIVE ;  /* 0x000000000000791b */ /* 0x007fe20003800000 */
.L_x_100:
[----:B------:R-:W-:Y:S02]  /*ab80*/  IMAD.MOV.U32 R13, RZ, RZ, R7 ;  /* 0x000000ffff0d7224 */ /* 0x000fe400078e0007 */
[----:B------:R-:W-:Y:S02]  /*ab90*/  IMAD.MOV.U32 R12, RZ, RZ, 0x2 ;  /* 0x00000002ff0c7424 */ /* 0x000fe400078e00ff */
[----:B------:R-:W-:-:S07]  /*aba0*/  IMAD.MOV.U32 R17, RZ, RZ, R14 ;  /* 0x000000ffff117224 */ /* 0x000fce00078e000e */
[----:B------:R-:W-:Y:S05]  /*abb0*/  WARPSYNC.COLLECTIVE R15, `(.L_x_101) ;  /* 0x000000000f087348 */ /* 0x000fea0003c00000 */
[----:B------:R0:W1:Y:S02]  /*abc0*/  SHFL.IDX P6, R14, R13, R12, R11 ;  /* 0x0000000c0d0e7389 */ /* 0x00006400000c000b */
[----:B01----:R-:W-:Y:S01]  /*abd0*/  ENDCOLLECTIVE ;  /* 0x000000000000791b */ /* 0x003fe20003800000 */
.L_x_101:
[----:B------:R-:W-:-:S05]  /*abe0*/  @!P1 IADD3 R2, P3, R20, R17, RZ ;  /* 0x0000001114029210 */ /* 0x000fca0007f7e0ff */
[----:B------:R-:W-:-:S05]  /*abf0*/  @!P1 IMAD.X R3, RZ, RZ, R10, P3 ;  /* 0x000000ffff039224 */ /* 0x000fca00018e060a */
[----:B------:R-:W-:Y:S01]  /*ac00*/  @!PT LDS RZ, [RZ] ;  /* 0x00000000fffff984 */ /* 0x000fe20000000800 */
[----:B------:R-:W-:Y:S01]  /*ac10*/  @!PT LDS RZ, [RZ] ;  /* 0x00000000fffff984 */ /* 0x000fe20000000800 */
[----:B------:R-:W-:Y:S01]  /*ac20*/  @!PT LDS RZ, [RZ] ;  /* 0x00000000fffff984 */ /* 0x000fe20000000800 */
[----:B------:R0:W-:Y:S01]  /*ac30*/  @!P1 LDGSTS.E.BYPASS.LTC128B.128 [R27+0xb800], desc[UR48][R2.64], !P0 ;  /* 0x0b800000021b9fae */ /* 0x0001e2000c101d70 */
[----:B------:R-:W-:Y:S02]  /*ac40*/  IMAD.MOV.U32 R13, RZ, RZ, R6 ;  /* 0x000000ffff0d7224 */ /* 0x000fe400078e0006 */
[----:B------:R-:W-:-:S07]  /*ac50*/  IMAD.MOV.U32 R9, RZ, RZ, R14 ;  /* 0x000000ffff097224 */ /* 0x000fce00078e000e */
[----:B0-----:R-:W-:Y:S05]  /*ac60*/  WARPSYNC.COLLECTIVE R15, `(.L_x_102) ;  /* 0x000000000f087348 */ /* 0x001fea0003c00000 */
[----:B------:R1:W2:Y:S02]  /*ac70*/  SHFL.IDX P6, R14, R13, R12, R11 ;  /* 0x0000000c0d0e7389 */ /* 0x0002a400000c000b */
[----:B012---:R-:W-:Y:S01]  /*ac80*/  ENDCOLLECTIVE ;  /* 0x000000000000791b */ /* 0x007fe20003800000 */
.L_x_102:
[----:B------:R-:W-:Y:S02]  /*ac90*/  IMAD.MOV.U32 R13, RZ, RZ, R7 ;  /* 0x000000ffff0d7224 */ /* 0x000fe400078e0007 */
[----:B------:R-:W-:Y:S01]  /*aca0*/  IMAD.MOV.U32 R12, RZ, RZ, 0x3 ;  /* 0x00000003ff0c7424 */ /* 0x000fe200078e00ff */
[----:B------:R-:W-:-:S13]  /*acb0*/  @!P2 IADD3 R2, P1, R20, R14, RZ ;  /* 0x0000000e1402a210 */ /* 0x000fda0007f3e0ff */
[----:B------:R-:W-:Y:S05]  /*acc0*/  WARPSYNC.COLLECTIVE R15, `(.L_x_103) ;  /* 0x000000000f087348 */ /* 0x000fea0003c00000 */
[----:B------:R0:W1:Y:S02]  /*acd0*/  SHFL.IDX P6, R14, R13, R12, R11 ;  /* 0x0000000c0d0e7389 */ /* 0x00006400000c000b */
[----:B01----:R-:W-:Y:S01]  /*ace0*/  ENDCOLLECTIVE ;  /* 0x000000000000791b */ /* 0x003fe20003800000 */
.L_x_103:
[----:B------:R-:W-:-:S05]  /*acf0*/  @!P2 IMAD.X R3, RZ, RZ, R9, P1 ;  /* 0x000000ffff03a224 */ /* 0x000fca00008e0609 */
[----:B------:R-:W-:Y:S01]  /*ad00*/  @!PT LDS RZ, [RZ] ;  /* 0x00000000fffff984 */ /* 0x000fe20000000800 */
[----:B------:R-:W-:Y:S01]  /*ad10*/  @!PT LDS RZ, [RZ] ;  /* 0x00000000fffff984 */ /* 0x000fe20000000800 */
[----:B------:R-:W-:Y:S01]  /*ad20*/  @!PT LDS RZ, [RZ] ;  /* 0x00000000fffff984 */ /* 0x000fe20000000800 */
[----:B------:R0:W-:Y:S01]  /*ad30*/  @!P2 LDGSTS.E.BYPASS.LTC128B.128 [R27+0xc000], desc[UR48][R2.64], !P0 ;  /* 0x0c000000021bafae */ /* 0x0001e2000c101d70 */
[----:B------:R-:W-:Y:S02]  /*ad40*/  IMAD.MOV.U32 R13, RZ, RZ, R6 ;  /* 0x000000ffff0d7224 */ /* 0x000fe400078e0006 */
[----:B0-----:R-:W-:Y:S02]  /*ad50*/  VIADD R3, R5, 0x60 ;  /* 0x0000006005037836 */ /* 0x001fe40000000000 */
[----:B------:R-:W-:-:S03]  /*ad60*/  IMAD.MOV.U32 R7, RZ, RZ, R14 ;  /* 0x000000ffff077224 */ /* 0x000fc600078e000e */
[----:B------:R-:W-:-:S13]  /*ad70*/  ISETP.GE.AND P1, PT, R3, R0, PT ;  /* 0x000000000300720c */ /* 0x000fda0003f26270 */
[----:B------:R-:W-:Y:S05]  /*ad80*/  WARPSYNC.COLLECTIVE R15, `(.L_x_104) ;  /* 0x000000000f087348 */ /* 0x000fea0003c00000 */
[----:B------:R0:W1:Y:S02]  /*ad90*/  SHFL.IDX P6, R14, R13, R12, R11 ;  /* 0x0000000c0d0e7389 */ /* 0x00006400000c000b */
[----:B01----:R-:W-:Y:S01]  /*ada0*/  ENDCOLLECTIVE ;  /* 0x000000000000791b */ /* 0x003fe20003800000 */
.L_x_104:
[----:B------:R-:W-:Y:S02]  /*adb0*/  IMAD.MOV.U32 R13, RZ, RZ, R8 ;  /* 0x000000ffff0d7224 */ /* 0x000fe400078e0008 */
[----:B------:R-:W-:Y:S01]  /*adc0*/  IMAD.MOV.U32 R12, RZ, RZ, RZ ;  /* 0x000000ffff0c7224 */ /* 0x000fe200078e00ff */
[----:B------:R-:W-:-:S13]  /*add0*/  @!P1 IADD3 R2, P3, R20, R14, RZ ;  /* 0x0000000e14029210 */ /* 0x000fda0007f7e0ff */
[----:B------:R-:W-:Y:S05]  /*ade0*/  WARPSYNC.COLLECTIVE R15, `(.L_x_105) ;  /* 0x000000000f087348 */ /* 0x000fea0003c00000 */
[----:B------:R0:W1:Y:S02]  /*adf0*/  SHFL.IDX P6, R14, R13, R12, R11 ;  /* 0x0000000c0d0e7389 */ /* 0x00006400000c000b */
[----:B01----:R-:W-:Y:S01]  /*ae00*/  ENDCOLLECTIVE ;  /* 0x000000000000791b */ /* 0x003fe20003800000 */
.L_x_105:
        /* <DEDUP_REMOVED lines=12> */
.L_x_106:
[----:B------:R-:W-:Y:S02]  /*aed0*/  IMAD.MOV.U32 R13, RZ, RZ, R8 ;  /* 0x000000ffff0d7224 */ /* 0x000fe400078e0008 */
[----:B------:R-:W-:Y:S02]  /*aee0*/  IMAD.MOV.U32 R12, RZ, RZ, 0x1 ;  /* 0x00000001ff0c7424 */ /* 0x000fe400078e00ff */
[----:B------:R-:W-:-:S07]  /*aef0*/  IMAD.MOV.U32 R10, RZ, RZ, R14 ;  /* 0x000000ffff0a7224 */ /* 0x000fce00078e000e */
[----:B------:R-:W-:Y:S05]  /*af00*/  WARPSYNC.COLLECTIVE R15, `(.L_x_107) ;  /* 0x000000000f087348 */ /* 0x000fea0003c00000 */
[----:B------:R0:W1:Y:S02]  /*af10*/  SHFL.IDX P6, R14, R13, R12, R11 ;  /* 0x0000000c0d0e7389 */ /* 0x00006400000c000b */
[----:B01----:R-:W-:Y:S01]  /*af20*/  ENDCOLLECTIVE ;  /* 0x000000000000791b */ /* 0x003fe20003800000 */
.L_x_107:
        /* <DEDUP_REMOVED lines=11> */
.L_x_108:
[----:B------:R-:W-:Y:S05]  /*afe0*/  BRA `(.L_x_109) ;  /* 0xffffffe0004c7947 */ /* 0x000fea000383ffff */
.L_x_47:
[----:B0-----:R-:W-:-:S04]  /*aff0*/  IMAD.U32 R3, RZ, RZ, UR41 ;  /* 0x00000029ff037e24 */ /* 0x001fc8000f8e00ff */
[----:B------:R0:W1:Y:S03]  /*b000*/  SYNCS.PHASECHK.TRANS64.TRYWAIT P0, [R3+URZ+0x13220], R0 ;  /* 0x01322000030075a7 */ /* 0x000066000800017f */
[----:B-1----:R-:W-:Y:S05]  /*b010*/  @!P0 NANOSLEEP.SYNCS 0x989680 ;  /* 0x009896800000895d */ /* 0x002fea0003900000 */
[----:B------:R-:W1:Y:S02]  /*b020*/  @!P0 SYNCS.PHASECHK.TRANS64 P0, [R3+URZ+0x13220], R0 ;  /* 0x01322000030085a7 */ /* 0x000e64000800007f */
[----:B-1----:R-:W-:Y:S05]  /*b030*/  @!P0 BRA `(.L_x_47) ;  /* 0xfffffffc00ec8947 */ /* 0x002fea000383ffff */
[----:B------:R-:W-:Y:S05]  /*b040*/  BRA `(.L_x_110) ;  /* 0xffffffe0007c7947 */ /* 0x000fea000383ffff */
.L_x_53:
[----:B-1----:R1:W2:Y:S02]  /*b050*/  SYNCS.PHASECHK.TRANS64.TRYWAIT P0, [R6+URZ+0x13280], R7 ;  /* 0x01328007060075a7 */ /* 0x0022a4000800017f */
[----:B--2---:R-:W-:Y:S05]  /*b060*/  @!P0 NANOSLEEP.SYNCS 0x989680 ;  /* 0x009896800000895d */ /* 0x004fea0003900000 */
[----:B------:R-:W2:Y:S02]  /*b070*/  @!P0 SYNCS.PHASECHK.TRANS64 P0, [R6+URZ+0x13280], R7 ;  /* 0x01328007060085a7 */ /* 0x000ea4000800007f */
[----:B--2---:R-:W-:Y:S05]  /*b080*/  @!P0 BRA `(.L_x_53) ;  /* 0xfffffffc00f08947 */ /* 0x004fea000383ffff */
[----:B------:R-:W-:Y:S05]  /*b090*/  BRA `(.L_x_111) ;  /* 0xffffffe400147947 */ /* 0x000fea000383ffff */
.L_x_58:
[----:B--2---:R2:W3:Y:S02]  /*b0a0*/  SYNCS.PHASECHK.TRANS64.TRYWAIT P0, [R6+URZ+0x13240], R7 ;  /* 0x01324007060075a7 */ /* 0x0044e4000800017f */
[----:B---3--:R-:W-:Y:S05]  /*b0b0*/  @!P0 NANOSLEEP.SYNCS 0x989680 ;  /* 0x009896800000895d */ /* 0x008fea0003900000 */
[----:B------:R-:W3:Y:S02]  /*b0c0*/  @!P0 SYNCS.PHASECHK.TRANS64 P0, [R6+URZ+0x13240], R7 ;  /* 0x01324007060085a7 */ /* 0x000ee4000800007f */
[----:B---3--:R-:W-:Y:S05]  /*b0d0*/  @!P0 BRA `(.L_x_58) ;  /* 0xfffffffc00f08947 */ /* 0x008fea000383ffff */
[----:B------:R-:W-:Y:S05]  /*b0e0*/  BRA `(.L_x_112) ;  /* 0xffffffe400887947 */ /* 0x000fea000383ffff */
.L_x_64:
[----:B-1----:R1:W2:Y:S02]  /*b0f0*/  SYNCS.PHASECHK.TRANS64.TRYWAIT P0, [R3+URZ+0x13270], R2 ;  /* 0x01327002030075a7 */ /* 0x0022a4000800017f */
[----:B--2---:R-:W-:Y:S05]  /*b100*/  @!P0 NANOSLEEP.SYNCS 0x989680 ;  /* 0x009896800000895d */ /* 0x004fea0003900000 */
[----:B------:R-:W2:Y:S02]  /*b110*/  @!P0 SYNCS.PHASECHK.TRANS64 P0, [R3+URZ+0x13270], R2 ;  /* 0x01327002030085a7 */ /* 0x000ea4000800007f */
[----:B--2---:R-:W-:Y:S05]  /*b120*/  @!P0 BRA `(.L_x_64) ;  /* 0xfffffffc00f08947 */ /* 0x004fea000383ffff */
[----:B------:R-:W-:Y:S05]  /*b130*/  BRA `(.L_x_113) ;  /* 0xffffffe8001c7947 */ /* 0x000fea000383ffff */
.L_x_66:
[----:B-1----:R1:W2:Y:S02]  /*b140*/  SYNCS.PHASECHK.TRANS64.TRYWAIT P0, [R3+URZ+0x13260], R2 ;  /* 0x01326002030075a7 */ /* 0x0022a4000800017f */
[----:B--2---:R-:W-:Y:S05]  /*b150*/  @!P0 NANOSLEEP.SYNCS 0x989680 ;  /* 0x009896800000895d */ /* 0x004fea0003900000 */
[----:B------:R-:W2:Y:S02]  /*b160*/  @!P0 SYNCS.PHASECHK.TRANS64 P0, [R3+URZ+0x13260], R2 ;  /* 0x01326002030085a7 */ /* 0x000ea4000800007f */
[----:B--2---:R-:W-:Y:S05]  /*b170*/  @!P0 BRA `(.L_x_66) ;  /* 0xfffffffc00f08947 */ /* 0x004fea000383ffff */
[----:B------:R-:W-:Y:S05]  /*b180*/  BRA `(.L_x_114) ;  /* 0xffffffe800247947 */ /* 0x000fea000383ffff */
.L_x_71:
[----:B0-----:R0:W2:Y:S02]  /*b190*/  SYNCS.PHASECHK.TRANS64.TRYWAIT P0, [R2+URZ+0x13270], R3 ;  /* 0x01327003020075a7 */ /* 0x0010a4000800017f */
[----:B--2---:R-:W-:Y:S05]  /*b1a0*/  @!P0 NANOSLEEP.SYNCS 0x989680 ;  /* 0x009896800000895d */ /* 0x004fea0003900000 */
[----:B------:R-:W2:Y:S02]  /*b1b0*/  @!P0 SYNCS.PHASECHK.TRANS64 P0, [R2+URZ+0x13270], R3 ;  /* 0x01327003020085a7 */ /* 0x000ea4000800007f */
[----:B--2---:R-:W-:Y:S05]  /*b1c0*/  @!P0 BRA `(.L_x_71) ;  /* 0xfffffffc00f08947 */ /* 0x004fea000383ffff */
[----:B------:R-:W-:Y:S05]  /*b1d0*/  BRA `(.L_x_115) ;  /* 0xffffffec00147947 */ /* 0x000fea000383ffff */
.L_x_73:
[----:B0-----:R0:W2:Y:S02]  /*b1e0*/  SYNCS.PHASECHK.TRANS64.TRYWAIT P0, [R2+URZ+0x13260], R5 ;  /* 0x01326005020075a7 */ /* 0x0010a4000800017f */
[----:B--2---:R-:W-:Y:S05]  /*b1f0*/  @!P0 NANOSLEEP.SYNCS 0x989680 ;  /* 0x009896800000895d */ /* 0x004fea0003900000 */
[----:B------:R-:W2:Y:S02]  /*b200*/  @!P0 SYNCS.PHASECHK.TRANS64 P0, [R2+URZ+0x13260], R5 ;  /* 0x01326005020085a7 */ /* 0x000ea4000800007f */
[----:B--2---:R-:W-:Y:S05]  /*b210*/  @!P0 BRA `(.L_x_73) ;  /* 0xfffffffc00f08947 */ /* 0x004fea000383ffff */
[----:B------:R-:W-:Y:S05]  /*b220*/  BRA `(.L_x_116) ;  /* 0xffffffec00207947 */ /* 0x000fea000383ffff */
.L_x_76:
[----:B0-----:R0:W1:Y:S02]  /*b230*/  SYNCS.PHASECHK.TRANS64.TRYWAIT P0, [R7+URZ+0x13220], R0 ;  /* 0x01322000070075a7 */ /* 0x001064000800017f */
[----:B-1----:R-:W-:Y:S05]  /*b240*/  @!P0 NANOSLEEP.SYNCS 0x989680 ;  /* 0x009896800000895d */ /* 0x002fea0003900000 */
[----:B------:R-:W1:Y:S02]  /*b250*/  @!P0 SYNCS.PHASECHK.TRANS64 P0, [R7+URZ+0x13220], R0 ;  /* 0x01322000070085a7 */ /* 0x000e64000800007f */
[----:B-1----:R-:W-:Y:S05]  /*b260*/  @!P0 BRA `(.L_x_76) ;  /* 0xfffffffc00f08947 */ /* 0x002fea000383ffff */
[----:B------:R-:W-:Y:S05]  /*b270*/  BRA `(.L_x_117) ;  /* 0xfffffff000107947 */ /* 0x000fea000383ffff */
.L_x_80:
[----:B0-----:R0:W1:Y:S02]  /*b280*/  SYNCS.PHASECHK.TRANS64.TRYWAIT P1, [R5+URZ], R4 ;  /* 0x00000004050075a7 */ /* 0x001064000802017f */
[----:B-1----:R-:W-:Y:S05]  /*b290*/  @!P1 NANOSLEEP.SYNCS 0x989680 ;  /* 0x009896800000995d */ /* 0x002fea0003900000 */
[----:B------:R-:W1:Y:S02]  /*b2a0*/  @!P1 SYNCS.PHASECHK.TRANS64 P1, [R5+URZ], R4 ;  /* 0x00000004050095a7 */ /* 0x000e64000802007f */
[----:B-1----:R-:W-:Y:S05]  /*b2b0*/  @!P1 BRA `(.L_x_80) ;  /* 0xfffffffc00f09947 */ /* 0x002fea000383ffff */
[----:B------:R-:W-:Y:S05]  /*b2c0*/  BRA `(.L_x_118) ;  /* 0xfffffff000647947 */ /* 0x000fea000383ffff */
.L_x_81:
[----:B-1----:R1:W2:Y:S02]  /*b2d0*/  SYNCS.PHASECHK.TRANS64.TRYWAIT P1, [R3+URZ], R0 ;  /* 0x00000000030075a7 */ /* 0x0022a4000802017f */
[----:B--2---:R-:W-:Y:S05]  /*b2e0*/  @!P1 NANOSLEEP.SYNCS 0x989680 ;  /* 0x009896800000995d */ /* 0x004fea0003900000 */
[----:B------:R-:W2:Y:S02]  /*b2f0*/  @!P1 SYNCS.PHASECHK.TRANS64 P1, [R3+URZ], R0 ;  /* 0x00000000030095a7 */ /* 0x000ea4000802007f */
[----:B--2---:R-:W-:Y:S05]  /*b300*/  @!P1 BRA `(.L_x_81) ;  /* 0xfffffffc00f09947 */ /* 0x004fea000383ffff */
[----:B------:R-:W-:Y:S05]  /*b310*/  BRA `(.L_x_119) ;  /* 0xfffffff000587947 */ /* 0x000fea000383ffff */
.L_x_83:
[----:B-1----:R1:W2:Y:S02]  /*b320*/  SYNCS.PHASECHK.TRANS64.TRYWAIT P1, [R3+URZ+0x13260], R4 ;  /* 0x01326004030075a7 */ /* 0x0022a4000802017f */
[----:B--2---:R-:W-:Y:S05]  /*b330*/  @!P1 NANOSLEEP.SYNCS 0x989680 ;  /* 0x009896800000995d */ /* 0x004fea0003900000 */
[----:B------:R-:W2:Y:S02]  /*b340*/  @!P1 SYNCS.PHASECHK.TRANS64 P1, [R3+URZ+0x13260], R4 ;  /* 0x01326004030095a7 */ /* 0x000ea4000802007f */
[----:B--2---:R-:W-:Y:S05]  /*b350*/  @!P1 BRA `(.L_x_83) ;  /* 0xfffffffc00f09947 */ /* 0x004fea000383ffff */
[----:B------:R-:W-:Y:S05]  /*b360*/  BRA `(.L_x_120) ;  /* 0xfffffff000587947 */ /* 0x000fea000383ffff */
.L_x_85:
[----:B0-----:R0:W2:Y:S02]  /*b370*/  SYNCS.PHASECHK.TRANS64.TRYWAIT P1, [R5+URZ+0x13260], R0 ;  /* 0x01326000050075a7 */ /* 0x0010a4000802017f */
[----:B--2---:R-:W-:Y:S05]  /*b380*/  @!P1 NANOSLEEP.SYNCS 0x989680 ;  /* 0x009896800000995d */ /* 0x004fea0003900000 */
[----:B------:R-:W2:Y:S02]  /*b390*/  @!P1 SYNCS.PHASECHK.TRANS64 P1, [R5+URZ+0x13260], R0 ;  /* 0x01326000050095a7 */ /* 0x000ea4000802007f */
[----:B--2---:R-:W-:Y:S05]  /*b3a0*/  @!P1 BRA `(.L_x_85) ;  /* 0xfffffffc00f09947 */ /* 0x004fea000383ffff */
[----:B------:R-:W-:Y:S05]  /*b3b0*/  BRA `(.L_x_121) ;  /* 0xfffffff000587947 */ /* 0x000fea000383ffff */
.L_x_87:
[----:B--2---:R2:W3:Y:S02]  /*b3c0*/  SYNCS.PHASECHK.TRANS64.TRYWAIT P0, [R3+URZ+0x13280], R4 ;  /* 0x01328004030075a7 */ /* 0x0044e4000800017f */
[----:B---3--:R-:W-:Y:S05]  /*b3d0*/  @!P0 NANOSLEEP.SYNCS 0x989680 ;  /* 0x009896800000895d */ /* 0x008fea0003900000 */
[----:B------:R-:W3:Y:S02]  /*b3e0*/  @!P0 SYNCS.PHASECHK.TRANS64 P0, [R3+URZ+0x13280], R4 ;  /* 0x01328004030085a7 */ /* 0x000ee4000800007f */
[----:B---3--:R-:W-:Y:S05]  /*b3f0*/  @!P0 BRA `(.L_x_87) ;  /* 0xfffffffc00f08947 */ /* 0x008fea000383ffff */
[----:B------:R-:W-:Y:S05]  /*b400*/  BRA `(.L_x_88) ;  /* 0xfffffff000547947 */ /* 0x000fea000383ffff */
.L_x_122:
[----:B------:R-:W-:-:S00]  /*b410*/  BRA `(.L_x_122) ;  /* 0xfffffffc00fc7947 */ /* 0x000fc0000383ffff */
[----:B------:R-:W-:-:S00]  /*b420*/  NOP ;  /* 0x0000000000007918 */ /* 0x000fc00000000000 */
        /* <DEDUP_REMOVED lines=13> */
.L_x_2197:


//--------------------- .text._ZN7cutlass13device_kernelIN5flash11enable_sm90INS1_16FlashAttnFwdSm90INS1_25CollectiveMainloopFwdSm90ILi2EN4cute5tupleIJNS5_1CILi1EEES8_S8_EEENS6_IJNS7_ILi192EEENS7_ILi160EEENS7_ILi64EEEEEELi64ENS_12float_e4m3_tEfNS_4arch4Sm90ELb0ELb0ELb0ELb1ELb0ELb0ELb0ELb1ELb1ELb1ELb0ELb0EEENS1_21CollectiveEpilogueFwdINS6_IJSA_SC_SB_EEES9_NS_10bfloat16_tESG_Li384ELb1ELb1ELb0ELb1EEENS1_36VarlenDynamicPersistentTileSchedulerILi192ELi160ELi384ELi128ELb0ELb1ELb1ELb0ELb1ELb1EEEEEEEEEvNT_6ParamsE --------------------------
	.section	.text._ZN7cutlass13device_kernelIN5flash11enable_sm90INS1_16FlashAttnFwdSm90INS1_25CollectiveMainloopFwdSm90ILi2EN4cute5tupleIJNS5_1CILi1EEES8_S8_EEENS6_IJNS7_ILi192EEENS7_ILi160EEENS7_ILi64EEEEEELi64ENS_12float_e4m3_tEfNS_4arch4Sm90ELb0ELb0ELb0ELb1ELb0ELb0ELb0ELb1ELb1ELb1ELb0ELb0EEENS1_21CollectiveEpilogueFwdINS6_IJSA_SC_SB_EEES9_NS_10bfloat16_tESG_Li384ELb1ELb1ELb0ELb1EEENS1_36VarlenDynamicPersistentTileSchedulerILi192ELi160ELi384ELi128ELb0ELb1ELb1ELb0ELb1ELb1EEEEEEEEEvNT_6ParamsE,"ax",@progbits
	.align	128
.text._ZN7cutlass13device_kernelIN5flash11enable_sm90INS1_16FlashAttnFwdSm90INS1_25CollectiveMainloopFwdSm90ILi2EN4cute5tupleIJNS5_1CILi1EEES8_S8_EEENS6_IJNS7_ILi192EEENS7_ILi160EEENS7_ILi64EEEEEELi64ENS_12float_e4m3_tEfNS_4arch4Sm90ELb0ELb0ELb0ELb1ELb0ELb0ELb0ELb1ELb1ELb1ELb0ELb0EEENS1_21CollectiveEpilogueFwdINS6_IJSA_SC_SB_EEES9_NS_10bfloat16_tESG_Li384ELb1ELb1ELb0ELb1EEENS1_36VarlenDynamicPersistentTileSchedulerILi192ELi160ELi384ELi128ELb0ELb1ELb1ELb0ELb1ELb1EEEEEEEEEvNT_6ParamsE:
        .type           _ZN7cutlass13device_kernelIN5flash11enable_sm90INS1_16FlashAttnFwdSm90INS1_25CollectiveMainloopFwdSm90ILi2EN4cute5tupleIJNS5_1CILi1EEES8_S8_EEENS6_IJNS7_ILi192EEENS7_ILi160EEENS7_ILi64EEEEEELi64ENS_12float_e4m3_tEfNS_4arch4Sm90ELb0ELb0ELb0ELb1ELb0ELb0ELb0ELb1ELb1ELb1ELb0ELb0EEENS1_21CollectiveEpilogueFwdINS6_IJSA_SC_SB_EEES9_NS_10bfloat16_tESG_Li384ELb1ELb1ELb0ELb1EEENS1_36VarlenDynamicPersistentTileSchedulerILi192ELi160ELi384ELi128ELb0ELb1ELb1ELb0ELb1ELb1EEEEEEEEEvNT_6ParamsE,@function
        .size           _ZN7cutlass13device_kernelIN5flash11enable_sm90INS1_16FlashAttnFwdSm90INS1_25CollectiveMainloopFwdSm90ILi2EN4cute5tupleIJNS5_1CILi1EEES8_S8_EEENS6_IJNS7_ILi192EEENS7_ILi160EEENS7_ILi64EEEEEELi64ENS_12float_e4m3_tEfNS_4arch4Sm90ELb0ELb0ELb0ELb1ELb0ELb0ELb0ELb1ELb1ELb1ELb0ELb0EEENS1_21CollectiveEpilogueFwdINS6_IJSA_SC_SB_EEES9_NS_10bfloat16_tESG_Li384ELb1ELb1ELb0ELb1EEENS1_36VarlenDynamicPersistentTileSchedulerILi192ELi160ELi384ELi128ELb0ELb1ELb1ELb0ELb1ELb1EEEEEEEEEvNT_6ParamsE,(.L_x_2198 - _ZN7cutlass13device_kernelIN5flash11enable_sm90INS1_16FlashAttnFwdSm90INS1_25CollectiveMainloopFwdSm90ILi2EN4cute5tupleIJNS5_1CILi1EEES8_S8_EEENS6_IJNS7_ILi192EEENS7_ILi160EEENS7_ILi64EEEEEELi64ENS_12float_e4m3_tEfNS_4arch4Sm90ELb0ELb0ELb0ELb1ELb0ELb0ELb0ELb1ELb1ELb1ELb0ELb0EEENS1_21CollectiveEpilogueFwdINS6_IJSA_SC_SB_EEES9_NS_10bfloat16_tESG_Li384ELb1ELb1ELb0ELb1EEENS1_36VarlenDynamicPersistentTileSchedulerILi192ELi160ELi384ELi128ELb0ELb1ELb1ELb0ELb1ELb1EEEEEEEEEvNT_6ParamsE)
        .other          _ZN7cutlass13device_kernelIN5flash11enable_sm90INS1_16FlashAttnFwdSm90INS1_25CollectiveMainloopFwdSm90ILi2EN4cute5tupleIJNS5_1CILi1EEES8_S8_EEENS6_IJNS7_ILi192EEENS7_ILi160EEENS7_ILi64EEEEEELi64ENS_12float_e4m3_tEfNS_4arch4Sm90ELb0ELb0ELb0ELb1ELb0ELb0ELb0ELb1ELb1ELb1ELb0ELb0EEENS1_21CollectiveEpilogueFwdINS6_IJSA_SC_SB_EEES9_NS_10bfloat16_tESG_Li384ELb1ELb1ELb0ELb1EEENS1_36VarlenDynamicPersistentTileSchedulerILi192ELi160ELi384ELi128ELb0ELb1ELb1ELb0ELb1ELb1EEEEEEEEEvNT_6ParamsE,@"STO_CUDA_ENTRY STV_DEFAULT"
_ZN7cutlass13device_kernelIN5flash11enable_sm90INS1_16FlashAttnFwdSm90INS1_25CollectiveMainloopFwdSm90ILi2EN4cute5tupleIJNS5_1CILi1EEES8_S8_EEENS6_IJNS7_ILi192EEENS7_ILi160EEENS7_ILi64EEEEEELi64ENS_12float_e4m3_tEfNS_4arch4Sm90ELb0ELb0ELb0ELb1ELb0ELb0ELb0ELb1ELb1ELb1ELb0ELb0EEENS1_21CollectiveEpilogueFwdINS6_IJSA_SC_SB_EEES9_NS_10bfloat16_tESG_Li384ELb1ELb1ELb0ELb1EEENS1_36VarlenDynamicPersistentTileSchedulerILi192ELi160ELi384ELi128ELb0ELb1ELb1ELb0ELb1ELb1EEEEEEEEEvNT_6ParamsE:
[----:B------:R-:W0:Y:S02]  /*0000*/  LDC R1, c[0x0][0x28] ;  /* 0x00000a00ff017b82 */ /* 0x000e240000000800 */
[----:B0-----:R-:W-:Y:S01]  /*0010*/  VIADD R1, R1, 0xfffffff0 ;  /* 0xfffffff001017836 */ /* 0x001fe20000000000 */
[----:B------:R-:W0:Y:S01]  /*0020*/  S2R R3, SR_TID.X ;  /* 0x0000000000037919 */ /* 0x000e220000002100 */
[----:B------:R-:W-:Y:S01]  /*0030*/  ELECT P0, URZ, PT ;  /* 0x00000000003f782f */ /* 0x000fe20003800000 */
[----:B------:R-:W-:Y:S01]  /*0040*/  BSSY B0, `(.L_x_123) ;  /* 0x000000e000007945 */ /* 0x000fe20003800000 */
[----:B0-----:R-:W-:-:S05]  /*0050*/  SHF.R.U32.HI R0, RZ, 0x5, R3 ;  /* 0x00000005ff007819 */ /* 0x001fca0000011603 */
[----:B------:R-:W0:Y:S02]  /*0060*/  SHFL.IDX PT, R2, R0, RZ, 0x1f ;  /* 0x00001fff00027589 */ /* 0x000e2400000e0000 */
[----:B0-----:R-:W-:Y:S02]  /*0070*/  ISETP.EQ.AND P0, PT, R2, RZ, P0 ;  /* 0x000000ff0200720c */ /* 0x001fe40000702270 */
[----:B------:R-:W-:-:S11]  /*0080*/  SHF.R.U32.HI R2, RZ, 0x7, R3 ;  /* 0x00000007ff027819 */ /* 0x000fd60000011603 */
[----:B------:R-:W-:Y:S05]  /*0090*/  @!P0 BRA `(.L_x_124) ;  /* 0x0000000000208947 */ /* 0x000fea0003800000 */
        /* <DEDUP_REMOVED lines=8> */
.L_x_124:
[----:B------:R-:W-:Y:S05]  /*0120*/  BSYNC B0 ;  /* 0x0000000000007941 */ /* 0x000fea0003800000 */
.L_x_123:
        /* <DEDUP_REMOVED lines=41> */
.L_x_125:
        /* <DEDUP_REMOVED lines=22> */
.L_x_126:
        /* <DEDUP_REMOVED lines=18> */
.L_x_127:
        /* <DEDUP_REMOVED lines=22> */
.L_x_128:
        /* <DEDUP_REMOVED lines=22> */
.L_x_129:
[----:B------:R-:W-:Y:S01]  /*0900*/  PLOP3.LUT P0, PT, PT, PT, UP0, 0x80, 0x0 ;  /* 0x000000000000781c */ /* 0x000fe20003f0f008 */
[----:B------:R-:W-:Y:S01]  /*0910*/  UMOV UR38, 0x1 ;  /* 0x0000000100267882 */ /* 0x000fe20000000000 */
[----:B------:R-:W-:Y:S01]  /*0920*/  NOP ;  /* 0x0000000000007918 */ /* 0x000fe20000000000 */
[----:B------:R-:W-:Y:S01]  /*0930*/  USEL UR38, UR38, 0x2, !UP0 ;  /* 0x0000000226267887 */ /* 0x000fe2000c000000 */
[----:B------:R-:W-:Y:S01]  /*0940*/  ULDC.64 UR48, c[0x0][0x208] ;  /* 0x0000820000307ab9 */ /* 0x000fe20000000a00 */
[----:B012-4-:R-:W-:Y:S08]  /*0950*/  BAR.SYNC.DEFER_BLOCKING 0x0 ;  /* 0x0000000000007b1d */ /* 0x017ff00000010000 */
[----:B------:R-:W-:Y:S05]  /*0960*/  @!P0 BRA `(.L_x_130) ;  /* 0x0000008000508947 */ /* 0x000fea0003800000 */
.L_x_131:
[----:B------:R-:W-:-:S08]  /*0970*/  NOP ;  /* 0x0000000000007918 */ /* 0x000fd00000000000 */
[----:B------:R-:W0:Y:S02]  /*0980*/  USETMAXREG.TRY_ALLOC.CTAPOOL UP0, 0xa0 ;  /* 0x000000a0000079c8 */ /* 0x000e240008000600 */
[----:B0-----:R-:W-:-:S13]  /*0990*/  PLOP3.LUT P0, PT, PT, PT, UP0, 0x80, 0x0 ;  /* 0x000000000000781c */ /* 0x001fda0003f0f008 */
[----:B------:R-:W-:Y:S05]  /*09a0*/  @!P0 BRA `(.L_x_131) ;  /* 0xfffffffc00f08947 */ /* 0x000fea000383ffff */
[----:B------:R-:W0:Y:S08]  /*09b0*/  S2UR UR5, SR_CgaCtaId ;  /* 0x00000000000579c3 */ /* 0x000e300000008800 */
[----:B------:R-:W-:Y:S06]  /*09c0*/  BAR.ARV 0x8, 0x200 ;  /* 0x0208000000007b1d */ /* 0x000fec0000002000 */
[----:B------:R-:W-:-:S02]  /*09d0*/  UMOV UR4, 0x400 ;  /* 0x0000040000047882 */ /* 0x000fc40000000000 */
[----:B------:R-:W-:Y:S01]  /*09e0*/  BAR.SYNC.DEFER_BLOCKING 0x5, 0x200 ;  /* 0x0148000000007b1d */ /* 0x000fe20000010000 */
[----:B0-----:R-:W-:-:S09]  /*09f0*/  ULEA UR4, UR5, UR4, 0x18 ;  /* 0x0000000405047291 */ /* 0x001fd2000f8ec03f */
[----:B------:R-:W0:Y:S01]  /*0a00*/  LDS.128 R28, [UR4+0x132d0] ;  /* 0x0132d004ff1c7984 */ /* 0x000e220008000c00 */
[----:B------:R-:W-:Y:S01]  /*0a10*/  ULDC UR4, c[0x0][0xc3c] ;  /* 0x00030f0000047ab9 */ /* 0x000fe20000000800 */
[----:B------:R-:W-:Y:S06]  /*0a20*/  BAR.ARV 0x4, 0x200 ;  /* 0x0108000000007b1d */ /* 0x000fec0000002000 */
[----:B0-----:R-:W-:-:S13]  /*0a30*/  ISETP.GE.AND P0, PT, R31, UR4, PT ;  /* 0x000000041f007c0c */ /* 0x001fda000bf06270 */
[----:B------:R-:W-:Y:S05]  /*0a40*/  @P0 EXIT ;  /* 0x000000000000094d */ /* 0x000fea0003800000 */
[----:B------:R-:W0:Y:S01]  /*0a50*/  S2R R0, SR_TID.X ;  /* 0x0000000000007919 */ /* 0x000e220000002100 */
[----:B------:R-:W-:Y:S01]  /*0a60*/  R2UR UR5, R29 ;  /* 0x000000001d0572ca */ /* 0x000fe200000e0000 */
[----:B------:R-:W-:Y:S01]  /*0a70*/  IMAD.MOV.U32 R11, RZ, RZ, -0x2 ;  /* 0xfffffffeff0b7424 */ /* 0x000fe200078e00ff */
[----:B------:R-:W-:Y:S01]  /*0a80*/  R2UR UR46, R30 ;  /* 0x000000001e2e72ca */ /* 0x000fe200000e0000 */
[----:B------:R-:W-:Y:S01]  /*0a90*/  ULOP3.LUT UR40, UR38, 0x1, URZ, 0xfc, !UPT ;  /* 0x0000000126287892 */ /* 0x000fe2000f8efc3f */
[----:B------:R-:W-:Y:S01]  /*0aa0*/  UMOV UR36, URZ ;  /* 0x0000003f00247c82 */ /* 0x000fe20008000000 */
[----:B------:R-:W-:Y:S01]  /*0ab0*/  UMOV UR37, URZ ;  /* 0x0000003f00257c82 */ /* 0x000fe20008000000 */
[----:B------:R-:W-:Y:S01]  /*0ac0*/  UMOV UR39, URZ ;  /* 0x0000003f00277c82 */ /* 0x000fe20008000000 */
[----:B0-----:R-:W-:-:S05]  /*0ad0*/  VIADD R10, R0, 0xffffff80 ;  /* 0xffffff80000a7836 */ /* 0x001fca0000000000 */
[----:B------:R-:W-:-:S04]  /*0ae0*/  SHF.R.S32.HI R0, RZ, 0x1f, R10 ;  /* 0x0000001fff007819 */ /* 0x000fc8000001140a */
[CC--:B------:R-:W-:Y:S02]  /*0af0*/  LEA.HI R22, R0.reuse, R10.reuse, RZ, 0x7 ;  /* 0x0000000a00167211 */ /* 0x0c0fe400078f38ff */
[-C--:B------:R-:W-:Y:S02]  /*0b00*/  LEA.HI R3, R0, R10.reuse, RZ, 0x5 ;  /* 0x0000000a00037211 */ /* 0x080fe400078f28ff */
[----:B------:R-:W-:Y:S02]  /*0b10*/  LOP3.LUT R19, R22, 0xffffff80, RZ, 0xc0, !PT ;  /* 0xffffff8016137812 */ /* 0x000fe400078ec0ff */
[----:B------:R-:W-:Y:S01]  /*0b20*/  LEA.HI R2, R0, R10, RZ, 0x4 ;  /* 0x0000000a00027211 */ /* 0x000fe200078f20ff */
[----:B------:R-:W-:Y:S01]  /*0b30*/  IMAD.SHL.U32 R4, R3, 0x20, RZ ;  /* 0x0000002003047824 */ /* 0x000fe200078e00ff */
[----:B------:R-:W-:Y:S01]  /*0b40*/  SHF.R.S32.HI R22, RZ, 0x7, R22 ;  /* 0x00000007ff167819 */ /* 0x000fe20000011416 */
[----:B------:R-:W-:Y:S01]  /*0b50*/  IMAD.IADD R19, R10, 0x1, -R19 ;  /* 0x000000010a137824 */ /* 0x000fe200078e0a13 */
[----:B------:R-:W-:-:S02]  /*0b60*/  SHF.R.S32.HI R5, RZ, 0x4, R2 ;  /* 0x00000004ff057819 */ /* 0x000fc40000011402 */
[C---:B------:R-:W-:Y:S02]  /*0b70*/  LOP3.LUT R3, R2.reuse, 0x3fffff0, RZ, 0xc0, !PT ;  /* 0x03fffff002037812 */ /* 0x040fe400078ec0ff */
[----:B------:R-:W-:Y:S02]  /*0b80*/  SHF.R.S32.HI R6, RZ, 0x1f, R19 ;  /* 0x0000001fff067819 */ /* 0x000fe40000011413 */
[----:B------:R-:W-:Y:S01]  /*0b90*/  LEA.HI R2, R2, R5, RZ, 0x1 ;  /* 0x0000000502027211 */ /* 0x000fe200078f08ff */
[----:B------:R-:W-:Y:S01]  /*0ba0*/  IMAD.IADD R3, R10, 0x1, -R3 ;  /* 0x000000010a037824 */ /* 0x000fe200078e0a03 */
[----:B------:R-:W-:Y:S02]  /*0bb0*/  LOP3.LUT R4, R4, 0xfffffc00, RZ, 0xc0, !PT ;  /* 0xfffffc0004047812 */ /* 0x000fe400078ec0ff */
[----:B------:R-:W-:Y:S02]  /*0bc0*/  LEA.HI R7, R6, R19, RZ, 0x2 ;  /* 0x0000001306077211 */ /* 0x000fe400078f10ff */
[----:B------:R-:W-:Y:S01]  /*0bd0*/  LOP3.LUT R2, R2, 0x1ffffffe, RZ, 0xc0, !PT ;  /* 0x1ffffffe02027812 */ /* 0x000fe200078ec0ff */
[----:B------:R-:W-:Y:S01]  /*0be0*/  IMAD R3, R3, 0x40, R4 ;  /* 0x0000004003037824 */ /* 0x000fe200078e0204 */
[----:B------:R-:W-:-:S02]  /*0bf0*/  LEA.HI R4, R0, R10, RZ, 0x2 ;  /* 0x0000000a00047211 */ /* 0x000fc400078f10ff */
[--C-:B------:R-:W-:Y:S01]  /*0c00*/  SHF.R.S32.HI R8, RZ, 0x2, R7.reuse ;  /* 0x00000002ff087819 */ /* 0x100fe20000011407 */
[----:B------:R-:W-:Y:S01]  /*0c10*/  IMAD.IADD R2, R5, 0x1, -R2 ;  /* 0x0000000105027824 */ /* 0x000fe200078e0a02 */
[----:B------:R-:W-:Y:S02]  /*0c20*/  SHF.R.S32.HI R9, RZ, 0x1f, R7 ;  /* 0x0000001fff097819 */ /* 0x000fe40000011407 */
[----:B------:R-:W-:Y:S01]  /*0c30*/  LOP3.LUT R4, R4, 0xfffffffc, RZ, 0xc0, !PT ;  /* 0xfffffffc04047812 */ /* 0x000fe200078ec0ff */
[----:B------:R-:W-:Y:S01]  /*0c40*/  IMAD R3, R2, 0x8, R3 ;  /* 0x0000000802037824 */ /* 0x000fe200078e0203 */
[----:B------:R-:W-:Y:S01]  /*0c50*/  LEA.HI R9, R9, R8, RZ, 0x3 ;  /* 0x0000000809097211 */ /* 0x000fe200078f18ff */
[----:B------:R-:W-:Y:S01]  /*0c60*/  IMAD.HI R2, R22, 0x55555556, RZ ;  /* 0x5555555616027827 */ /* 0x000fe200078e02ff */
[----:B------:R-:W-:Y:S02]  /*0c70*/  LEA.HI R0, R0, R10, RZ, 0x3 ;  /* 0x0000000a00007211 */ /* 0x000fe400078f18ff */
[----:B------:R-:W-:Y:S01]  /*0c80*/  LOP3.LUT R9, R9, 0xfffffff8, RZ, 0xc0, !PT ;  /* 0xfffffff809097812 */ /* 0x000fe200078ec0ff */
[----:B------:R-:W-:Y:S01]  /*0c90*/  IMAD.IADD R4, R10, 0x1, -R4 ;  /* 0x000000010a047824 */ /* 0x000fe200078e0a04 */
[----:B------:R-:W-:Y:S01]  /*0ca0*/  LEA.HI R6, R6, R19, RZ, 0x5 ;  /* 0x0000001306067211 */ /* 0x000fe200078f28ff */
[----:B------:R0:W-:Y:S01]  /*0cb0*/  STL [R1+0x4], R3 ;  /* 0x0000040301007387 */ /* 0x0001e20000100800 */
[----:B------:R-:W-:Y:S01]  /*0cc0*/  LOP3.LUT R16, R0, 0xfffffff8, RZ, 0xc0, !PT ;  /* 0xfffffff800107812 */ /* 0x000fe200078ec0ff */
[----:B------:R-:W-:Y:S01]  /*0cd0*/  IMAD.IADD R9, R8, 0x1, -R9 ;  /* 0x0000000108097824 */ /* 0x000fe200078e0a09 */
[----:B------:R-:W-:-:S02]  /*0ce0*/  SHF.R.S32.HI R6, RZ, 0x5, R6 ;  /* 0x00000005ff067819 */ /* 0x000fc40000011406 */
[----:B------:R-:W-:Y:S01]  /*0cf0*/  LOP3.LUT R8, R7, 0x7ffffffc, RZ, 0xc0, !PT ;  /* 0x7ffffffc07087812 */ /* 0x000fe200078ec0ff */
[----:B------:R-:W-:Y:S01]  /*0d00*/  IMAD.IADD R16, R10, 0x1, -R16 ;  /* 0x000000010a107824 */ /* 0x000fe200078e0a10 */
[----:B------:R-:W-:Y:S01]  /*0d10*/  SHF.R.S32.HI R18, RZ, 0x3, R0 ;  /* 0x00000003ff127819 */ /* 0x000fe20000011400 */
[----:B------:R-:W-:Y:S01]  /*0d20*/  IMAD R6, R6, 0x10, R9 ;  /* 0x0000001006067824 */ /* 0x000fe200078e0209 */
[----:B0-----:R-:W-:Y:S01]  /*0d30*/  LEA.HI R3, R2, R2, RZ, 0x1 ;  /* 0x0000000202037211 */ /* 0x001fe200078f08ff */
[----:B------:R-:W-:Y:S01]  /*0d40*/  IMAD.SHL.U32 R17, R16, 0x8, RZ ;  /* 0x0000000810117824 */ /* 0x000fe200078e00ff */
[----:B------:R-:W-:Y:S01]  /*0d50*/  LEA.HI R2, R4, R4, RZ, 0x1 ;  /* 0x0000000404027211 */ /* 0x000fe200078f08ff */
[----:B------:R-:W-:Y:S02]  /*0d60*/  IMAD.IADD R8, R19, 0x1, -R8 ;  /* 0x0000000113087824 */ /* 0x000fe400078e0a08 */
[----:B------:R-:W-:Y:S01]  /*0d70*/  IMAD R3, R3, -0x3, R22 ;  /* 0xfffffffd03037824 */ /* 0x000fe200078e0216 */
[----:B------:R-:W-:Y:S01]  /*0d80*/  LOP3.LUT R5, R2, 0x1ffffffe, RZ, 0xc0, !PT ;  /* 0x1ffffffe02057812 */ /* 0x000fe200078ec0ff */
[----:B------:R-:W-:Y:S01]  /*0d90*/  IMAD R156, R8, R11, 0xa0 ;  /* 0x000000a0089c7424 */ /* 0x000fe200078e020b */
[----:B------:R-:W-:Y:S01]  /*0da0*/  SHF.R.S32.HI R0, RZ, 0x1f, R17 ;  /* 0x0000001fff007819 */ /* 0x000fe20000011411 */
[----:B------:R-:W-:-:S02]  /*0db0*/  IMAD R23, R3, 0x40, R6 ;  /* 0x0000004003177824 */ /* 0x000fc400078e0206 */
[----:B------:R-:W-:-:S04]  /*0dc0*/  IMAD.IADD R4, R4, 0x1, -R5 ;  /* 0x0000000104047824 */ /* 0x000fc800078e0a05 */
[----:B------:R-:W-:-:S07]  /*0dd0*/  IMAD R157, R4, 0x8, R23 ;  /* 0x00000008049d7824 */ /* 0x000fce00078e0217 */
.L_x_163:
[----:B012---:R-:W0:Y:S01]  /*0de0*/  LDC.64 R2, c[0x0][0xc88] ;  /* 0x00032200ff027b82 */ /* 0x007e220000000a00 */
[----:B------:R-:W-:Y:S01]  /*0df0*/  ULDC.64 UR6, c[0x0][0x990] ;  /* 0x0002640000067ab9 */ /* 0x000fe20000000a00 */
[----:B------:R-:W-:Y:S01]  /*0e00*/  ULDC.64 UR8, c[0x0][0x998] ;  /* 0x0002660000087ab9 */ /* 0x000fe20000000a00 */
[----:B0-----:R-:W-:-:S06]  /*0e10*/  IMAD.WIDE R2, R31, 0x4, R2 ;  /* 0x000000041f027825 */ /* 0x001fcc00078e0202 */
[----:B------:R-:W2:Y:S01]  /*0e20*/  LDG.E R2, desc[UR48][R2.64] ;  /* 0x0000003002027981 */ /* 0x000ea2000c1e1900 */
[----:B------:R-:W-:Y:S01]  /*0e30*/  UISETP.NE.U32.AND UP0, UPT, UR6, URZ, UPT ;  /* 0x0000003f0600728c */ /* 0x000fe2000bf05070 */
[----:B------:R-:W-:Y:S01]  /*0e40*/  IMAD.MOV.U32 R11, RZ, RZ, 0x3f800000 ;  /* 0x3f800000ff0b7424 */ /* 0x000fe200078e00ff */
[----:B------:R-:W-:Y:S01]  /*0e50*/  UISETP.NE.U32.AND UP3, UPT, UR8, URZ, UPT ;  /* 0x0000003f0800728c */ /* 0x000fe2000bf65070 */
[----:B------:R-:W-:Y:S01]  /*0e60*/  IMAD.MOV.U32 R0, RZ, RZ, 0x3f800000 ;  /* 0x3f800000ff007424 */ /* 0x000fe200078e00ff */
[----:B------:R-:W-:Y:S02]  /*0e70*/  UISETP.NE.AND.EX UP0, UPT, UR7, URZ, UPT, UP0 ;  /* 0x0000003f0700728c */ /* 0x000fe4000bf05300 */
[----:B------:R-:W-:-:S04]  /*0e80*/  UISETP.NE.AND.EX UP3, UPT, UR9, URZ, UPT, UP3 ;  /* 0x0000003f0900728c */ /* 0x000fc8000bf65330 */
[----:B------:R-:W-:Y:S02]  /*0e90*/  PLOP3.LUT P2, PT, PT, PT, UP0, 0x80, 0x0 ;  /* 0x000000000000781c */ /* 0x000fe40003f4f008 */
[----:B------:R-:W-:-:S03]  /*0ea0*/  PLOP3.LUT P3, PT, PT, PT, UP3, 0x80, 0x0 ;  /* 0x000000000000781c */ /* 0x000fc60003f6f038 */
[----:B------:R-:W-:Y:S01]  /*0eb0*/  @UP0 ULDC.64 UR12, c[0x0][0x9a8] ;  /* 0x00026a00000c0ab9 */ /* 0x000fe20000000a00 */
[----:B------:R-:W-:Y:S01]  /*0ec0*/  @UP0 ULDC.64 UR14, c[0x0][0x9b0] ;  /* 0x00026c00000e0ab9 */ /* 0x000fe20000000a00 */
[----:B------:R-:W-:Y:S01]  /*0ed0*/  @UP3 ULDC.64 UR18, c[0x0][0x9b8] ;  /* 0x00026e0000123ab9 */ /* 0x000fe20000000a00 */
[----:B------:R-:W-:Y:S01]  /*0ee0*/  @UP3 ULDC.64 UR20, c[0x0][0x9c0] ;  /* 0x0002700000143ab9 */ /* 0x000fe20000000a00 */
[----:B--2---:R-:W-:-:S13]  /*0ef0*/  R2UR UR41, R2 ;  /* 0x00000000022972ca */ /* 0x004fda00000e0000 */
[----:B------:R-:W-:Y:S02]  /*0f00*/  USHF.R.S32.HI UR42, URZ, 0x1f, UR41 ;  /* 0x0000001f3f2a7899 */ /* 0x000fe40008011429 */
[----:B------:R-:W-:Y:S02]  /*0f10*/  @UP0 UIMAD.WIDE.U32 UR10, UR41, UR12, URZ ;  /* 0x0000000c290a02a5 */ /* 0x000fe4000f8e003f */
[----:B------:R-:W-:Y:S02]  /*0f20*/  @UP0 UIMAD UR4, UR42, UR12, URZ ;  /* 0x0000000c2a0402a4 */ /* 0x000fe4000f8e023f */
[----:B------:R-:W-:Y:S02]  /*0f30*/  @UP3 UIMAD.WIDE.U32 UR16, UR41, UR18, URZ ;  /* 0x00000012291032a5 */ /* 0x000fe4000f8e003f */
[----:B------:R-:W-:Y:S02]  /*0f40*/  @UP0 UIMAD UR12, UR41, UR13, UR4 ;  /* 0x0000000d290c02a4 */ /* 0x000fe4000f8e0204 */
[----:B------:R-:W-:-:S02]  /*0f50*/  @UP0 USHF.R.S32.HI UR4, URZ, 0x1f, UR46 ;  /* 0x0000001f3f040899 */ /* 0x000fc4000801142e */
[----:B------:R-:W-:Y:S02]  /*0f60*/  @UP3 UIMAD UR13, UR42, UR18, URZ ;  /* 0x000000122a0d32a4 */ /* 0x000fe4000f8e023f */
[----:B------:R-:W-:Y:S02]  /*0f70*/  @UP0 UIADD3 UR11, UR11, UR12, URZ ;  /* 0x0000000c0b0b0290 */ /* 0x000fe4000fffe03f */
[----:B------:R-:W-:Y:S02]  /*0f80*/  @UP0 UIMAD UR4, UR4, UR14, URZ ;  /* 0x0000000e040402a4 */ /* 0x000fe4000f8e023f */
[----:B------:R-:W-:Y:S02]  /*0f90*/  @UP3 UIMAD UR18, UR41, UR19, UR13 ;  /* 0x00000013291232a4 */ /* 0x000fe4000f8e020d */
[----:B------:R-:W-:Y:S02]  /*0fa0*/  @UP3 USHF.R.S32.HI UR19, URZ, 0x1f, UR46 ;  /* 0x0000001f3f133899 */ /* 0x000fe4000801142e */
[----:B------:R-:W-:-:S02]  /*0fb0*/  @UP0 UIMAD UR4, UR46, UR15, UR4 ;  /* 0x0000000f2e0402a4 */ /* 0x000fc4000f8e0204 */
[----:B------:R-:W-:Y:S02]  /*0fc0*/  @UP0 UIMAD.WIDE.U32 UR14, UR46, UR14, UR10 ;  /* 0x0000000e2e0e02a5 */ /* 0x000fe4000f8e000a */
[----:B------:R-:W-:Y:S01]  /*0fd0*/  @UP3 UIADD3 UR17, UR17, UR18, URZ ;  /* 0x0000001211113290 */ /* 0x000fe2000fffe03f */
[----:B------:R-:W-:Y:S01]  /*0fe0*/  ULDC.64 UR10, c[0x0][0xa28] ;  /* 0x00028a00000a7ab9 */ /* 0x000fe20000000a00 */
[----:B------:R-:W-:Y:S01]  /*0ff0*/  ULDC.64 UR12, c[0x0][0xa20] ;  /* 0x00028800000c7ab9 */ /* 0x000fe20000000a00 */
[----:B------:R-:W-:Y:S02]  /*1000*/  @UP3 UIMAD UR18, UR19, UR20, URZ ;  /* 0x00000014131232a4 */ /* 0x000fe4000f8e023f */
[----:B------:R-:W-:Y:S02]  /*1010*/  UISETP.NE.U32.AND UP1, UPT, UR10, URZ, UPT ;  /* 0x0000003f0a00728c */ /* 0x000fe4000bf25070 */
[----:B------:R-:W-:Y:S02]  /*1020*/  UISETP.NE.U32.AND UP2, UPT, UR12, URZ, UPT ;  /* 0x0000003f0c00728c */ /* 0x000fe4000bf45070 */
[----:B------:R-:W-:-:S02]  /*1030*/  @UP3 UIMAD UR18, UR46, UR21, UR18 ;  /* 0x000000152e1232a4 */ /* 0x000fc4000f8e0212 */
[----:B------:R-:W-:Y:S02]  /*1040*/  @UP3 UIMAD.WIDE.U32 UR16, UR46, UR20, UR16 ;  /* 0x000000142e1032a5 */ /* 0x000fe4000f8e0010 */
[----:B------:R-:W-:Y:S02]  /*1050*/  UISETP.NE.AND.EX UP1, UPT, UR11, URZ, UPT, UP1 ;  /* 0x0000003f0b00728c */ /* 0x000fe4000bf25310 */
[----:B------:R-:W-:Y:S02]  /*1060*/  UISETP.NE.AND.EX UP2, UPT, UR13, URZ, UPT, UP2 ;  /* 0x0000003f0d00728c */ /* 0x000fe4000bf45320 */
[----:B------:R-:W-:Y:S02]  /*1070*/  @UP0 UIADD3 UR15, UR15, UR4, URZ ;  /* 0x000000040f0f0290 */ /* 0x000fe4000fffe03f */
[----:B------:R-:W-:Y:S01]  /*1080*/  @UP0 ULEA UR6, UP4, UR14, UR6, 0x2 ;  /* 0x000000060e060291 */ /* 0x000fe2000f88103f */
[----:B------:R-:W-:Y:S01]  /*1090*/  PLOP3.LUT P0, PT, PT, PT, UP1, 0x80, 0x0 ;  /* 0x000000000000781c */ /* 0x000fe20003f0f018 */
[----:B------:R-:W-:Y:S01]  /*10a0*/  @UP3 UIADD3 UR4, UR17, UR18, URZ ;  /* 0x0000001211043290 */ /* 0x000fe2000fffe03f */
[----:B------:R-:W-:Y:S01]  /*10b0*/  PLOP3.LUT P1, PT, PT, PT, UP2, 0x80, 0x0 ;  /* 0x000000000000781c */ /* 0x000fe20003f2f028 */
[----:B------:R-:W-:-:S02]  /*10c0*/  @UP3 ULEA UR8, UP5, UR16, UR8, 0x2 ;  /* 0x0000000810083291 */ /* 0x000fc4000f8a103f */
[----:B------:R-:W-:Y:S01]  /*10d0*/  @UP0 ULEA.HI.X UR7, UR14, UR7, UR15, 0x2, UP4 ;  /* 0x000000070e070291 */ /* 0x000fe2000a0f140f */
[----:B------:R-:W-:Y:S01]  /*10e0*/  IMAD.U32 R6, RZ, RZ, UR6 ;  /* 0x00000006ff067e24 */ /* 0x000fe2000f8e00ff */
[----:B------:R-:W-:Y:S02]  /*10f0*/  @UP3 ULEA.HI.X UR9, UR16, UR9, UR4, 0x2, UP5 ;  /* 0x0000000910093291 */ /* 0x000fe4000a8f1404 */
[----:B------:R-:W-:Y:S01]  /*1100*/  @UP1 ULEA UR10, UP0, UR41, UR10, 0x2 ;  /* 0x0000000a290a1291 */ /* 0x000fe2000f80103f */
[----:B------:R-:W-:Y:S01]  /*1110*/  IMAD.U32 R8, RZ, RZ, UR8 ;  /* 0x00000008ff087e24 */ /* 0x000fe2000f8e00ff */
[----:B------:R-:W-:Y:S01]  /*1120*/  @UP2 ULEA UR12, UP3, UR41, UR12, 0x2 ;  /* 0x0000000c290c2291 */ /* 0x000fe2000f86103f */
[----:B------:R-:W-:Y:S01]  /*1130*/  IMAD.U32 R7, RZ, RZ, UR7 ;  /* 0x00000007ff077e24 */ /* 0x000fe2000f8e00ff */
[----:B------:R-:W-:Y:S01]  /*1140*/  @UP1 ULEA.HI.X UR11, UR41, UR11, UR42, 0x2, UP0 ;  /* 0x0000000b290b1291 */ /* 0x000fe200080f142a */
[----:B------:R-:W-:Y:S01]  /*1150*/  IMAD.U32 R9, RZ, RZ, UR9 ;  /* 0x00000009ff097e24 */ /* 0x000fe2000f8e00ff */
[----:B------:R-:W-:-:S02]  /*1160*/  @UP2 ULEA.HI.X UR13, UR41, UR13, UR42, 0x2, UP3 ;  /* 0x0000000d290d2291 */ /* 0x000fc400098f142a */
[----:B------:R-:W2:Y:S01]  /*1170*/  @P2 LDG.E R11, desc[UR48][R6.64] ;  /* 0x00000030060b2981 */ /* 0x000ea2000c1e1900 */
[----:B------:R-:W-:Y:S01]  /*1180*/  IMAD.U32 R2, RZ, RZ, UR10 ;  /* 0x0000000aff027e24 */ /* 0x000fe2000f8e00ff */
[----:B------:R-:W-:Y:S01]  /*1190*/  ULDC.64 UR6, c[0x0][0x418] ;  /* 0x0001060000067ab9 */ /* 0x000fe20000000a00 */
[----:B------:R-:W-:Y:S01]  /*11a0*/  ULDC UR4, c[0x0][0x424] ;  /* 0x0001090000047ab9 */ /* 0x000fe20000000800 */
[----:B------:R-:W2:Y:S01]  /*11b0*/  @P3 LDG.E R0, desc[UR48][R8.64] ;  /* 0x0000003008003981 */ /* 0x000ea2000c1e1900 */
[----:B------:R-:W-:Y:S02]  /*11c0*/  IMAD.U32 R4, RZ, RZ, UR12 ;  /* 0x0000000cff047e24 */ /* 0x000fe4000f8e00ff */
[----:B------:R-:W-:Y:S02]  /*11d0*/  IMAD.U32 R3, RZ, RZ, UR11 ;  /* 0x0000000bff037e24 */ /* 0x000fe4000f8e00ff */
[----:B------:R-:W-:-:S03]  /*11e0*/  IMAD.U32 R5, RZ, RZ, UR13 ;  /* 0x0000000dff057e24 */ /* 0x000fc6000f8e00ff */
[----:B------:R0:W3:Y:S04]  /*11f0*/  @P0 LDG.E R2, desc[UR48][R2.64] ;  /* 0x0000003002020981 */ /* 0x0000e8000c1e1900 */
[----:B------:R-:W4:Y:S01]  /*1200*/  @P1 LDG.E R4, desc[UR48][R4.64] ;  /* 0x0000003004041981 */ /* 0x000f22000c1e1900 */
[----:B------:R-:W-:Y:S01]  /*1210*/  UISETP.NE.U32.AND UP0, UPT, UR6, URZ, UPT ;  /* 0x0000003f0600728c */ /* 0x000fe2000bf05070 */
[----:B------:R-:W-:Y:S01]  /*1220*/  IMAD.MOV.U32 R55, RZ, RZ, RZ ;  /* 0x000000ffff377224 */ /* 0x000fe200078e00ff */
[----:B------:R-:W-:Y:S01]  /*1230*/  UMOV UR50, URZ ;  /* 0x0000003f00327c82 */ /* 0x000fe20008000000 */
[----:B------:R-:W-:Y:S01]  /*1240*/  ULDC UR6, c[0x0][0x2f0] ;  /* 0x0000bc0000067ab9 */ /* 0x000fe20000000800 */
[----:B------:R-:W-:Y:S01]  /*1250*/  UISETP.NE.AND.EX UP0, UPT, UR7, URZ, UPT, UP0 ;  /* 0x0000003f0700728c */ /* 0x000fe2000bf05300 */
[----:B0-----:R-:W-:Y:S01]  /*1260*/  IMAD.MOV.U32 R3, RZ, RZ, RZ ;  /* 0x000000ffff037224 */ /* 0x001fe200078e00ff */
[----:B------:R-:W-:Y:S01]  /*1270*/  UMOV UR44, UR5 ;  /* 0x00000005002c7c82 */ /* 0x000fe20008000000 */
[----:B------:R-:W-:Y:S01]  /*1280*/  ULDC UR7, c[0x0][0x988] ;  /* 0x0002620000077ab9 */ /* 0x000fe20000000800 */
[----:B------:R-:W-:Y:S01]  /*1290*/  USEL UR4, UR4, 0x1, UP0 ;  /* 0x0000000104047887 */ /* 0x000fe20008000000 */
[----:B------:R-:W-:-:S02]  /*12a0*/  CS2R R6, SRZ ;  /* 0x0000000000067805 */ /* 0x000fc4000001ff00 */
[----:B------:R-:W-:Y:S02]  /*12b0*/  CS2R R8, SRZ ;  /* 0x0000000000087805 */ /* 0x000fe4000001ff00 */
[----:B-----5:R-:W-:Y:S01]  /*12c0*/  CS2R R12, SRZ ;  /* 0x00000000000c7805 */ /* 0x020fe2000001ff00 */
[----:B------:R-:W-:Y:S01]  /*12d0*/  UIMAD UR4, UR4, UR6, URZ ;  /* 0x00000006040472a4 */ /* 0x000fe2000f8e023f */
[----:B------:R-:W-:Y:S02]  /*12e0*/  CS2R R14, SRZ ;  /* 0x00000000000e7805 */ /* 0x000fe4000001ff00 */
[----:B------:R-:W-:Y:S02]  /*12f0*/  CS2R R20, SRZ ;  /* 0x0000000000147805 */ /* 0x000fe4000001ff00 */
[----:B------:R-:W-:Y:S01]  /*1300*/  CS2R R24, SRZ ;  /* 0x0000000000187805 */ /* 0x000fe2000001ff00 */
[----:B--2---:R-:W-:Y:S01]  /*1310*/  FMUL.FTZ R0, R11, R0 ;  /* 0x000000000b007220 */ /* 0x004fe20000410000 */
[----:B------:R-:W-:-:S03]  /*1320*/  CS2R R10, SRZ ;  /* 0x00000000000a7805 */ /* 0x000fc6000001ff00 */
[----:B------:R-:W-:Y:S01]  /*1330*/  FMUL.FTZ R0, R0, UR7 ;  /* 0x0000000700007c20 */ /* 0x000fe20008410000 */
[----:B---3--:R-:W-:-:S04]  /*1340*/  @P0 R2UR UR50, R2 ;  /* 0x00000000023202ca */ /* 0x008fc800000e0000 */
[----:B------:R-:W-:Y:S01]  /*1350*/  R2UR UR43, R0 ;  /* 0x00000000002b72ca */ /* 0x000fe200000e0000 */
[----:B------:R-:W-:Y:S01]  /*1360*/  IMAD.MOV.U32 R0, RZ, RZ, RZ ;  /* 0x000000ffff007224 */ /* 0x000fe200078e00ff */
[----:B----4-:R-:W-:Y:S02]  /*1370*/  @P1 R2UR UR4, R4 ;  /* 0x00000000040412ca */ /* 0x010fe400000e0000 */
[----:B------:R-:W-:Y:S01]  /*1380*/  PLOP3.LUT P0, PT, PT, PT, PT, 0x80, 0x0 ;  /* 0x000000000000781c */ /* 0x000fe20003f0f070 */
[----:B------:R-:W-:-:S12]  /*1390*/  @P1 BRA `(.L_x_132) ;  /* 0x0000000000341947 */ /* 0x000fd80003800000 */
[----:B------:R-:W-:Y:S02]  /*13a0*/  ULDC.64 UR6, c[0x0][0xa08] ;  /* 0x0002820000067ab9 */ /* 0x000fe40000000a00 */
[----:B------:R-:W-:-:S04]  /*13b0*/  ISETP.NE.U32.AND P1, PT, RZ, UR6, PT ;  /* 0x00000006ff007c0c */ /* 0x000fc8000bf25070 */
[----:B------:R-:W-:-:S13]  /*13c0*/  ISETP.NE.AND.EX P1, PT, RZ, UR7, PT, P1 ;  /* 0x00000007ff007c0c */ /* 0x000fda000bf25310 */
[----:B------:R-:W-:Y:S05]  /*13d0*/  @!P1 BRA `(.L_x_132) ;  /* 0x0000000000249947 */ /* 0x000fea0003800000 */
[----:B------:R-:W-:Y:S02]  /*13e0*/  ULDC.64 UR4, c[0x0][0xa08] ;  /* 0x0002820000047ab9 */ /* 0x000fe40000000a00 */
[----:B------:R-:W-:-:S06]  /*13f0*/  UIMAD.WIDE UR4, UR41, 0x4, UR4 ;  /* 0x00000004290478a5 */ /* 0x000fcc000f8e0204 */
[----:B------:R-:W-:Y:S02]  /*1400*/  IMAD.U32 R4, RZ, RZ, UR4 ;  /* 0x00000004ff047e24 */ /* 0x000fe4000f8e00ff */
[----:B------:R-:W-:-:S05]  /*1410*/  IMAD.U32 R5, RZ, RZ, UR5 ;  /* 0x00000005ff057e24 */ /* 0x000fca000f8e00ff */
[----:B------:R-:W2:Y:S04]  /*1420*/  LDG.E R26, desc[UR48][R4.64] ;  /* 0x00000030041a7981 */ /* 0x000ea8000c1e1900 */
[----:B------:R-:W3:Y:S01]  /*1430*/  LDG.E R2, desc[UR48][R4.64+0x4] ;  /* 0x0000043004027981 */ /* 0x000ee2000c1e1900 */
[----:B--2---:R-:W-:Y:S02]  /*1440*/  R2UR UR4, R26 ;  /* 0x000000001a0472ca */ /* 0x004fe400000e0000 */
[----:B---3--:R-:W-:-:S13]  /*1450*/  R2UR UR5, R2 ;  /* 0x00000000020572ca */ /* 0x008fda00000e0000 */
[----:B------:R-:W-:-:S12]  /*1460*/  UIADD3 UR4, -UR4, UR5, URZ ;  /* 0x0000000504047290 */ /* 0x000fd8000fffe13f */
.L_x_132:
[----:B------:R-:W-:Y:S01]  /*1470*/  UIADD3 UR50, -UR50, UR4, URZ ;  /* 0x0000000432327290 */ /* 0x000fe2000fffe13f */
[----:B------:R-:W-:Y:S01]  /*1480*/  CS2R R32, SRZ ;  /* 0x0000000000207805 */ /* 0x000fe2000001ff00 */
[----:B------:R-:W-:Y:S01]  /*1490*/  UMOV UR45, UR46 ;  /* 0x0000002e002d7c82 */ /* 0x000fe20008000000 */
[----:B------:R-:W-:Y:S01]  /*14a0*/  CS2R R26, SRZ ;  /* 0x00000000001a7805 */ /* 0x000fe2000001ff00 */
[----:B------:R-:W-:Y:S01]  /*14b0*/  UISETP.GE.AND UP0, UPT, UR50, 0x1, UPT ;  /* 0x000000013200788c */ /* 0x000fe2000bf06270 */
[----:B------:R-:W-:Y:S01]  /*14c0*/  CS2R R56, SRZ ;  /* 0x0000000000387805 */ /* 0x000fe2000001ff00 */
[----:B------:R-:W-:Y:S01]  /*14d0*/  UIADD3 UR4, UR50, 0x9f, URZ ;  /* 0x0000009f32047890 */ /* 0x000fe2000fffe03f */
[----:B------:R-:W-:Y:S01]  /*14e0*/  IMAD.MOV.U32 R34, RZ, RZ, RZ ;  /* 0x000000ffff227224 */ /* 0x000fe200078e00ff */
[----:B------:R-:W-:Y:S02]  /*14f0*/  CS2R R36, SRZ ;  /* 0x0000000000247805 */ /* 0x000fe4000001ff00 */
[----:B------:R-:W-:-:S02]  /*1500*/  CS2R R40, SRZ ;  /* 0x0000000000287805 */ /* 0x000fc4000001ff00 */
[----:B------:R-:W-:Y:S01]  /*1510*/  PLOP3.LUT P1, PT, PT, PT, UP0, 0x80, 0x0 ;  /* 0x000000000000781c */ /* 0x000fe20003f2f008 */
[----:B------:R-:W-:Y:S01]  /*1520*/  UIMAD.WIDE UR4, UR4, 0x66666667, URZ ;  /* 0x66666667040478a5 */ /* 0x000fe2000f8e023f */
[----:B------:R-:W-:Y:S02]  /*1530*/  CS2R R58, SRZ ;  /* 0x00000000003a7805 */ /* 0x000fe4000001ff00 */
[----:B------:R-:W-:Y:S02]  /*1540*/  CS2R R44, SRZ ;  /* 0x00000000002c7805 */ /* 0x000fe4000001ff00 */
[----:B------:R-:W-:Y:S01]  /*1550*/  CS2R R60, SRZ ;  /* 0x00000000003c7805 */ /* 0x000fe2000001ff00 */
[----:B------:R-:W-:-:S04]  /*1560*/  USHF.R.U32.HI UR47, URZ, 0x1f, UR5 ;  /* 0x0000001f3f2f7899 */ /* 0x000fc80008011605 */
[----:B------:R-:W-:Y:S02]  /*1570*/  ULEA.HI.SX32 UR47, UR5, UR47, 0x1a ;  /* 0x0000002f052f7291 */ /* 0x000fe4000f8fd23f */
[----:B------:R-:W-:Y:S10]  /*1580*/  @!P1 BRA `(.L_x_133) ;  /* 0x0000005400f09947 */ /* 0x000ff40003800000 */
[----:B------:R-:W0:Y:S01]  /*1590*/  SHFL.IDX PT, R0, R22, RZ, 0x1f ;  /* 0x00001fff16007589 */ /* 0x000e2200000e0000 */
[----:B------:R-:W1:Y:S01]  /*15a0*/  S2UR UR8, SR_CgaCtaId ;  /* 0x00000000000879c3 */ /* 0x000e620000008800 */
[----:B------:R-:W-:Y:S01]  /*15b0*/  UMOV UR7, 0x400 ;  /* 0x0000040000077882 */ /* 0x000fe20000000000 */
[----:B0-----:R-:W-:Y:S01]  /*15c0*/  R2UR UR6, R0 ;  /* 0x00000000000672ca */ /* 0x001fe200000e0000 */
[----:B-1----:R-:W-:-:S12]  /*15d0*/  ULEA UR7, UR8, UR7, 0x18 ;  /* 0x0000000708077291 */ /* 0x002fd8000f8ec03f */
[----:B------:R-:W-:Y:S02]  /*15e0*/  UIMAD.WIDE UR4, UR6, 0x55555556, URZ ;  /* 0x55555556060478a5 */ /* 0x000fe4000f8e023f */
[----:B------:R-:W-:Y:S02]  /*15f0*/  UIADD3 UR4, UR7, 0xb000, URZ ;  /* 0x0000b00007047890 */ /* 0x000fe4000fffe03f */
[----:B------:R-:W-:Y:S02]  /*1600*/  ULEA.HI UR5, UR5, UR5, URZ, 0x1 ;  /* 0x0000000505057291 */ /* 0x000fe4000f8f083f */
[----:B------:R-:W-:Y:S02]  /*1610*/  ULOP3.LUT UP0, URZ, UR4, 0x9f, URZ, 0xc0, !UPT ;  /* 0x0000009f043f7892 */ /* 0x000fe4000f80c03f */
[----:B------:R-:W-:-:S04]  /*1620*/  UIMAD UR5, UR5, -0x3, UR6 ;  /* 0xfffffffd050578a4 */ /* 0x000fc8000f8e0206 */
[----:B------:R-:W-:Y:S01]  /*1630*/  PLOP3.LUT P0, PT, PT, PT, UP0, 0x80, 0x0 ;  /* 0x000000000000781c */ /* 0x000fe20003f0f008 */
[----:B------:R-:W-:-:S04]  /*1640*/  ULEA UR5, UR5, UR4, 0xc ;  /* 0x0000000405057291 */ /* 0x000fc8000f8e603f */
[----:B------:R-:W-:-:S04]  /*1650*/  USHF.R.U32.HI UR5, URZ, 0x4, UR5 ;  /* 0x000000043f057899 */ /* 0x000fc80008011605 */
[----:B------:R-:W-:-:S04]  /*1660*/  ULOP3.LUT UR51, UR5, 0x3fff, URZ, 0xc0, !UPT ;  /* 0x00003fff05337892 */ /* 0x000fc8000f8ec03f */
[----:B------:R-:W-:Y:S08]  /*1670*/  @!P0 BRA `(.L_x_134) ;  /* 0x0000000000408947 */ /* 0x000ff00003800000 */
        /* <DEDUP_REMOVED lines=16> */
.L_x_134:
[----:B------:R-:W0:Y:S01]  /*1780*/  S2UR UR5, SR_CgaCtaId ;  /* 0x00000000000579c3 */ /* 0x000e220000008800 */
[----:B------:R-:W-:Y:S01]  /*1790*/  ULEA.HI UR4, UR36, UR36, URZ, 0x1 ;  /* 0x0000002424047291 */ /* 0x000fe2000f8f083f */
[----:B------:R-:W-:-:S03]  /*17a0*/  MOV R3, 0x400 ;  /* 0x0000040000037802 */ /* 0x000fc60000000f00 */
[----:B------:R-:W-:-:S04]  /*17b0*/  ULOP3.LUT UR4, UR4, 0xfffffffe, URZ, 0xc0, !UPT ;  /* 0xfffffffe04047892 */ /* 0x000fc8000f8ec03f */
[----:B------:R-:W-:-:S06]  /*17c0*/  UIADD3 UR4, UR36, -UR4, URZ ;  /* 0x8000000424047290 */ /* 0x000fcc000fffe03f */
[----:B------:R-:W-:Y:S02]  /*17d0*/  IMAD.U32 R4, RZ, RZ, UR4 ;  /* 0x00000004ff047e24 */ /* 0x000fe4000f8e00ff */
[----:B0-----:R-:W-:-:S05]  /*17e0*/  IMAD.U32 R2, RZ, RZ, UR5 ;  /* 0x00000005ff027e24 */ /* 0x001fca000f8e00ff */
[----:B------:R-:W-:Y:S02]  /*17f0*/  LEA R0, R2, R3, 0x18 ;  /* 0x0000000302007211 */ /* 0x000fe400078ec0ff */
[----:B------:R-:W-:Y:S01]  /*1800*/  SHF.L.U32 R3, R4, 0x1f, RZ ;  /* 0x0000001f04037819 */ /* 0x000fe200000006ff */
[----:B------:R-:W-:-:S03]  /*1810*/  IMAD.U32 R4, RZ, RZ, UR40 ;  /* 0x00000028ff047e24 */ /* 0x000fc6000f8e00ff */
[----:B------:R-:W0:Y:S02]  /*1820*/  SYNCS.PHASECHK.TRANS64.TRYWAIT P1, [R0+URZ+0x13200], R3 ;  /* 0x01320003000075a7 */ /* 0x000e24000802017f */
[----:B------:R-:W-:Y:S01]  /*1830*/  ISETP.NE.AND P0, PT, R4, 0x3, PT ;  /* 0x000000030400780c */ /* 0x000fe20003f05270 */
[----:B0-----:R-:W-:-:S12]  /*1840*/  @!P1 BRA `(.L_x_135) ;  /* 0x000000bc001c9947 */ /* 0x001fd80003800000 */
.L_x_257:
[----:B------:R-:W-:Y:S05]  /*1850*/  @!P0 BRA `(.L_x_136) ;  /* 0x0000000000048947 */ /* 0x000fea0003800000 */
[----:B------:R-:W-:Y:S01]  /*1860*/  BPT.TRAP 0x1 ;  /* 0x000000040000795c */ /* 0x000fe20000300000 */
.L_x_136:
[----:B------:R-:W-:Y:S02]  /*1870*/  IMAD.U32 R4, RZ, RZ, UR37 ;  /* 0x00000025ff047e24 */ /* 0x000fe4000f8e00ff */
[----:B------:R-:W-:-:S03]  /*1880*/  IMAD.U32 R5, RZ, RZ, UR39 ;  /* 0x00000027ff057e24 */ /* 0x000fc6000f8e00ff */
[----:B------:R-:W-:Y:S01]  /*1890*/  SHF.L.U32 R4, R4, 0x1f, RZ ;  /* 0x0000001f04047819 */ /* 0x000fe200000006ff */
[----:B------:R-:W-:-:S04]  /*18a0*/  IMAD R5, R5, 0x8, R0 ;  /* 0x0000000805057824 */ /* 0x000fc800078e0200 */
[----:B------:R1:W2:Y:S01]  /*18b0*/  SYNCS.PHASECHK.TRANS64.TRYWAIT P1, [R5+URZ+0x13230], R4 ;  /* 0x01323004050075a7 */ /* 0x0002a2000802017f */
[----:B------:R-:W-:Y:S05]  /*18c0*/  @!P0 BRA `(.L_x_137) ;  /* 0x0000000000048947 */ /* 0x000fea0003800000 */
[----:B------:R-:W-:Y:S01]  /*18d0*/  BPT.TRAP 0x1 ;  /* 0x000000040000795c */ /* 0x000fe20000300000 */
.L_x_137:
[----:B------:R-:W3:Y:S01]  /*18e0*/  LDL.LU R6, [R1] ;  /* 0x0000000001067983 */ /* 0x000ee20000300800 */
[----:B------:R-:W4:Y:S01]  /*18f0*/  S2R R7, SR_TID.X ;  /* 0x0000000000077919 */ /* 0x000f220000002100 */
[----:B0-----:R-:W-:Y:S01]  /*1900*/  VIADD R3, R0, 0xe000 ;  /* 0x0000e00000037836 */ /* 0x001fe20000000000 */
[----:B----4-:R-:W-:-:S04]  /*1910*/  LOP3.LUT P2, RZ, R7, 0x7f, RZ, 0xc0, !PT ;  /* 0x0000007f07ff7812 */ /* 0x010fc8000784c0ff */
[----:B------:R-:W-:-:S04]  /*1920*/  SHF.R.U32.HI R3, RZ, 0x4, R3 ;  /* 0x00000004ff037819 */ /* 0x000fc80000011603 */
[----:B------:R-:W-:Y:S02]  /*1930*/  LOP3.LUT R3, R3, 0x3fff, RZ, 0xc0, !PT ;  /* 0x00003fff03037812 */ /* 0x000fe400078ec0ff */
[----:B---3--:R-:W-:-:S04]  /*1940*/  LOP3.LUT R6, R6, 0xffffffef, RZ, 0xc0, !PT ;  /* 0xffffffef06067812 */ /* 0x008fc800078ec0ff */
[----:B------:R-:W-:-:S05]  /*1950*/  @P2 LOP3.LUT R6, R6, 0x10, RZ, 0xfc, !PT ;  /* 0x0000001006062812 */ /* 0x000fca00078efcff */
[----:B------:R0:W-:Y:S01]  /*1960*/  STL [R1], R6 ;  /* 0x0000000601007387 */ /* 0x0001e20000100800 */
[----:B--2---:R-:W-:Y:S05]  /*1970*/  @P1 BRA `(.L_x_138) ;  /* 0x0000000000081947 */ /* 0x004fea0003800000 */
[----:B------:R-:W2:Y:S02]  /*1980*/  SYNCS.PHASECHK.TRANS64.TRYWAIT P1, [R5+URZ+0x13230], R4 ;  /* 0x01323004050075a7 */ /* 0x000ea4000802017f */
[----:B--2---:R-:W-:Y:S05]  /*1990*/  @!P1 BRA `(.L_x_139) ;  /* 0x000000b800dc9947 */ /* 0x004fea0003800000 */
.L_x_138:
[----:B------:R-:W-:Y:S05]  /*19a0*/  WARPSYNC.ALL ;  /* 0x0000000000007948 */ /* 0x000fea0003800000 */
[----:B------:R-:W-:Y:S01]  /*19b0*/  IMAD.MOV.U32 R55, RZ, RZ, RZ ;  /* 0x000000ffff377224 */ /* 0x000fe200078e00ff */
[----:B------:R-:W-:-:S04]  /*19c0*/  LOP3.LUT R3, R3, 0x10000, RZ, 0xfc, !PT ;  /* 0x0001000003037812 */ /* 0x000fc800078efcff */
[----:B------:R-:W-:Y:S01]  /*19d0*/  R2UR UR12, R3 ;  /* 0x00000000030c72ca */ /* 0x000fe200000e0000 */
[----:B------:R-:W-:Y:S01]  /*19e0*/  ULOP3.LUT UR51, UR51, 0x10000, URZ, 0xfc, !UPT ;  /* 0x0001000033337892 */ /* 0x000fe2000f8efc3f */
[----:B------:R-:W-:Y:S01]  /*19f0*/  WARPGROUP.ARRIVE ;  /* 0x00000000000079c5 */ /* 0x000fe20000000000 */
[----:B------:R-:W-:Y:S01]  /*1a00*/  UMOV UR9, 0x80000020 ;  /* 0x8000002000097882 */ /* 0x000fe20000000000 */
[----:B------:R-:W-:Y:S01]  /*1a10*/  UMOV UR11, 0x80000020 ;  /* 0x80000020000b7882 */ /* 0x000fe20000000000 */
[----:B------:R-:W-:Y:S01]  /*1a20*/  UIADD3 UR6, UR51, 0x2, URZ ;  /* 0x0000000233067890 */ /* 0x000fe2000fffe03f */
[----:B0-----:R-:W-:Y:S01]  /*1a30*/  VIADD R6, R156, UR50 ;  /* 0x000000329c067c36 */ /* 0x001fe20008000000 */
[----:B------:R-:W-:Y:S01]  /*1a40*/  UMOV UR7, 0x80000020 ;  /* 0x8000002000077882 */ /* 0x000fe20000000000 */
[----:B------:R-:W-:Y:S01]  /*1a50*/  UMOV UR8, UR51 ;  /* 0x0000003300087c82 */ /* 0x000fe20008000000 */
[----:B------:R-:W-:Y:S01]  /*1a60*/  IMAD.U32 R9, RZ, RZ, UR47 ;  /* 0x0000002fff097e24 */ /* 0x000fe2000f8e00ff */
[----:B------:R-:W-:Y:S01]  /*1a70*/  P2R R7, PR, RZ, 0x1 ;  /* 0x00000001ff077803 */ /* 0x000fe20000000000 */
[----:B------:R-:W-:Y:S01]  /*1a80*/  IMAD.U32 R49, RZ, RZ, UR43 ;  /* 0x0000002bff317e24 */ /* 0x000fe2000f8e00ff */
[----:B------:R-:W0:Y:S01]  /*1a90*/  S2R R120, SR_TID.X ;  /* 0x0000000000787919 */ /* 0x000e220000002100 */
[----:B------:R-:W-:Y:S01]  /*1aa0*/  UIMAD UR12, UR39, 0x280, UR12 ;  /* 0x00000280270c78a4 */ /* 0x000fe2000f8e020c */
[----:B------:R-:W-:Y:S01]  /*1ab0*/  IMAD R6, R9, -0xa0, R6 ;  /* 0xffffff6009067824 */ /* 0x000fe200078e0206 */
[----:B------:R-:W-:-:S02]  /*1ac0*/  UISETP.GE.AND UP0, UPT, UR50, 0xa1, UPT ;  /* 0x000000a13200788c */ /* 0x000fc4000bf06270 */
[----:B------:R-:W-:Y:S02]  /*1ad0*/  UIADD3 UR4, UR12, 0x180, URZ ;  /* 0x000001800c047890 */ /* 0x000fe4000fffe03f */
[----:B------:R-:W-:Y:S01]  /*1ae0*/  UIADD3 UR5, UR12, 0x200, URZ ;  /* 0x000002000c057890 */ /* 0x000fe2000fffe03f */
[C---:B------:R-:W-:Y:S01]  /*1af0*/  ISETP.GT.AND P2, PT, R6.reuse, RZ, PT ;  /* 0x000000ff0600720c */ /* 0x040fe20003f44270 */
        /* <DEDUP_REMOVED lines=45> */
[----:B------:R-:W-:Y:S01]  /*1dd0*/  FMNMX.FTZ R9, R104, R105, !PT ;  /* 0x0000006968097209 */ /* 0x000fe20007810000 */
[----:B------:R-:W-:Y:S01]  /*1de0*/  UMOV UR7, 0x80000020 ;  /* 0x8000002000077882 */ /* 0x000fe20000000000 */
[----:B------:R-:W-:Y:S01]  /*1df0*/  FSEL R109, R109, -INF , P1 ;  /* 0xff8000006d6d7808 */ /* 0x000fe20000800000 */
[----:B------:R-:W-:Y:S01]  /*1e00*/  UIADD3 UR12, UR12, 0x202, URZ ;  /* 0x000002020c0c7890 */ /* 0x000fe2000fffe03f */
[----:B-12---:R-:W-:-:S02]  /*1e10*/  FMNMX.FTZ R4, R108, R9, !PT ;  /* 0x000000096c047209 */ /* 0x006fc40007810000 */
        /* <DEDUP_REMOVED lines=20> */
[----:B------:R-:W-:Y:S02]  /*1f60*/  ISETP.GT.AND P2, PT, R6, 0x28, PT ;  /* 0x000000280600780c */ /* 0x000fe40003f44270 */
        /* <DEDUP_REMOVED lines=34> */
[C---:B------:R-:W-:Y:S02]  /*2190*/  ISETP.GT.AND P4, PT, R6.reuse, 0x41, PT ;  /* 0x000000410600780c */ /* 0x040fe40003f84270 */
[----:B------:R-:W-:Y:S02]  /*21a0*/  FMNMX.FTZ R9, R101, R4, !PT ;  /* 0x0000000465097209 */ /* 0x000fe40007810000 */
[----:B------:R-:W-:Y:S02]  /*21b0*/  FSEL R99, R99, -INF , P3 ;  /* 0xff80000063637808 */ /* 0x000fe40001800000 */
[----:B------:R-:W-:-:S02]  /*21c0*/  ISETP.GT.AND P3, PT, R6, 0x48, PT ;  /* 0x000000480600780c */ /* 0x000fc40003f64270 */
[----:B------:R-:W-:Y:S02]  /*21d0*/  FSEL R102, R102, -INF , P1 ;  /* 0xff80000066667808 */ /* 0x000fe40000800000 */
[C---:B------:R-:W-:Y:S02]  /*21e0*/  ISETP.GT.AND P1, PT, R6.reuse, 0x49, PT ;  /* 0x000000490600780c */ /* 0x040fe40003f24270 */
        /* <DEDUP_REMOVED lines=31> */
[C---:B------:R-:W-:Y:S02]  /*23e0*/  ISETP.GT.AND P2, PT, R6.reuse, 0x61, PT ;  /* 0x000000610600780c */ /* 0x040fe40003f44270 */
[----:B------:R-:W-:Y:S02]  /*23f0*/  FMNMX.FTZ R9, R85, R4, !PT ;  /* 0x0000000455097209 */ /* 0x000fe40007810000 */
[----:B------:R-:W-:Y:S02]  /*2400*/  FSEL R83, R83, -INF , P5 ;  /* 0xff80000053537808 */ /* 0x000fe40002800000 */
[----:B------:R-:W-:Y:S02]  /*2410*/  ISETP.GT.AND P5, PT, R6, 0x68, PT ;  /* 0x000000680600780c */ /* 0x000fe40003fa4270 */
[----:B------:R-:W-:Y:S02]  /*2420*/  FSEL R86, R86, -INF , P4 ;  /* 0xff80000056567808 */ /* 0x000fe40002000000 */
[----:B------:R-:W-:-:S02]  /*2430*/  ISETP.GT.AND P4, PT, R6, 0x69, PT ;  /* 0x000000690600780c */ /* 0x000fc40003f84270 */
[----:B------:R-:W-:Y:S02]  /*2440*/  FMNMX.FTZ R20, R110, R15, !PT ;  /* 0x0000000f6e147209 */ /* 0x000fe40007810000 */
[----:B------:R-:W-:Y:S01]  /*2450*/  FSEL R87, R87, -INF , P3 ;  /* 0xff80000057577808 */ /* 0x000fe20001800000 */
[----:B------:R-:W-:Y:S02]  /*2460*/  WARPGROUP.DEPBAR.LE gsb0, 0x0 ;  /* 0x00008000000079c5 */ /* 0x000fe40000010000 */
[----:B------:R-:W-:Y:S01]  /*2470*/  WARPGROUP.ARRIVE ;  /* 0x00000000000079c5 */ /* 0x000fe20000000000 */
[----:B------:R-:W-:Y:S02]  /*2480*/  FSEL R56, R56, -INF , P1 ;  /* 0xff80000038387808 */ /* 0x000fe40000800000 */
[----:B------:R-:W-:Y:S02]  /*2490*/  FSEL R57, R57, -INF , P2 ;  /* 0xff80000039397808 */ /* 0x000fe40001000000 */
[----:B------:R-:W-:Y:S01]  /*24a0*/  FMNMX.FTZ R4, R56, R9, !PT ;  /* 0x0000000938047209 */ /* 0x000fe20007810000 */
[----:B------:R-:W-:Y:S01]  /*24b0*/  QGMMA.64x32x32.F32.E4M3.E4M3 R24, gdesc[UR4], R24, gsb0 ;  /* 0x00600000041879f3 */ /* 0x000fe20008000818 */
[----:B------:R-:W-:-:S02]  /*24c0*/  FSEL R60, R60, -INF , P5 ;  /* 0xff8000003c3c7808 */ /* 0x000fc40002800000 */
[----:B------:R-:W-:Y:S02]  /*24d0*/  FMNMX.FTZ R9, R57, R4, !PT ;  /* 0x0000000439097209 */ /* 0x000fe40007810000 */
[----:B------:R-:W-:Y:S02]  /*24e0*/  ISETP.GT.AND P3, PT, R6, 0x70, PT ;  /* 0x000000700600780c */ /* 0x000fe40003f64270 */
[----:B------:R-:W-:Y:S02]  /*24f0*/  FSEL R61, R61, -INF , P4 ;  /* 0xff8000003d3d7808 */ /* 0x000fe40002000000 */
[----:B------:R-:W-:Y:S02]  /*2500*/  FMNMX.FTZ R4, R60, R9, !PT ;  /* 0x000000093c047209 */ /* 0x000fe40007810000 */
[----:B------:R-:W-:Y:S02]  /*2510*/  FMNMX.FTZ R15, R111, R20, !PT ;  /* 0x000000146f0f7209 */ /* 0x000fe40007810000 */
[----:B------:R-:W-:-:S02]  /*2520*/  FSEL R58, R58, -INF , P1 ;  /* 0xff8000003a3a7808 */ /* 0x000fc40000800000 */
[----:B------:R-:W-:Y:S02]  /*2530*/  ISETP.GT.AND P1, PT, R6, 0x71, PT ;  /* 0x000000710600780c */ /* 0x000fe40003f24270 */
[----:B------:R-:W-:Y:S02]  /*2540*/  FSEL R64, R64, -INF , P3 ;  /* 0xff80000040407808 */ /* 0x000fe40001800000 */
[----:B------:R-:W-:Y:S02]  /*2550*/  FMNMX.FTZ R9, R61, R4, !PT ;  /* 0x000000043d097209 */ /* 0x000fe40007810000 */
[----:B------:R-:W-:Y:S02]  /*2560*/  FMNMX.FTZ R20, R114, R15, !PT ;  /* 0x0000000f72147209 */ /* 0x000fe40007810000 */
[----:B------:R-:W-:Y:S02]  /*2570*/  FSEL R59, R59, -INF , P2 ;  /* 0xff8000003b3b7808 */ /* 0x000fe40001000000 */
[----:B------:R-:W-:-:S02]  /*2580*/  ISETP.GT.AND P2, PT, R6, 0x78, PT ;  /* 0x000000780600780c */ /* 0x000fc40003f44270 */
[----:B------:R-:W-:Y:S02]  /*2590*/  FSEL R65, R65, -INF , P1 ;  /* 0xff80000041417808 */ /* 0x000fe40000800000 */
[----:B------:R-:W-:Y:S02]  /*25a0*/  FMNMX.FTZ R4, R64, R9, !PT ;  /* 0x0000000940047209 */ /* 0x000fe40007810000 */
[----:B------:R-:W-:Y:S02]  /*25b0*/  FMNMX.FTZ R21, R115, R20, !PT ;  /* 0x0000001473157209 */ /* 0x000fe40007810000 */
[----:B------:R-:W-:Y:S02]  /*25c0*/  FSEL R68, R68, -INF , P2 ;  /* 0xff80000044447808 */ /* 0x000fe40001000000 */
[----:B------:R-:W-:Y:S02]  /*25d0*/  FMNMX.FTZ R9, R65, R4, !PT ;  /* 0x0000000441097209 */ /* 0x000fe40007810000 */
[----:B------:R-:W-:-:S02]  /*25e0*/  FSEL R69, R69, -INF , P0 ;  /* 0xff80000045457808 */ /* 0x000fc40000000000 */
[----:B------:R-:W-:Y:S02]  /*25f0*/  FMNMX.FTZ R4, R68, R9, !PT ;  /* 0x0000000944047209 */ /* 0x000fe40007810000 */
[C---:B------:R-:W-:Y:S02]  /*2600*/  ISETP.GT.AND P0, PT, R6.reuse, 0x81, PT ;  /* 0x000000810600780c */ /* 0x040fe40003f04270 */
[----:B------:R-:W-:Y:S02]  /*2610*/  FMNMX.FTZ R9, R69, R4, !PT ;  /* 0x0000000445097209 */ /* 0x000fe40007810000 */
[----:B------:R-:W-:Y:S02]  /*2620*/  FSEL R67, R67, -INF , P1 ;  /* 0xff80000043437808 */ /* 0x000fe40000800000 */
[----:B------:R-:W-:Y:S02]  /*2630*/  ISETP.GT.AND P1, PT, R6, 0x88, PT ;  /* 0x000000880600780c */ /* 0x000fe40003f24270 */
[----:B------:R-:W-:-:S02]  /*2640*/  FSEL R70, R70, -INF , P2 ;  /* 0xff80000046467808 */ /* 0x000fc40001000000 */
[----:B------:R-:W-:Y:S02]  /*2650*/  ISETP.GT.AND P2, PT, R6, 0x89, PT ;  /* 0x000000890600780c */ /* 0x000fe40003f44270 */
[----:B------:R-:W-:Y:S02]  /*2660*/  FSEL R66, R66, -INF , P3 ;  /* 0xff80000042427808 */ /* 0x000fe40001800000 */
[C---:B------:R-:W-:Y:S02]  /*2670*/  ISETP.GT.AND P3, PT, R6.reuse, 0x90, PT ;  /* 0x000000900600780c */ /* 0x040fe40003f64270 */
[----:B------:R-:W-:Y:S02]  /*2680*/  FSEL R63, R63, -INF , P4 ;  /* 0xff8000003f3f7808 */ /* 0x000fe40002000000 */
[----:B------:R-:W-:Y:S01]  /*2690*/  ISETP.GT.AND P4, PT, R6, 0x91, PT ;  /* 0x000000910600780c */ /* 0x000fe20003f84270 */
[----:B------:R-:W-:Y:S02]  /*26a0*/  WARPGROUP.DEPBAR.LE gsb0, 0x0 ;  /* 0x00008000000079c5 */ /* 0x000fe40000010000 */
[----:B------:R-:W-:-:S02]  /*26b0*/  FSEL R8, R24, -INF , P6 ;  /* 0xff80000018087808 */ /* 0x000fc40003000000 */
[----:B------:R-:W-:Y:S02]  /*26c0*/  FMNMX.FTZ R24, R118, R21, !PT ;  /* 0x0000001576187209 */ /* 0x000fe40007810000 */
[----:B------:R-:W-:Y:S02]  /*26d0*/  FSEL R48, R25, -INF , P0 ;  /* 0xff80000019307808 */ /* 0x000fe40000000000 */
[----:B------:R-:W-:Y:S02]  /*26e0*/  FMNMX.FTZ R21, R119, R24, !PT ;  /* 0x0000001877157209 */ /* 0x000fe40007810000 */
[----:B------:R-:W-:Y:S02]  /*26f0*/  FMNMX.FTZ R9, R8, R9, !PT ;  /* 0x0000000908097209 */ /* 0x000fe40007810000 */
[----:B------:R-:W-:Y:S02]  /*2700*/  FMNMX.FTZ R24, R90, R21, !PT ;  /* 0x000000155a187209 */ /* 0x000fe40007810000 */
[----:B------:R-:W-:-:S02]  /*2710*/  FSEL R54, R28, -INF , P1 ;  /* 0xff8000001c367808 */ /* 0x000fc40000800000 */
[----:B------:R-:W-:Y:S02]  /*2720*/  FMNMX.FTZ R25, R91, R24, !PT ;  /* 0x000000185b197209 */ /* 0x000fe40007810000 */
[----:B------:R-:W-:Y:S02]  /*2730*/  FMNMX.FTZ R9, R48, R9, !PT ;  /* 0x0000000930097209 */ /* 0x000fe40007810000 */
[----:B------:R-:W-:Y:S02]  /*2740*/  FMNMX.FTZ R28, R94, R25, !PT ;  /* 0x000000195e1c7209 */ /* 0x000fe40007810000 */
[----:B------:R-:W-:Y:S02]  /*2750*/  FSEL R52, R29, -INF , P2 ;  /* 0xff8000001d347808 */ /* 0x000fe40001000000 */
[----:B------:R-:W-:Y:S02]  /*2760*/  FMNMX.FTZ R9, R54, R9, !PT ;  /* 0x0000000936097209 */ /* 0x000fe40007810000 */
[----:B------:R-:W-:-:S02]  /*2770*/  FMNMX.FTZ R25, R95, R28, !PT ;  /* 0x0000001c5f197209 */ /* 0x000fc40007810000 */
[----:B------:R-:W-:Y:S02]  /*2780*/  FSEL R50, R32, -INF , P3 ;  /* 0xff80000020327808 */ /* 0x000fe40001800000 */
[----:B------:R-:W-:Y:S02]  /*2790*/  FMNMX.FTZ R9, R52, R9, !PT ;  /* 0x0000000934097209 */ /* 0x000fe40007810000 */
[----:B------:R-:W-:Y:S02]  /*27a0*/  FMNMX.FTZ R28, R98, R25, !PT ;  /* 0x00000019621c7209 */ /* 0x000fe40007810000 */
[----:B------:R-:W-:Y:S02]  /*27b0*/  FSEL R62, R62, -INF , P5 ;  /* 0xff8000003e3e7808 */ /* 0x000fe40002800000 */
[----:B------:R-:W-:Y:S02]  /*27c0*/  FSEL R45, R33, -INF , P4 ;  /* 0xff800000212d7808 */ /* 0x000fe40002000000 */
[----:B------:R-:W-:-:S02]  /*27d0*/  FMNMX.FTZ R4, R50, R9, !PT ;  /* 0x0000000932047209 */ /* 0x000fc40007810000 */
[----:B------:R-:W-:Y:S02]  /*27e0*/  ISETP.GT.AND P5, PT, R6, 0x98, PT ;  /* 0x000000980600780c */ /* 0x000fe40003fa4270 */
[----:B------:R-:W-:Y:S02]  /*27f0*/  FMNMX.FTZ R29, R99, R28, !PT ;  /* 0x0000001c631d7209 */ /* 0x000fe40007810000 */
[----:B------:R-:W-:Y:S02]  /*2800*/  FSEL R47, R36, -INF , P5 ;  /* 0xff800000242f7808 */ /* 0x000fe40002800000 */
        /* <DEDUP_REMOVED lines=8> */
[----:B------:R-:W-:Y:S01]  /*2890*/  P2R R13, PR, RZ, 0x2 ;  /* 0x00000002ff0d7803 */ /* 0x000fe20000000000 */
[----:B------:R-:W1:Y:S01]  /*28a0*/  SHFL.BFLY PT, R4, R9, 0x2, 0x1f ;  /* 0x0c401f0009047f89 */ /* 0x000e6200000e0000 */
[----:B------:R-:W-:-:S02]  /*28b0*/  FMNMX.FTZ R33, R75, R32, !PT ;  /* 0x000000204b217209 */ /* 0x000fc40007810000 */
[----:B------:R-:W-:Y:S02]  /*28c0*/  ISETP.GT.AND P1, PT, R6, 0x79, PT ;  /* 0x000000790600780c */ /* 0x000fe40003f24270 */
[----:B------:R-:W-:Y:S02]  /*28d0*/  FMNMX.FTZ R36, R78, R33, !PT ;  /* 0x000000214e247209 */ /* 0x000fe40007810000 */
[----:B------:R-:W-:Y:S02]  /*28e0*/  P2R R14, PR, RZ, 0x1 ;  /* 0x00000001ff0e7803 */ /* 0x000fe40000000000 */
[----:B------:R-:W-:Y:S02]  /*28f0*/  FMNMX.FTZ R33, R79, R36, !PT ;  /* 0x000000244f217209 */ /* 0x000fe40007810000 */
[----:B------:R-:W-:Y:S02]  /*2900*/  ISETP.GT.AND P0, PT, R6, 0x80, PT ;  /* 0x000000800600780c */ /* 0x000fe40003f04270 */
[----:B------:R-:W-:-:S02]  /*2910*/  FMNMX.FTZ R36, R82, R33, !PT ;  /* 0x0000002152247209 */ /* 0x000fc40007810000 */
[----:B------:R-:W-:Y:S02]  /*2920*/  FSEL R71, R71, -INF , P1 ;  /* 0xff80000047477808 */ /* 0x000fe40000800000 */
[----:B------:R-:W-:Y:S02]  /*2930*/  FMNMX.FTZ R37, R83, R36, !PT ;  /* 0x0000002453257209 */ /* 0x000fe40007810000 */
[----:B------:R-:W-:Y:S02]  /*2940*/  FSEL R26, R26, -INF , P0 ;  /* 0xff8000001a1a7808 */ /* 0x000fe40000000000 */
[----:B------:R-:W-:Y:S02]  /*2950*/  FMNMX.FTZ R40, R86, R37, !PT ;  /* 0x0000002556287209 */ /* 0x000fe40007810000 */
[----:B------:R-:W-:Y:S02]  /*2960*/  ISETP.NE.AND P0, PT, R14, RZ, PT ;  /* 0x000000ff0e00720c */ /* 0x000fe40003f05270 */
[----:B-1----:R-:W-:-:S02]  /*2970*/  FMNMX.FTZ R10, R9, R4, !PT ;  /* 0x00000004090a7209 */ /* 0x002fc40007810000 */
[----:B------:R-:W-:Y:S02]  /*2980*/  FMNMX.FTZ R37, R87, R40, !PT ;  /* 0x0000002857257209 */ /* 0x000fe40007810000 */
[----:B------:R-:W-:Y:S01]  /*2990*/  P2R R12, PR, RZ, 0x4 ;  /* 0x00000004ff0c7803 */ /* 0x000fe20000000000 */
[----:B------:R-:W1:Y:S01]  /*29a0*/  SHFL.BFLY PT, R11, R10, 0x1, 0x1f ;  /* 0x0c201f000a0b7f89 */ /* 0x000e6200000e0000 */
[----:B------:R-:W-:Y:S02]  /*29b0*/  FMNMX.FTZ R40, R58, R37, !PT ;  /* 0x000000253a287209 */ /* 0x000fe40007810000 */
[----:B------:R-:W-:Y:S02]  /*29c0*/  ISETP.NE.AND P1, PT, R13, RZ, PT ;  /* 0x000000ff0d00720c */ /* 0x000fe40003f25270 */
[----:B------:R-:W-:Y:S02]  /*29d0*/  FMNMX.FTZ R41, R59, R40, !PT ;  /* 0x000000283b297209 */ /* 0x000fe40007810000 */
[----:B------:R-:W-:-:S02]  /*29e0*/  FSEL R27, R27, -INF , P0 ;  /* 0xff8000001b1b7808 */ /* 0x000fc40000000000 */
[----:B------:R-:W-:Y:S02]  /*29f0*/  FMNMX.FTZ R40, R62, R41, !PT ;  /* 0x000000293e287209 */ /* 0x000fe40007810000 */
[----:B------:R-:W-:Y:S02]  /*2a00*/  FSEL R30, R30, -INF , P1 ;  /* 0xff8000001e1e7808 */ /* 0x000fe40000800000 */
[----:B------:R-:W-:Y:S02]  /*2a10*/  FMNMX.FTZ R41, R63, R40, !PT ;  /* 0x000000283f297209 */ /* 0x000fe40007810000 */
[----:B------:R-:W-:Y:S02]  /*2a20*/  ISETP.NE.AND P0, PT, R7, RZ, PT ;  /* 0x000000ff0700720c */ /* 0x000fe40003f05270 */
[----:B------:R-:W-:-:S04]  /*2a30*/  FMNMX.FTZ R44, R66, R41, !PT ;  /* 0x00000029422c7209 */ /* 0x000fc80007810000 */
[----:B------:R-:W-:Y:S02]  /*2a40*/  FMNMX.FTZ R41, R67, R44, !PT ;  /* 0x0000002c43297209 */ /* 0x000fe40007810000 */
[----:B-1----:R-:W-:Y:S02]  /*2a50*/  FMNMX.FTZ R4, R10, R11, !PT ;  /* 0x0000000b0a047209 */ /* 0x002fe40007810000 */
        /* <DEDUP_REMOVED lines=17> */
[----:B------:R-:W-:Y:S01]  /*2b70*/  FSEL R73, R38, -INF , P5 ;  /* 0xff80000026497808 */ /* 0x000fe20002800000 */
[--C-:B------:R-:W-:Y:S01]  /*2b80*/  FFMA.FTZ R57, R57, UR43, -R49.reuse ;  /* 0x0000002b39397c23 */ /* 0x100fe20008010831 */
[----:B------:R-:W-:-:S01]  /*2b90*/  FFMA.FTZ R31, R56, UR43, -R49 ;  /* 0x0000002b381f7c23 */ /* 0x000fc20008010831 */
[----:B------:R2:W-:Y:S01]  /*2ba0*/  MUFU.EX2 R37, R76 ;  /* 0x0000004c00257308 */ /* 0x0005e20000000800 */
[----:B-1----:R-:W-:Y:S01]  /*2bb0*/  FSEL R72, R35, -INF , P4 ;  /* 0xff80000023487808 */ /* 0x002fe20002000000 */
[--C-:B------:R-:W-:Y:S01]  /*2bc0*/  FFMA.FTZ R6, R104, UR43, -R49.reuse ;  /* 0x0000002b68067c23 */ /* 0x100fe20008010831 */
[----:B------:R-:W-:Y:S01]  /*2bd0*/  FMNMX.FTZ R35, R53, R44, !PT ;  /* 0x0000002c35237209 */ /* 0x000fe20007810000 */
[--C-:B------:R-:W-:Y:S01]  /*2be0*/  FFMA.FTZ R44, R61, UR43, -R49.reuse ;  /* 0x0000002b3d2c7c23 */ /* 0x100fe20008010831 */
[----:B------:R-:W-:-:S01]  /*2bf0*/  FFMA.FTZ R61, R8, UR43, -R49 ;  /* 0x0000002b083d7c23 */ /* 0x000fc20008010831 */
[--C-:B------:R-:W-:Y:S01]  /*2c00*/  FFMA.FTZ R7, R105, UR43, -R49.reuse ;  /* 0x0000002b69077c23 */ /* 0x100fe20008010831 */
[----:B------:R-:W-:Y:S01]  /*2c10*/  FMNMX.FTZ R38, R72, R35, !PT ;  /* 0x0000002348267209 */ /* 0x000fe20007810000 */
[--C-:B------:R-:W-:Y:S01]  /*2c20*/  FFMA.FTZ R56, R65, UR43, -R49.reuse ;  /* 0x0000002b41387c23 */ /* 0x100fe20008010831 */
[----:B--2---:R-:W-:Y:S01]  /*2c30*/  FSEL R76, R39, -INF , P6 ;  /* 0xff800000274c7808 */ /* 0x004fe20003000000 */
        /* <DEDUP_REMOVED lines=10> */
[----:B------:R-:W2:Y:S01]  /*2ce0*/  SHFL.BFLY PT, R60, R77, 0x2, 0x1f ;  /* 0x0c401f004d3c7f89 */ /* 0x000ea200000e0000 */
[----:B------:R-:W-:-:S01]  /*2cf0*/  FFMA.FTZ R14, R117, UR43, -R49 ;  /* 0x0000002b750e7c23 */ /* 0x000fc20008010831 */
[--C-:B-1----:R-:W-:Y:S01]  /*2d00*/  FFMA.FTZ R57, R68, UR43, -R49.reuse ;  /* 0x0000002b44397c23 */ /* 0x102fe20008010831 */
        /* <DEDUP_REMOVED lines=19> */
[----:B------:R-:W-:Y:S01]  /*2e40*/  FFMA.FTZ R46, R46, UR43, -R49 ;  /* 0x0000002b2e2e7c23 */ /* 0x000fe20008010831 */
[----:B------:R-:W-:Y:S01]  /*2e50*/  MUFU.EX2 R6, R6 ;  /* 0x0000000600067308 */ /* 0x000fe20000000800 */
[----:B--2---:R-:W-:-:S02]  /*2e60*/  FMNMX.FTZ R64, R77, R60, !PT ;  /* 0x0000003c4d407209 */ /* 0x004fc40007810000 */
[----:B0-----:R-:W-:-:S03]  /*2e70*/  LOP3.LUT P2, RZ, R120, 0x7f, RZ, 0xc0, !PT ;  /* 0x0000007f78ff7812 */ /* 0x001fc6000784c0ff */
[----:B------:R-:W0:Y:S02]  /*2e80*/  SHFL.BFLY PT, R69, R64, 0x1, 0x1f ;  /* 0x0c201f0040457f89 */ /* 0x000e2400000e0000 */
[----:B------:R-:W-:Y:S08]  /*2e90*/  MUFU.EX2 R7, R7 ;  /* 0x0000000700077308 */ /* 0x000ff00000000800 */
[----:B------:R-:W-:Y:S08]  /*2ea0*/  MUFU.EX2 R9, R9 ;  /* 0x0000000900097308 */ /* 0x000ff00000000800 */
[----:B------:R1:W-:Y:S01]  /*2eb0*/  MUFU.EX2 R60, R68 ;  /* 0x00000044003c7308 */ /* 0x0003e20000000800 */
[----:B0-----:R-:W-:Y:S01]  /*2ec0*/  FMNMX.FTZ R8, R64, R69, !PT ;  /* 0x0000004540087209 */ /* 0x001fe20007810000 */
[----:B------:R-:W-:-:S06]  /*2ed0*/  IMAD.U32 R69, RZ, RZ, UR43 ;  /* 0x0000002bff457e24 */ /* 0x000fcc000f8e00ff */
[----:B------:R-:W0:Y:S01]  /*2ee0*/  MUFU.EX2 R10, R10 ;  /* 0x0000000a000a7308 */ /* 0x000e220000000800 */
[C---:B------:R-:W-:Y:S01]  /*2ef0*/  FSETP.NEU.FTZ.AND P1, PT, R8.reuse, -INF , PT ;  /* 0xff8000000800780b */ /* 0x040fe20003f3d000 */
[----:B------:R-:W-:-:S05]  /*2f00*/  FFMA.FTZ R64, R8, R69, -8 ;  /* 0xc100000008407423 */ /* 0x000fca0000010045 */
[----:B------:R-:W-:Y:S01]  /*2f10*/  FSEL R64, R64, RZ, P1 ;  /* 0x000000ff40407208 */ /* 0x000fe20000800000 */
[----:B------:R-:W-:Y:S01]  /*2f20*/  MUFU.EX2 R11, R11 ;  /* 0x0000000b000b7308 */ /* 0x000fe20000000800 */
[----:B------:R-:W-:-:S03]  /*2f30*/  PLOP3.LUT P1, PT, PT, PT, UP0, 0x80, 0x0 ;  /* 0x000000000000781c */ /* 0x000fc60003f2f008 */
[--C-:B------:R-:W-:Y:S01]  /*2f40*/  FFMA.FTZ R49, R106, UR43, -R64.reuse ;  /* 0x0000002b6a317c23 */ /* 0x100fe20008010840 */
[----:B------:R-:W-:-:S01]  /*2f50*/  FFMA.FTZ R52, R107, UR43, -R64 ;  /* 0x0000002b6b347c23 */ /* 0x000fc20008010840 */
[--C-:B------:R-:W-:Y:S01]  /*2f60*/  FFMA.FTZ R77, R110, UR43, -R64.reuse ;  /* 0x0000002b6e4d7c23 */ /* 0x100fe20008010840 */
[----:B------:R-:W-:-:S01]  /*2f70*/  FFMA.FTZ R80, R111, UR43, -R64 ;  /* 0x0000002b6f507c23 */ /* 0x000fc20008010840 */
[--C-:B-1----:R-:W-:Y:S01]  /*2f80*/  FFMA.FTZ R68, R114, UR43, -R64.reuse ;  /* 0x0000002b72447c23 */ /* 0x102fe20008010840 */
[----:B------:R1:W-:Y:S01]  /*2f90*/  MUFU.EX2 R21, R92 ;  /* 0x0000005c00157308 */ /* 0x0003e20000000800 */
[----:B------:R-:W-:-:S01]  /*2fa0*/  FFMA.FTZ R69, R115, UR43, -R64 ;  /* 0x0000002b73457c23 */ /* 0x000fc20008010840 */
[--C-:B------:R-:W-:Y:S01]  /*2fb0*/  FFMA.FTZ R89, R98, UR43, -R64.reuse ;  /* 0x0000002b62597c23 */ /* 0x100fe20008010840 */
[----:B------:R-:W-:-:S01]  /*2fc0*/  FFMA.FTZ R93, R102, UR43, -R64 ;  /* 0x0000002b665d7c23 */ /* 0x000fc20008010840 */
[--C-:B------:R-:W-:Y:S01]  /*2fd0*/  FFMA.FTZ R74, R74, UR43, -R64.reuse ;  /* 0x0000002b4a4a7c23 */ /* 0x100fe20008010840 */
[----:B------:R-:W-:-:S01]  /*2fe0*/  FFMA.FTZ R75, R75, UR43, -R64 ;  /* 0x0000002b4b4b7c23 */ /* 0x000fc20008010840 */
[--C-:B------:R-:W-:Y:S01]  /*2ff0*/  FFMA.FTZ R66, R66, UR43, -R64.reuse ;  /* 0x0000002b42427c23 */ /* 0x100fe20008010840 */
[----:B0-----:R-:W-:Y:S01]  /*3000*/  F2FP.SATFINITE.E4M3.F32.PACK_AB_MERGE_C R152, R10, R9, RZ ;  /* 0x000000090a98723e */ /* 0x001fe200048070ff */
[----:B------:R-:W-:Y:S01]  /*3010*/  MUFU.EX2 R49, R49 ;  /* 0x0000003100317308 */ /* 0x000fe20000000800 */
[----:B-1----:R-:W-:-:S01]  /*3020*/  FFMA.FTZ R92, R95, UR43, -R64 ;  /* 0x0000002b5f5c7c23 */ /* 0x002fc20008010840 */
[--C-:B------:R-:W-:Y:S01]  /*3030*/  FFMA.FTZ R95, R78, UR43, -R64.reuse ;  /* 0x0000002b4e5f7c23 */ /* 0x100fe20008010840 */
[----:B------:R-:W-:-:S01]  /*3040*/  FFMA.FTZ R78, R82, UR43, -R64 ;  /* 0x0000002b524e7c23 */ /* 0x000fc20008010840 */
[----:B------:R-:W-:Y:S01]  /*3050*/  FFMA.FTZ R82, R86, UR43, -R64 ;  /* 0x0000002b56527c23 */ /* 0x000fe20008010840 */
[----:B------:R-:W-:-:S01]  /*3060*/  FADD.FTZ R86, R6, R7 ;  /* 0x0000000706567221 */ /* 0x000fc20000010000 */
[----:B------:R-:W-:Y:S01]  /*3070*/  F2FP.SATFINITE.E4M3.F32.PACK_AB_MERGE_C R152, R7, R6, R152 ;  /* 0x000000060798723e */ /* 0x000fe20004807098 */
        /* <DEDUP_REMOVED lines=9> */
[----:B------:R-:W1:Y:S08]  /*3110*/  MUFU.EX2 R77, R77 ;  /* 0x0000004d004d7308 */ /* 0x000e700000000800 */
[----:B------:R-:W2:Y:S01]  /*3120*/  MUFU.EX2 R80, R80 ;  /* 0x0000005000507308 */ /* 0x000ea20000000800 */
[----:B0-----:R-:W-:-:S07]  /*3130*/  FADD.FTZ R98, R49, R52 ;  /* 0x0000003431627221 */ /* 0x001fce0000010000 */
[----:B------:R-:W0:Y:S01]  /*3140*/  MUFU.EX2 R68, R68 ;  /* 0x0000004400447308 */ /* 0x000e220000000800 */
[----:B-1----:R-:W-:-:S07]  /*3150*/  FADD.FTZ R97, R77, R98 ;  /* 0x000000624d617221 */ /* 0x002fce0000010000 */
[----:B------:R1:W-:Y:S01]  /*3160*/  MUFU.EX2 R34, R85 ;  /* 0x0000005500227308 */ /* 0x0003e20000000800 */
[----:B--2---:R-:W-:-:S01]  /*3170*/  FADD.FTZ R97, R80, R97 ;  /* 0x0000006150617221 */ /* 0x004fc20000010000 */
[----:B------:R-:W-:-:S04]  /*3180*/  F2FP.SATFINITE.E4M3.F32.PACK_AB_MERGE_C R77, R80, R77, RZ ;  /* 0x0000004d504d723e */ /* 0x000fc800048070ff */
[----:B------:R-:W-:Y:S01]  /*3190*/  F2FP.SATFINITE.E4M3.F32.PACK_AB_MERGE_C R153, R52, R49, R77 ;  /* 0x000000313499723e */ /* 0x000fe2000480704d */
[----:B------:R-:W-:Y:S01]  /*31a0*/  IMAD.MOV.U32 R52, RZ, RZ, R55 ;  /* 0x000000ffff347224 */ /* 0x000fe200078e0037 */
[----:B------:R-:W-:Y:S01]  /*31b0*/  MUFU.EX2 R12, R12 ;  /* 0x0000000c000c7308 */ /* 0x000fe20000000800 */
[----:B-1----:R-:W-:-:S01]  /*31c0*/  FFMA.FTZ R85, R118, UR43, -R64 ;  /* 0x0000002b76557c23 */ /* 0x002fc20008010840 */
[----:B------:R-:W-:-:S06]  /*31d0*/  IMAD.MOV.U32 R49, RZ, RZ, R55 ;  /* 0x000000ffff317224 */ /* 0x000fcc00078e0037 */
[----:B------:R1:W-:Y:S08]  /*31e0*/  MUFU.EX2 R25, R96 ;  /* 0x0000006000197308 */ /* 0x0003f00000000800 */
[----:B------:R-:W2:Y:S01]  /*31f0*/  MUFU.EX2 R69, R69 ;  /* 0x0000004500457308 */ /* 0x000ea20000000800 */
[----:B-1----:R-:W-:-:S01]  /*3200*/  FFMA.FTZ R96, R79, UR43, -R64 ;  /* 0x0000002b4f607c23 */ /* 0x002fc20008010840 */
[--C-:B------:R-:W-:Y:S01]  /*3210*/  FFMA.FTZ R79, R83, UR43, -R64.reuse ;  /* 0x0000002b534f7c23 */ /* 0x100fe20008010840 */
[----:B------:R-:W-:-:S01]  /*3220*/  FFMA.FTZ R83, R87, UR43, -R64 ;  /* 0x0000002b57537c23 */ /* 0x000fc20008010840 */
[----:B------:R-:W-:Y:S01]  /*3230*/  FADD.FTZ R87, R9, R86 ;  /* 0x0000005609577221 */ /* 0x000fe20000010000 */
[----:B------:R-:W-:-:S01]  /*3240*/  FFMA.FTZ R86, R58, UR43, -R64 ;  /* 0x0000002b3a567c23 */ /* 0x000fc20008010840 */
[----:B------:R-:W-:-:S02]  /*3250*/  @!P2 VIADD R58, R5, 0x13240 ;  /* 0x00013240053aa836 */ /* 0x000fc40000000000 */
[----:B------:R1:W-:Y:S01]  /*3260*/  MUFU.EX2 R15, R88 ;  /* 0x00000058000f7308 */ /* 0x0003e20000000800 */
[----:B------:R-:W-:-:S01]  /*3270*/  FADD.FTZ R98, R10, R87 ;  /* 0x000000570a627221 */ /* 0x000fc20000010000 */
[----:B------:R-:W-:Y:S01]  /*3280*/  FFMA.FTZ R87, R59, UR43, -R64 ;  /* 0x0000002b3b577c23 */ /* 0x000fe20008010840 */
[----:B------:R-:W-:Y:S01]  /*3290*/  @!P2 PRMT R58, RZ, 0x654, R58 ;  /* 0x00000654ff3aa816 */ /* 0x000fe2000000003a */
[--C-:B------:R-:W-:Y:S01]  /*32a0*/  FFMA.FTZ R59, R62, UR43, -R64.reuse ;  /* 0x0000002b3e3b7c23 */ /* 0x100fe20008010840 */
[----:B------:R-:W-:-:S02]  /*32b0*/  FFMA.FTZ R62, R63, UR43, -R64 ;  /* 0x0000002b3f3e7c23 */ /* 0x000fc40008010840 */
[----:B------:R3:W-:Y:S01]  /*32c0*/  @!P2 SYNCS.ARRIVE.TRANS64.RED.A1T0 RZ, [R58+URZ], RZ ;  /* 0x000000ff3affa9a7 */ /* 0x0007e2000810043f */
[----:B------:R-:W-:Y:S01]  /*32d0*/  MUFU.EX2 R13, R13 ;  /* 0x0000000d000d7308 */ /* 0x000fe20000000800 */
[----:B-1----:R-:W-:-:S07]  /*32e0*/  FFMA.FTZ R88, R119, UR43, -R64 ;  /* 0x0000002b77587c23 */ /* 0x002fce0008010840 */
[----:B------:R-:W-:Y:S08]  /*32f0*/  MUFU.EX2 R85, R85 ;  /* 0x0000005500557308 */ /* 0x000ff00000000800 */
[----:B------:R1:W-:Y:S08]  /*3300*/  MUFU.EX2 R41, R81 ;  /* 0x0000005100297308 */ /* 0x0003f00000000800 */
[----:B------:R-:W4:Y:S01]  /*3310*/  MUFU.EX2 R14, R14 ;  /* 0x0000000e000e7308 */ /* 0x000f220000000800 */
[----:B-1----:R-:W-:-:S01]  /*3320*/  FFMA.FTZ R81, R90, UR43, -R64 ;  /* 0x0000002b5a517c23 */ /* 0x002fc20008010840 */
[----:B------:R-:W-:Y:S01]  /*3330*/  FFMA.FTZ R90, R99, UR43, -R64 ;  /* 0x0000002b635a7c23 */ /* 0x000fe20008010840 */
[----:B------:R-:W-:-:S01]  /*3340*/  FADD.FTZ R99, R11, R98 ;  /* 0x000000620b637221 */ /* 0x000fc20000010000 */
[----:B0-----:R-:W-:-:S04]  /*3350*/  FADD.FTZ R98, R68, R97 ;  /* 0x0000006144627221 */ /* 0x001fc80000010000 */
[----:B------:R-:W0:Y:S01]  /*3360*/  MUFU.EX2 R88, R88 ;  /* 0x0000005800587308 */ /* 0x000e220000000800 */
[----:B--2---:R-:W-:-:S07]  /*3370*/  FADD.FTZ R98, R69, R98 ;  /* 0x0000006245627221 */ /* 0x004fce0000010000 */
[----:B------:R1:W-:Y:S01]  /*3380*/  MUFU.EX2 R43, R84 ;  /* 0x00000054002b7308 */ /* 0x0003e20000000800 */
[----:B----4-:R-:W-:-:S04]  /*3390*/  F2FP.SATFINITE.E4M3.F32.PACK_AB_MERGE_C R154, R14, R13, RZ ;  /* 0x0000000d0e9a723e */ /* 0x010fc800048070ff */
[----:B------:R-:W-:-:S03]  /*33a0*/  F2FP.SATFINITE.E4M3.F32.PACK_AB_MERGE_C R154, R12, R11, R154 ;  /* 0x0000000b0c9a723e */ /* 0x000fc6000480709a */
[----:B------:R-:W-:Y:S01]  /*33b0*/  MUFU.EX2 R81, R81 ;  /* 0x0000005100517308 */ /* 0x000fe20000000800 */
[----:B-1----:R-:W-:-:S01]  /*33c0*/  FFMA.FTZ R84, R91, UR43, -R64 ;  /* 0x0000002b5b547c23 */ /* 0x002fc20008010840 */
[--C-:B------:R-:W-:Y:S01]  /*33d0*/  FFMA.FTZ R91, R94, UR43, -R64.reuse ;  /* 0x0000002b5e5b7c23 */ /* 0x100fe20008010840 */
[----:B------:R-:W-:-:S05]  /*33e0*/  FFMA.FTZ R94, R103, UR43, -R64 ;  /* 0x0000002b675e7c23 */ /* 0x000fca0008010840 */
[----:B------:R-:W-:Y:S08]  /*33f0*/  MUFU.EX2 R20, R20 ;  /* 0x0000001400147308 */ /* 0x000ff00000000800 */
[----:B------:R1:W-:Y:S08]  /*3400*/  MUFU.EX2 R29, R100 ;  /* 0x00000064001d7308 */ /* 0x0003f00000000800 */
[----:B------:R-:W-:Y:S01]  /*3410*/  MUFU.EX2 R84, R84 ;  /* 0x0000005400547308 */ /* 0x000fe20000000800 */
[----:B-1----:R-:W-:-:S01]  /*3420*/  FADD.FTZ R100, R12, R99 ;  /* 0x000000630c647221 */ /* 0x002fc20000010000 */
[----:B------:R-:W-:Y:S01]  /*3430*/  FADD.FTZ R99, R85, R98 ;  /* 0x0000006255637221 */ /* 0x000fe20000010000 */
[----:B0-----:R-:W-:-:S02]  /*3440*/  F2FP.SATFINITE.E4M3.F32.PACK_AB_MERGE_C R85, R88, R85, RZ ;  /* 0x000000555855723e */ /* 0x001fc400048070ff */
[----:B------:R-:W-:Y:S01]  /*3450*/  FADD.FTZ R97, R13, R100 ;  /* 0x000000640d617221 */ /* 0x000fe20000010000 */
[----:B------:R-:W-:-:S01]  /*3460*/  FADD.FTZ R98, R88, R99 ;  /* 0x0000006358627221 */ /* 0x000fc20000010000 */
[----:B------:R-:W-:Y:S01]  /*3470*/  F2FP.SATFINITE.E4M3.F32.PACK_AB_MERGE_C R155, R69, R68, R85 ;  /* 0x00000044459b723e */ /* 0x000fe20004807055 */
[----:B------:R-:W-:Y:S08]  /*3480*/  MUFU.EX2 R91, R91 ;  /* 0x0000005b005b7308 */ /* 0x000ff00000000800 */
[----:B------:R-:W0:Y:S08]  /*3490*/  MUFU.EX2 R24, R24 ;  /* 0x0000001800187308 */ /* 0x000e300000000800 */
[----:B------:R1:W-:Y:S08]  /*34a0*/  MUFU.EX2 R5, R86 ;  /* 0x0000005600057308 */ /* 0x0003f00000000800 */
[----:B------:R-:W2:Y:S01]  /*34b0*/  MUFU.EX2 R92, R92 ;  /* 0x0000005c005c7308 */ /* 0x000ea20000000800 */
[----:B-1----:R-:W-:-:S01]  /*34c0*/  FADD.FTZ R86, R14, R97 ;  /* 0x000000610e567221 */ /* 0x002fc20000010000 */
[----:B0-----:R-:W-:-:S03]  /*34d0*/  F2FP.SATFINITE.E4M3.F32.PACK_AB_MERGE_C R136, R24, R21, RZ ;  /* 0x000000151888723e */ /* 0x001fc600048070ff */
[----:B------:R-:W-:Y:S01]  /*34e0*/  FADD.FTZ R63, R15, R86 ;  /* 0x000000560f3f7221 */ /* 0x000fe20000010000 */
[C---:B------:R-:W-:Y:S02]  /*34f0*/  F2FP.SATFINITE.E4M3.F32.PACK_AB_MERGE_C R136, R20.reuse, R15, R136 ;  /* 0x0000000f1488723e */ /* 0x040fe40004807088 */
[----:B------:R-:W0:Y:S01]  /*3500*/  MUFU.EX2 R89, R89 ;  /* 0x0000005900597308 */ /* 0x000e220000000800 */
[----:B------:R-:W-:-:S01]  /*3510*/  FADD.FTZ R86, R20, R63 ;  /* 0x0000003f14567221 */ /* 0x000fc20000010000 */
[----:B------:R-:W-:-:S06]  /*3520*/  FFMA.FTZ R63, R26, UR43, -R64 ;  /* 0x0000002b1a3f7c23 */ /* 0x000fcc0008010840 */
[----:B---3--:R1:W-:Y:S08]  /*3530*/  MUFU.EX2 R58, R87 ;  /* 0x00000057003a7308 */ /* 0x0083f00000000800 */
[----:B------:R-:W3:Y:S01]  /*3540*/  MUFU.EX2 R28, R28 ;  /* 0x0000001c001c7308 */ /* 0x000ee20000000800 */
[----:B-1----:R-:W-:-:S04]  /*3550*/  FADD.FTZ R87, R81, R98 ;  /* 0x0000006251577221 */ /* 0x002fc80000010000 */
[----:B------:R-:W-:Y:S01]  /*3560*/  FADD.FTZ R98, R84, R87 ;  /* 0x0000005754627221 */ /* 0x000fe20000010000 */
[----:B------:R-:W-:-:S01]  /*3570*/  FADD.FTZ R87, R21, R86 ;  /* 0x0000005615577221 */ /* 0x000fc20000010000 */
[----:B------:R-:W-:Y:S01]  /*3580*/  FFMA.FTZ R86, R27, UR43, -R64 ;  /* 0x0000002b1b567c23 */ /* 0x000fe20008010840 */
[----:B------:R-:W1:Y:S01]  /*3590*/  MUFU.EX2 R90, R90 ;  /* 0x0000005a005a7308 */ /* 0x000e620000000800 */
[----:B------:R-:W-:-:S01]  /*35a0*/  FADD.FTZ R97, R91, R98 ;  /* 0x000000625b617221 */ /* 0x000fc20000010000 */
[----:B------:R-:W-:Y:S01]  /*35b0*/  FADD.FTZ R98, R24, R87 ;  /* 0x0000005718627221 */ /* 0x000fe20000010000 */
[----:B------:R-:W-:-:S01]  /*35c0*/  FFMA.FTZ R64, R76, UR43, -R64 ;  /* 0x0000002b4c407c23 */ /* 0x000fc20008010840 */
[C---:B--2---:R-:W-:Y:S01]  /*35d0*/  F2FP.SATFINITE.E4M3.F32.PACK_AB_MERGE_C R91, R92.reuse, R91, RZ ;  /* 0x0000005b5c5b723e */ /* 0x044fe200048070ff */
[----:B------:R-:W-:-:S01]  /*35e0*/  FADD.FTZ R100, R92, R97 ;  /* 0x000000615c647221 */ /* 0x000fc20000010000 */
[----:B------:R-:W-:Y:S02]  /*35f0*/  FADD.FTZ R27, R25, R98 ;  /* 0x00000062191b7221 */ /* 0x000fe40000010000 */
[----:B------:R-:W2:Y:S01]  /*3600*/  MUFU.EX2 R93, R93 ;  /* 0x0000005d005d7308 */ /* 0x000ea20000000800 */
[----:B0-----:R-:W-:-:S01]  /*3610*/  FADD.FTZ R87, R89, R100 ;  /* 0x0000006459577221 */ /* 0x001fc20000010000 */
[----:B---3--:R-:W-:Y:S01]  /*3620*/  FADD.FTZ R98, R28, R27 ;  /* 0x0000001b1c627221 */ /* 0x008fe20000010000 */
[----:B------:R-:W-:-:S05]  /*3630*/  F2FP.SATFINITE.E4M3.F32.PACK_AB_MERGE_C R137, R84, R81, R91 ;  /* 0x000000515489723e */ /* 0x000fca000480705b */
[----:B------:R-:W0:Y:S01]  /*3640*/  MUFU.EX2 R32, R32 ;  /* 0x0000002000207308 */ /* 0x000e220000000800 */
[----:B-1----:R-:W-:-:S01]  /*3650*/  FADD.FTZ R100, R90, R87 ;  /* 0x000000575a647221 */ /* 0x002fc20000010000 */
[----:B------:R-:W-:-:S06]  /*3660*/  FADD.FTZ R87, R29, R98 ;  /* 0x000000621d577221 */ /* 0x000fcc0000010000 */
[----:B------:R-:W1:Y:S01]  /*3670*/  MUFU.EX2 R94, R94 ;  /* 0x0000005e005e7308 */ /* 0x000e620000000800 */
[----:B--2---:R-:W-:-:S07]  /*3680*/  FADD.FTZ R97, R93, R100 ;  /* 0x000000645d617221 */ /* 0x004fce0000010000 */
[----:B------:R-:W2:Y:S01]  /*3690*/  MUFU.EX2 R74, R74 ;  /* 0x0000004a004a7308 */ /* 0x000ea20000000800 */
[----:B0-----:R-:W-:-:S04]  /*36a0*/  F2FP.SATFINITE.E4M3.F32.PACK_AB_MERGE_C R138, R32, R29, RZ ;  /* 0x0000001d208a723e */ /* 0x001fc800048070ff */
[----:B------:R-:W-:Y:S01]  /*36b0*/  F2FP.SATFINITE.E4M3.F32.PACK_AB_MERGE_C R138, R28, R25, R138 ;  /* 0x000000191c8a723e */ /* 0x000fe2000480708a */
[----:B------:R-:W-:Y:S02]  /*36c0*/  IMAD.MOV.U32 R28, RZ, RZ, R55 ;  /* 0x000000ffff1c7224 */ /* 0x000fe400078e0037 */
[----:B------:R-:W-:Y:S01]  /*36d0*/  MUFU.EX2 R36, R36 ;  /* 0x0000002400247308 */ /* 0x000fe20000000800 */
[----:B-1----:R-:W-:-:S01]  /*36e0*/  FADD.FTZ R97, R94, R97 ;  /* 0x000000615e617221 */ /* 0x002fc20000010000 */
[----:B------:R-:W-:Y:S01]  /*36f0*/  F2FP.SATFINITE.E4M3.F32.PACK_AB_MERGE_C R93, R94, R93, RZ ;  /* 0x0000005d5e5d723e */ /* 0x000fe200048070ff */
[----:B------:R-:W-:-:S03]  /*3700*/  IMAD.MOV.U32 R25, RZ, RZ, R55 ;  /* 0x000000ffff197224 */ /* 0x000fc600078e0037 */
[----:B------:R-:W-:Y:S02]  /*3710*/  F2FP.SATFINITE.E4M3.F32.PACK_AB_MERGE_C R139, R90, R89, R93 ;  /* 0x000000595a8b723e */ /* 0x000fe4000480705d */
[----:B------:R-:W0:Y:S01]  /*3720*/  MUFU.EX2 R75, R75 ;  /* 0x0000004b004b7308 */ /* 0x000e220000000800 */
[----:B--2---:R-:W-:-:S07]  /*3730*/  FADD.FTZ R10, R74, R97 ;  /* 0x000000614a0a7221 */ /* 0x004fce0000010000 */
[----:B------:R-:W1:Y:S08]  /*3740*/  MUFU.EX2 R95, R95 ;  /* 0x0000005f005f7308 */ /* 0x000e700000000800 */
[----:B------:R-:W2:Y:S01]  /*3750*/  MUFU.EX2 R42, R42 ;  /* 0x0000002a002a7308 */ /* 0x000ea20000000800 */
[----:B0-----:R-:W-:-:S07]  /*3760*/  FADD.FTZ R10, R75, R10 ;  /* 0x0000000a4b0a7221 */ /* 0x001fce0000010000 */
[----:B------:R0:W-:Y:S01]  /*3770*/  MUFU.EX2 R26, R66 ;  /* 0x00000042001a7308 */ /* 0x0001e20000000800 */
[----:B-1----:R-:W-:-:S07]  /*3780*/  FADD.FTZ R21, R95, R10 ;  /* 0x0000000a5f157221 */ /* 0x002fce0000010000 */
[----:B------:R-:W1:Y:S01]  /*3790*/  MUFU.EX2 R96, R96 ;  /* 0x0000006000607308 */ /* 0x000e620000000800 */
[----:B0-----:R-:W-:-:S01]  /*37a0*/  FADD.FTZ R66, R32, R87 ;  /* 0x0000005720427221 */ /* 0x001fc20000010000 */
[----:B--2---:R-:W-:-:S03]  /*37b0*/  F2FP.SATFINITE.E4M3.F32.PACK_AB_MERGE_C R140, R42, R37, RZ ;  /* 0x000000252a8c723e */ /* 0x004fc600048070ff */
[----:B------:R-:W-:Y:S01]  /*37c0*/  FADD.FTZ R87, R33, R66 ;  /* 0x0000004221577221 */ /* 0x000fe20000010000 */
[C---:B------:R-:W-:Y:S01]  /*37d0*/  F2FP.SATFINITE.E4M3.F32.PACK_AB_MERGE_C R140, R36.reuse, R33, R140 ;  /* 0x00000021248c723e */ /* 0x040fe2000480708c */
[----:B------:R-:W-:Y:S01]  /*37e0*/  IMAD.MOV.U32 R33, RZ, RZ, R55 ;  /* 0x000000ffff217224 */ /* 0x000fe200078e0037 */
[----:B------:R-:W0:Y:S01]  /*37f0*/  MUFU.EX2 R40, R40 ;  /* 0x0000002800287308 */ /* 0x000e220000000800 */
[----:B------:R-:W-:-:S01]  /*3800*/  FADD.FTZ R24, R36, R87 ;  /* 0x0000005724187221 */ /* 0x000fc20000010000 */
[----:B------:R-:W-:-:S03]  /*3810*/  IMAD.MOV.U32 R36, RZ, RZ, R55 ;  /* 0x000000ffff247224 */ /* 0x000fc600078e0037 */
[----:B------:R-:W-:Y:S01]  /*3820*/  FADD.FTZ R13, R37, R24 ;  /* 0x00000018250d7221 */ /* 0x000fe20000010000 */
[----:B------:R-:W-:Y:S02]  /*3830*/  IMAD.MOV.U32 R37, RZ, RZ, R55 ;  /* 0x000000ffff257224 */ /* 0x000fe400078e0037 */
[----:B------:R-:W2:Y:S01]  /*3840*/  MUFU.EX2 R78, R78 ;  /* 0x0000004e004e7308 */ /* 0x000ea20000000800 */
[----:B------:R-:W-:-:S01]  /*3850*/  FADD.FTZ R13, R42, R13 ;  /* 0x0000000d2a0d7221 */ /* 0x000fc20000010000 */
[C---:B-1----:R-:W-:Y:S01]  /*3860*/  FADD.FTZ R21, R96.reuse, R21 ;  /* 0x0000001560157221 */ /* 0x042fe20000010000 */
[----:B------:R-:W-:Y:S01]  /*3870*/  F2FP.SATFINITE.E4M3.F32.PACK_AB_MERGE_C R95, R96, R95, RZ ;  /* 0x0000005f605f723e */ /* 0x000fe200048070ff */
[----:B------:R-:W-:-:S03]  /*3880*/  IMAD.MOV.U32 R42, RZ, RZ, R55 ;  /* 0x000000ffff2a7224 */ /* 0x000fc600078e0037 */
[----:B------:R-:W-:Y:S01]  /*3890*/  F2FP.SATFINITE.E4M3.F32.PACK_AB_MERGE_C R141, R75, R74, R95 ;  /* 0x0000004a4b8d723e */ /* 0x000fe2000480705f */
[----:B------:R-:W1:Y:S01]  /*38a0*/  MUFU.EX2 R79, R79 ;  /* 0x0000004f004f7308 */ /* 0x000e620000000800 */
[----:B0-----:R-:W-:-:S04]  /*38b0*/  FADD.FTZ R24, R40, R13 ;  /* 0x0000000d28187221 */ /* 0x001fc80000010000 */
[----:B------:R-:W-:-:S03]  /*38c0*/  FADD.FTZ R24, R41, R24 ;  /* 0x0000001829187221 */ /* 0x000fc60000010000 */
[----:B------:R-:W0:Y:S01]  /*38d0*/  MUFU.EX2 R82, R82 ;  /* 0x0000005200527308 */ /* 0x000e220000000800 */
[----:B--2---:R-:W-:-:S01]  /*38e0*/  FADD.FTZ R32, R78, R21 ;  /* 0x000000154e207221 */ /* 0x004fc20000010000 */
[----:B------:R-:W-:Y:S01]  /*38f0*/  FADD.FTZ R29, R43, R24 ;  /* 0x000000182b1d7221 */ /* 0x000fe20000010000 */
[C---:B------:R-:W-:Y:S01]  /*3900*/  F2FP.SATFINITE.E4M3.F32.PACK_AB_MERGE_C R43, R34.reuse, R43, RZ ;  /* 0x0000002b222b723e */ /* 0x040fe200048070ff */
[----:B------:R-:W-:Y:S02]  /*3910*/  IMAD.MOV.U32 R24, RZ, RZ, R55 ;  /* 0x000000ffff187224 */ /* 0x000fe400078e0037 */
[----:B------:R-:W-:-:S01]  /*3920*/  FADD.FTZ R34, R34, R29 ;  /* 0x0000001d22227221 */ /* 0x000fc20000010000 */
[----:B------:R-:W-:Y:S01]  /*3930*/  F2FP.SATFINITE.E4M3.F32.PACK_AB_MERGE_C R142, R41, R40, R43 ;  /* 0x00000028298e723e */ /* 0x000fe2000480702b */
[----:B------:R-:W2:Y:S01]  /*3940*/  MUFU.EX2 R83, R83 ;  /* 0x0000005300537308 */ /* 0x000ea20000000800 */
[----:B-1----:R-:W-:-:S01]  /*3950*/  FADD.FTZ R21, R79, R32 ;  /* 0x000000204f157221 */ /* 0x002fc20000010000 */
[----:B------:R-:W-:-:S02]  /*3960*/  IMAD.MOV.U32 R43, RZ, RZ, R55 ;  /* 0x000000ffff2b7224 */ /* 0x000fc400078e0037 */
[--C-:B------:R-:W-:Y:S02]  /*3970*/  IMAD.MOV.U32 R41, RZ, RZ, R55.reuse ;  /* 0x000000ffff297224 */ /* 0x100fe400078e0037 */
[----:B------:R-:W-:Y:S02]  /*3980*/  IMAD.MOV.U32 R40, RZ, RZ, R55 ;  /* 0x000000ffff287224 */ /* 0x000fe400078e0037 */
[----:B------:R-:W1:Y:S01]  /*3990*/  MUFU.EX2 R31, R31 ;  /* 0x0000001f001f7308 */ /* 0x000e620000000800 */
[----:B0-----:R-:W-:-:S01]  /*39a0*/  FADD.FTZ R6, R82, R21 ;  /* 0x0000001552067221 */ /* 0x001fc20000010000 */
[--C-:B------:R-:W-:Y:S02]  /*39b0*/  IMAD.MOV.U32 R32, RZ, RZ, R55.reuse ;  /* 0x000000ffff207224 */ /* 0x100fe400078e0037 */
[----:B------:R-:W-:-:S04]  /*39c0*/  IMAD.MOV.U32 R29, RZ, RZ, R55 ;  /* 0x000000ffff1d7224 */ /* 0x000fc800078e0037 */
[----:B------:R-:W0:Y:S01]  /*39d0*/  MUFU.EX2 R35, R35 ;  /* 0x0000002300237308 */ /* 0x000e220000000800 */
[----:B--2---:R-:W-:-:S01]  /*39e0*/  FADD.FTZ R6, R83, R6 ;  /* 0x0000000653067221 */ /* 0x004fc20000010000 */
[----:B------:R-:W-:-:S03]  /*39f0*/  F2FP.SATFINITE.E4M3.F32.PACK_AB_MERGE_C R82, R83, R82, RZ ;  /* 0x000000525352723e */ /* 0x000fc600048070ff */
[----:B------:R-:W-:Y:S01]  /*3a00*/  FADD.FTZ R11, R5, R6 ;  /* 0x00000006050b7221 */ /* 0x000fe20000010000 */
[----:B------:R-:W-:Y:S02]  /*3a10*/  F2FP.SATFINITE.E4M3.F32.PACK_AB_MERGE_C R143, R79, R78, R82 ;  /* 0x0000004e4f8f723e */ /* 0x000fe40004807052 */
[----:B------:R-:W2:Y:S01]  /*3a20*/  MUFU.EX2 R59, R59 ;  /* 0x0000003b003b7308 */ /* 0x000ea20000000800 */
[----:B-1----:R-:W-:-:S01]  /*3a30*/  FADD.FTZ R7, R31, R34 ;  /* 0x000000221f077221 */ /* 0x002fc20000010000 */
[----:B------:R-:W-:Y:S01]  /*3a40*/  FADD.FTZ R12, R58, R11 ;  /* 0x0000000b3a0c7221 */ /* 0x000fe20000010000 */
[----:B------:R-:W-:Y:S02]  /*3a50*/  IMAD.MOV.U32 R34, RZ, RZ, R55 ;  /* 0x000000ffff227224 */ /* 0x000fe400078e0037 */
[----:B------:R-:W-:-:S03]  /*3a60*/  FADD.FTZ R6, R38, R7 ;  /* 0x0000000726067221 */ /* 0x000fc60000010000 */
[----:B------:R-:W1:Y:S01]  /*3a70*/  MUFU.EX2 R44, R44 ;  /* 0x0000002c002c7308 */ /* 0x000e620000000800 */
[----:B0-----:R-:W-:-:S07]  /*3a80*/  FADD.FTZ R7, R35, R6 ;  /* 0x0000000623077221 */ /* 0x001fce0000010000 */
[----:B------:R-:W0:Y:S01]  /*3a90*/  MUFU.EX2 R62, R62 ;  /* 0x0000003e003e7308 */ /* 0x000e220000000800 */
[----:B--2---:R-:W-:-:S07]  /*3aa0*/  FADD.FTZ R11, R59, R12 ;  /* 0x0000000c3b0b7221 */ /* 0x004fce0000010000 */
[----:B------:R-:W2:Y:S01]  /*3ab0*/  MUFU.EX2 R39, R39 ;  /* 0x0000002700277308 */ /* 0x000ea20000000800 */
[C---:B-1----:R-:W-:Y:S01]  /*3ac0*/  F2FP.SATFINITE.E4M3.F32.PACK_AB_MERGE_C R35, R44.reuse, R35, RZ ;  /* 0x000000232c23723e */ /* 0x042fe200048070ff */
[----:B------:R-:W-:-:S03]  /*3ad0*/  FADD.FTZ R44, R44, R7 ;  /* 0x000000072c2c7221 */ /* 0x000fc60000010000 */
[----:B------:R-:W-:Y:S01]  /*3ae0*/  F2FP.SATFINITE.E4M3.F32.PACK_AB_MERGE_C R144, R38, R31, R35 ;  /* 0x0000001f2690723e */ /* 0x000fe20004807023 */
[----:B------:R-:W-:Y:S02]  /*3af0*/  IMAD.MOV.U32 R38, RZ, RZ, R55 ;  /* 0x000000ffff267224 */ /* 0x000fe400078e0037 */
[----:B------:R-:W1:Y:S01]  /*3b00*/  MUFU.EX2 R56, R56 ;  /* 0x0000003800387308 */ /* 0x000e620000000800 */
[----:B0-----:R-:W-:-:S01]  /*3b10*/  FADD.FTZ R11, R62, R11 ;  /* 0x0000000b3e0b7221 */ /* 0x001fc20000010000 */
[----:B------:R-:W-:Y:S01]  /*3b20*/  F2FP.SATFINITE.E4M3.F32.PACK_AB_MERGE_C R59, R62, R59, RZ ;  /* 0x0000003b3e3b723e */ /* 0x000fe200048070ff */
[----:B------:R-:W-:Y:S02]  /*3b30*/  IMAD.MOV.U32 R35, RZ, RZ, R55 ;  /* 0x000000ffff237224 */ /* 0x000fe400078e0037 */
[----:B------:R-:W-:Y:S01]  /*3b40*/  FADD.FTZ R6, R26, R11 ;  /* 0x0000000b1a067221 */ /* 0x000fe20000010000 */
[----:B------:R-:W-:Y:S01]  /*3b50*/  F2FP.SATFINITE.E4M3.F32.PACK_AB_MERGE_C R145, R58, R5, R59 ;  /* 0x000000053a91723e */ /* 0x000fe2000480703b */
[----:B------:R-:W-:Y:S01]  /*3b60*/  IMAD.MOV.U32 R31, RZ, RZ, R55 ;  /* 0x000000ffff1f7224 */ /* 0x000fe200078e0037 */
[----:B------:R-:W0:Y:S01]  /*3b70*/  MUFU.EX2 R57, R57 ;  /* 0x0000003900397308 */ /* 0x000e220000000800 */
[----:B--2---:R-:W-:-:S01]  /*3b80*/  FADD.FTZ R7, R39, R44 ;  /* 0x0000002c27077221 */ /* 0x004fc20000010000 */
[----:B------:R-:W-:-:S06]  /*3b90*/  IMAD.MOV.U32 R44, RZ, RZ, R55 ;  /* 0x000000ffff2c7224 */ /* 0x000fcc00078e0037 */
[----:B------:R-:W2:Y:S01]  /*3ba0*/  MUFU.EX2 R27, R67 ;  /* 0x00000043001b7308 */ /* 0x000ea20000000800 */
[----:B-1----:R-:W-:-:S07]  /*3bb0*/  FADD.FTZ R12, R56, R7 ;  /* 0x00000007380c7221 */ /* 0x002fce0000010000 */
[----:B------:R-:W1:Y:S01]  /*3bc0*/  MUFU.EX2 R9, R70 ;  /* 0x0000004600097308 */ /* 0x000e620000000800 */
[----:B0-----:R-:W-:Y:S01]  /*3bd0*/  F2FP.SATFINITE.E4M3.F32.PACK_AB_MERGE_C R7, R60, R57, RZ ;  /* 0x000000393c07723e */ /* 0x001fe200048070ff */
[----:B------:R-:W-:-:S03]  /*3be0*/  FADD.FTZ R57, R57, R12 ;  /* 0x0000000c39397221 */ /* 0x000fc60000010000 */
[----:B------:R-:W-:Y:S01]  /*3bf0*/  F2FP.SATFINITE.E4M3.F32.PACK_AB_MERGE_C R146, R56, R39, R7 ;  /* 0x000000273892723e */ /* 0x000fe20004807007 */
[----:B------:R-:W-:-:S01]  /*3c00*/  FADD.FTZ R60, R60, R57 ;  /* 0x000000393c3c7221 */ /* 0x000fc20000010000 */
[----:B------:R-:W-:Y:S01]  /*3c10*/  IMAD.MOV.U32 R39, RZ, RZ, R55 ;  /* 0x000000ffff277224 */ /* 0x000fe200078e0037 */
[----:B------:R-:W0:Y:S01]  /*3c20*/  MUFU.EX2 R14, R71 ;  /* 0x00000047000e7308 */ /* 0x000e220000000800 */
[----:B--2---:R-:W-:-:S07]  /*3c30*/  FADD.FTZ R6, R27, R6 ;  /* 0x000000061b067221 */ /* 0x004fce0000010000 */
[----:B------:R-:W2:Y:S01]  /*3c40*/  MUFU.EX2 R61, R61 ;  /* 0x0000003d003d7308 */ /* 0x000ea20000000800 */
[----:B-1----:R-:W-:-:S07]  /*3c50*/  FADD.FTZ R7, R9, R6 ;  /* 0x0000000609077221 */ /* 0x002fce0000010000 */
[----:B------:R-:W1:Y:S01]  /*3c60*/  MUFU.EX2 R10, R63 ;  /* 0x0000003f000a7308 */ /* 0x000e620000000800 */
[----:B0-----:R-:W-:-:S01]  /*3c70*/  FADD.FTZ R7, R14, R7 ;  /* 0x000000070e077221 */ /* 0x001fc20000010000 */
[----:B------:R-:W-:-:S04]  /*3c80*/  F2FP.SATFINITE.E4M3.F32.PACK_AB_MERGE_C R11, R14, R9, RZ ;  /* 0x000000090e0b723e */ /* 0x000fc800048070ff */
[----:B------:R-:W-:Y:S01]  /*3c90*/  F2FP.SATFINITE.E4M3.F32.PACK_AB_MERGE_C R147, R27, R26, R11 ;  /* 0x0000001a1b93723e */ /* 0x000fe2000480700b */
[----:B------:R-:W-:Y:S01]  /*3ca0*/  IMAD.MOV.U32 R27, RZ, RZ, R55 ;  /* 0x000000ffff1b7224 */ /* 0x000fe200078e0037 */
[----:B------:R-:W0:Y:S01]  /*3cb0*/  MUFU.EX2 R48, R48 ;  /* 0x0000003000307308 */ /* 0x000e220000000800 */
[----:B--2---:R-:W-:-:S01]  /*3cc0*/  FADD.FTZ R9, R61, R60 ;  /* 0x0000003c3d097221 */ /* 0x004fc20000010000 */
[----:B------:R-:W-:-:S06]  /*3cd0*/  IMAD.MOV.U32 R26, RZ, RZ, R55 ;  /* 0x000000ffff1a7224 */ /* 0x000fcc00078e0037 */
[----:B------:R-:W2:Y:S01]  /*3ce0*/  MUFU.EX2 R13, R86 ;  /* 0x00000056000d7308 */ /* 0x000ea20000000800 */
[----:B-1----:R-:W-:-:S07]  /*3cf0*/  FADD.FTZ R6, R10, R7 ;  /* 0x000000070a067221 */ /* 0x002fce0000010000 */
[----:B------:R-:W-:Y:S01]  /*3d00*/  MUFU.EX2 R54, R54 ;  /* 0x0000003600367308 */ /* 0x000fe20000000800 */
[----:B0-----:R-:W-:-:S07]  /*3d10*/  FADD.FTZ R9, R48, R9 ;  /* 0x0000000930097221 */ /* 0x001fce0000010000 */
[----:B------:R-:W0:Y:S01]  /*3d20*/  MUFU.EX2 R65, R65 ;  /* 0x0000004100417308 */ /* 0x000e220000000800 */
[----:B--2---:R-:W-:-:S07]  /*3d30*/  FADD.FTZ R7, R13, R6 ;  /* 0x000000060d077221 */ /* 0x004fce0000010000 */
[----:B------:R-:W1:Y:S08]  /*3d40*/  MUFU.EX2 R30, R30 ;  /* 0x0000001e001e7308 */ /* 0x000e700000000800 */
[----:B------:R-:W2:Y:S01]  /*3d50*/  MUFU.EX2 R51, R51 ;  /* 0x0000003300337308 */ /* 0x000ea20000000800 */
[----:B0-----:R-:W-:Y:S01]  /*3d60*/  F2FP.SATFINITE.E4M3.F32.PACK_AB_MERGE_C R12, R65, R54, RZ ;  /* 0x00000036410c723e */ /* 0x001fe200048070ff */
[----:B------:R-:W-:-:S03]  /*3d70*/  FADD.FTZ R54, R54, R9 ;  /* 0x0000000936367221 */ /* 0x000fc60000010000 */
[----:B------:R-:W-:Y:S01]  /*3d80*/  F2FP.SATFINITE.E4M3.F32.PACK_AB_MERGE_C R148, R48, R61, R12 ;  /* 0x0000003d3094723e */ /* 0x000fe2000480700c */
[----:B------:R-:W-:-:S01]  /*3d90*/  FADD.FTZ R65, R65, R54 ;  /* 0x0000003641417221 */ /* 0x000fc20000010000 */
[----:B------:R-:W-:Y:S01]  /*3da0*/  IMAD.MOV.U32 R54, RZ, RZ, R55 ;  /* 0x000000ffff367224 */ /* 0x000fe200078e0037 */
[----:B------:R-:W0:Y:S01]  /*3db0*/  MUFU.EX2 R50, R50 ;  /* 0x0000003200327308 */ /* 0x000e220000000800 */
[----:B-1----:R-:W-:-:S01]  /*3dc0*/  FADD.FTZ R6, R30, R7 ;  /* 0x000000071e067221 */ /* 0x002fc20000010000 */
[----:B------:R-:W-:-:S06]  /*3dd0*/  IMAD.MOV.U32 R48, RZ, RZ, R55 ;  /* 0x000000ffff307224 */ /* 0x000fcc00078e0037 */
[----:B------:R-:W1:Y:S01]  /*3de0*/  MUFU.EX2 R53, R53 ;  /* 0x0000003500357308 */ /* 0x000e620000000800 */
[----:B--2---:R-:W-:-:S01]  /*3df0*/  FADD.FTZ R6, R51, R6 ;  /* 0x0000000633067221 */ /* 0x004fc20000010000 */
[----:B------:R-:W-:Y:S01]  /*3e00*/  F2FP.SATFINITE.E4M3.F32.PACK_AB_MERGE_C R30, R51, R30, RZ ;  /* 0x0000001e331e723e */ /* 0x000fe200048070ff */
[----:B------:R-:W-:-:S03]  /*3e10*/  IMAD.MOV.U32 R51, RZ, RZ, R55 ;  /* 0x000000ffff337224 */ /* 0x000fc600078e0037 */
[----:B------:R-:W-:Y:S01]  /*3e20*/  F2FP.SATFINITE.E4M3.F32.PACK_AB_MERGE_C R149, R13, R10, R30 ;  /* 0x0000000a0d95723e */ /* 0x000fe2000480701e */
[----:B------:R-:W-:Y:S01]  /*3e30*/  IMAD.MOV.U32 R30, RZ, RZ, R55 ;  /* 0x000000ffff1e7224 */ /* 0x000fe200078e0037 */
        /* <DEDUP_REMOVED lines=8> */
[----:B------:R-:W-:Y:S01]  /*3ec0*/  MUFU.EX2 R73, R73 ;  /* 0x0000004900497308 */ /* 0x000fe20000000800 */
[----:B-1----:R-:W-:-:S07]  /*3ed0*/  FADD.FTZ R7, R47, R12 ;  /* 0x0000000c2f077221 */ /* 0x002fce0000010000 */
[----:B------:R-:W0:Y:S01]  /*3ee0*/  MUFU.EX2 R64, R64 ;  /* 0x0000004000407308 */ /* 0x000e220000000800 */
[C---:B--2---:R-:W-:Y:S01]  /*3ef0*/  F2FP.SATFINITE.E4M3.F32.PACK_AB_MERGE_C R9, R46.reuse, R47, RZ ;  /* 0x0000002f2e09723e */ /* 0x044fe200048070ff */
[----:B------:R-:W-:Y:S01]  /*3f00*/  FADD.FTZ R7, R46, R7 ;  /* 0x000000072e077221 */ /* 0x000fe20000010000 */
[----:B------:R-:W-:Y:S02]  /*3f10*/  IMAD.MOV.U32 R47, RZ, RZ, R55 ;  /* 0x000000ffff2f7224 */ /* 0x000fe400078e0037 */
[----:B------:R-:W-:Y:S01]  /*3f20*/  F2FP.SATFINITE.E4M3.F32.PACK_AB_MERGE_C R150, R45, R50, R9 ;  /* 0x000000322d96723e */ /* 0x000fe20004807009 */
[--C-:B------:R-:W-:Y:S02]  /*3f30*/  IMAD.MOV.U32 R50, RZ, RZ, R55.reuse ;  /* 0x000000ffff327224 */ /* 0x100fe400078e0037 */
[--C-:B------:R-:W-:Y:S02]  /*3f40*/  IMAD.MOV.U32 R46, RZ, RZ, R55.reuse ;  /* 0x000000ffff2e7224 */ /* 0x100fe400078e0037 */
[----:B------:R-:W-:Y:S01]  /*3f50*/  IMAD.MOV.U32 R45, RZ, RZ, R55 ;  /* 0x000000ffff2d7224 */ /* 0x000fe200078e0037 */
[----:B0-----:R-:W-:Y:S01]  /*3f60*/  F2FP.SATFINITE.E4M3.F32.PACK_AB_MERGE_C R5, R64, R73, RZ ;  /* 0x000000494005723e */ /* 0x001fe200048070ff */
[----:B------:R-:W-:-:S03]  /*3f70*/  FADD.FTZ R73, R73, R6 ;  /* 0x0000000649497221 */ /* 0x000fc60000010000 */
[----:B------:R-:W-:Y:S01]  /*3f80*/  F2FP.SATFINITE.E4M3.F32.PACK_AB_MERGE_C R151, R72, R53, R5 ;  /* 0x000000354897723e */ /* 0x000fe20004807005 */
[----:B------:R-:W-:-:S01]  /*3f90*/  FADD.FTZ R6, R64, R73 ;  /* 0x0000004940067221 */ /* 0x000fc20000010000 */
        /* <DEDUP_REMOVED lines=23> */
.L_x_150:
[----:B------:R-:W-:-:S04]  /*4110*/  UISETP.NE.AND UP0, UPT, UR20, 0x1, UPT ;  /* 0x000000011400788c */ /* 0x000fc8000bf05270 */
[----:B------:R-:W-:-:S04]  /*4120*/  USEL UR37, URZ, 0x1, UP0 ;  /* 0x000000013f257887 */ /* 0x000fc80008000000 */
[----:B------:R-:W-:Y:S01]  /*4130*/  ULOP3.LUT UR37, UR21, UR37, URZ, 0x3c, !UPT ;  /* 0x0000002515257292 */ /* 0x000fe2000f8e3c3f */
[----:B------:R-:W-:Y:S11]  /*4140*/  @!P0 BRA `(.L_x_141) ;  /* 0x0000000000048947 */ /* 0x000ff60003800000 */
[----:B------:R-:W-:Y:S01]  /*4150*/  BPT.TRAP 0x1 ;  /* 0x000000040000795c */ /* 0x000fe20000300000 */
.L_x_141:
[----:B------:R-:W0:Y:S01]  /*4160*/  S2UR UR6, SR_CgaCtaId ;  /* 0x00000000000679c3 */ /* 0x000e220000008800 */
[----:B------:R-:W-:Y:S01]  /*4170*/  UIADD3 UR39, UR20, 0x1, URZ ;  /* 0x0000000114277890 */ /* 0x000fe2000fffe03f */
[----:B------:R-:W-:Y:S01]  /*4180*/  MOV R5, 0x400 ;  /* 0x0000040000057802 */ /* 0x000fe20000000f00 */
[----:B------:R-:W-:Y:S02]  /*4190*/  IMAD.U32 R4, RZ, RZ, UR37 ;  /* 0x00000025ff047e24 */ /* 0x000fe4000f8e00ff */
[----:B------:R-:W-:-:S03]  /*41a0*/  UISETP.NE.AND UP0, UPT, UR39, 0x2, UPT ;  /* 0x000000022700788c */ /* 0x000fc6000bf05270 */
[----:B------:R-:W-:Y:S01]  /*41b0*/  SHF.L.U32 R4, R4, 0x1f, RZ ;  /* 0x0000001f04047819 */ /* 0x000fe200000006ff */
[----:B------:R-:W-:Y:S01]  /*41c0*/  USEL UR39, UR39, URZ, UP0 ;  /* 0x0000003f27277287 */ /* 0x000fe20008000000 */
[----:B0-----:R-:W-:-:S05]  /*41d0*/  IMAD.U32 R2, RZ, RZ, UR6 ;  /* 0x00000006ff027e24 */ /* 0x001fca000f8e00ff */
[----:B------:R-:W-:Y:S01]  /*41e0*/  LEA R0, R2, R5, 0x18 ;  /* 0x0000000502007211 */ /* 0x000fe200078ec0ff */
[----:B------:R-:W-:-:S04]  /*41f0*/  IMAD.U32 R5, RZ, RZ, UR39 ;  /* 0x00000027ff057e24 */ /* 0x000fc8000f8e00ff */
[----:B------:R-:W-:-:S04]  /*4200*/  IMAD R5, R5, 0x8, R0 ;  /* 0x0000000805057824 */ /* 0x000fc800078e0200 */
[----:B------:R0:W1:Y:S01]  /*4210*/  SYNCS.PHASECHK.TRANS64.TRYWAIT P1, [R5+URZ+0x13230], R4 ;  /* 0x01323004050075a7 */ /* 0x000062000802017f */
[----:B------:R-:W-:Y:S05]  /*4220*/  @!P0 BRA `(.L_x_142) ;  /* 0x0000000000048947 */ /* 0x000fea0003800000 */
[----:B------:R-:W-:Y:S01]  /*4230*/  BPT.TRAP 0x1 ;  /* 0x000000040000795c */ /* 0x000fe20000300000 */
.L_x_142:
[----:B-1----:R-:W-:Y:S05]  /*4240*/  @P1 BRA `(.L_x_143) ;  /* 0x0000000000081947 */ /* 0x002fea0003800000 */
[----:B------:R-:W1:Y:S02]  /*4250*/  SYNCS.PHASECHK.TRANS64.TRYWAIT P1, [R5+URZ+0x13230], R4 ;  /* 0x01323004050075a7 */ /* 0x000e64000802017f */
[----:B-1----:R-:W-:Y:S05]  /*4260*/  @!P1 BRA `(.L_x_144) ;  /* 0x0000009000bc9947 */ /* 0x002fea0003800000 */
.L_x_143:
        /* <DEDUP_REMOVED lines=64> */
.L_x_145:
[----:B------:R-:W-:Y:S01]  /*4670*/  R2UR UR12, R0 ;  /* 0x00000000000c72ca */ /* 0x000fe200000e0000 */
[----:B01----:R-:W-:-:S05]  /*4680*/  IMAD.U32 R4, RZ, RZ, UR21 ;  /* 0x00000015ff047e24 */ /* 0x003fca000f8e00ff */
[----:B------:R-:W-:-:S07]  /*4690*/  SHF.L.U32 R4, R4, 0x1f, RZ ;  /* 0x0000001f04047819 */ /* 0x000fce00000006ff */
[----:B------:R-:W-:-:S09]  /*46a0*/  ULEA UR12, UR20, UR12, 0x3 ;  /* 0x0000000c140c7291 */ /* 0x000fd2000f8e183f */
[----:B------:R0:W1:Y:S01]  /*46b0*/  SYNCS.PHASECHK.TRANS64.TRYWAIT P1, [UR12+0x13250], R4 ;  /* 0x01325004ff0075a7 */ /* 0x000062000802014c */
[----:B------:R-:W-:Y:S05]  /*46c0*/  @!P0 BRA `(.L_x_146) ;  /* 0x0000000000048947 */ /* 0x000fea0003800000 */
[----:B------:R-:W-:Y:S01]  /*46d0*/  BPT.TRAP 0x1 ;  /* 0x000000040000795c */ /* 0x000fe20000300000 */
.L_x_146:
[----:B-1----:R-:W-:Y:S05]  /*46e0*/  @P1 BRA `(.L_x_147) ;  /* 0x0000000000081947 */ /* 0x002fea0003800000 */
[----:B------:R-:W1:Y:S02]  /*46f0*/  SYNCS.PHASECHK.TRANS64.TRYWAIT P1, [UR12+0x13250], R4 ;  /* 0x01325004ff0075a7 */ /* 0x000e64000802014c */
[----:B-1----:R-:W-:Y:S05]  /*4700*/  @!P1 BRA `(.L_x_148) ;  /* 0x0000008c00a89947 */ /* 0x002fea0003800000 */
.L_x_147:
[----:B01----:R-:W-:Y:S01]  /*4710*/  FMNMX.FTZ R4, R120, R9, !PT ;  /* 0x0000000978047209 */ /* 0x003fe20007810000 */
[----:B------:R-:W-:Y:S01]  /*4720*/  WARPGROUP.ARRIVE ;  /* 0x00000000000079c5 */ /* 0x000fe20000000000 */
[----:B------:R-:W-:Y:S01]  /*4730*/  R2UR UR6, R0 ;  /* 0x00000000000672ca */ /* 0x000fe200000e0000 */
[----:B------:R-:W-:Y:S01]  /*4740*/  UMOV UR7, 0xc0000010 ;  /* 0xc000001000077882 */ /* 0x000fe20000000000 */
[----:B------:R-:W-:Y:S01]  /*4750*/  FMNMX.FTZ R13, R121, R4, !PT ;  /* 0x00000004790d7209 */ /* 0x000fe20007810000 */
[----:B------:R-:W-:Y:S01]  /*4760*/  IMAD.U32 R21, RZ, RZ, UR43 ;  /* 0x0000002bff157e24 */ /* 0x000fe2000f8e00ff */
[----:B------:R-:W-:Y:S01]  /*4770*/  FMNMX.FTZ R4, R122, R11, !PT ;  /* 0x0000000b7a047209 */ /* 0x000fe20007810000 */
[----:B------:R-:W-:-:S03]  /*4780*/  UMOV UR11, 0xc0000010 ;  /* 0xc0000010000b7882 */ /* 0x000fc60000000000 */
[----:B------:R-:W-:Y:S02]  /*4790*/  FMNMX.FTZ R15, R123, R4, !PT ;  /* 0x000000047b0f7209 */ /* 0x000fe40007810000 */
[----:B------:R-:W-:Y:S02]  /*47a0*/  FMNMX.FTZ R4, R124, R13, !PT ;  /* 0x0000000d7c047209 */ /* 0x000fe40007810000 */
[----:B------:R-:W-:Y:S01]  /*47b0*/  FMNMX.FTZ R8, R126, R15, !PT ;  /* 0x0000000f7e087209 */ /* 0x000fe20007810000 */
[----:B------:R-:W-:Y:S01]  /*47c0*/  UIADD3 UR6, UR6, 0x1000, URZ ;  /* 0x0000100006067890 */ /* 0x000fe2000fffe03f */
[----:B------:R-:W-:Y:S02]  /*47d0*/  FMNMX.FTZ R13, R125, R4, !PT ;  /* 0x000000047d0d7209 */ /* 0x000fe40007810000 */
[----:B------:R-:W-:Y:S01]  /*47e0*/  FMNMX.FTZ R15, R127, R8, !PT ;  /* 0x000000087f0f7209 */ /* 0x000fe20007810000 */
[----:B------:R-:W-:Y:S01]  /*47f0*/  USHF.R.U32.HI UR6, URZ, 0x4, UR6 ;  /* 0x000000043f067899 */ /* 0x000fe20008011606 */
[----:B------:R-:W-:-:S02]  /*4800*/  FMNMX.FTZ R4, R128, R13, !PT ;  /* 0x0000000d80047209 */ /* 0x000fc40007810000 */
[----:B------:R-:W-:Y:S01]  /*4810*/  FMNMX.FTZ R8, R130, R15, !PT ;  /* 0x0000000f82087209 */ /* 0x000fe20007810000 */
[----:B------:R-:W-:Y:S01]  /*4820*/  ULOP3.LUT UR6, UR6, 0x3fff, URZ, 0xc0, !UPT ;  /* 0x00003fff06067892 */ /* 0x000fe2000f8ec03f */
[----:B------:R-:W-:Y:S02]  /*4830*/  FMNMX.FTZ R13, R129, R4, !PT ;  /* 0x00000004810d7209 */ /* 0x000fe40007810000 */
[----:B------:R-:W-:Y:S01]  /*4840*/  FMNMX.FTZ R15, R131, R8, !PT ;  /* 0x00000008830f7209 */ /* 0x000fe20007810000 */
[----:B------:R-:W-:Y:S01]  /*4850*/  ULOP3.LUT UR6, UR6, 0x10000, URZ, 0xfc, !UPT ;  /* 0x0001000006067892 */ /* 0x000fe2000f8efc3f */
[----:B------:R-:W-:Y:S02]  /*4860*/  FMNMX.FTZ R4, R132, R13, !PT ;  /* 0x0000000d84047209 */ /* 0x000fe40007810000 */
[----:B------:R-:W-:Y:S01]  /*4870*/  FMNMX.FTZ R8, R134, R15, !PT ;  /* 0x0000000f86087209 */ /* 0x000fe20007810000 */
[----:B------:R-:W-:Y:S01]  /*4880*/  UIMAD UR10, UR20, 0x280, UR6 ;  /* 0x00000280140a78a4 */ /* 0x000fe2000f8e0206 */
[----:B------:R-:W-:-:S02]  /*4890*/  FMNMX.FTZ R13, R133, R4, !PT ;  /* 0x00000004850d7209 */ /* 0x000fc40007810000 */
[----:B------:R-:W-:Y:S02]  /*48a0*/  FMNMX.FTZ R15, R135, R8, !PT ;  /* 0x00000008870f7209 */ /* 0x000fe40007810000 */
[----:B------:R-:W-:Y:S02]  /*48b0*/  FMNMX.FTZ R4, R104, R13, !PT ;  /* 0x0000000d68047209 */ /* 0x000fe40007810000 */
        /* <DEDUP_REMOVED lines=44> */
[----:B------:R-:W-:Y:S01]  /*4b80*/  FMNMX.FTZ R8, R82, R15, !PT ;  /* 0x0000000f52087209 */ /* 0x000fe20007810000 */
[----:B------:R-:W-:-:S02]  /*4b90*/  WARPGROUP.DEPBAR.LE gsb0, 0x0 ;  /* 0x00008000000079c5 */ /* 0x000fc40000010000 */
        /* <DEDUP_REMOVED lines=27> */
[----:B0-----:R-:W-:Y:S01]  /*4d50*/  LOP3.LUT P1, RZ, R155, 0x7f, RZ, 0xc0, !PT ;  /* 0x0000007f9bff7812 */ /* 0x001fe2000782c0ff */
[----:B------:R-:W0:Y:S04]  /*4d60*/  SHFL.BFLY PT, R13, R10, 0x2, 0x1f ;  /* 0x0c401f000a0d7f89 */ /* 0x000e2800000e0000 */
[----:B------:R-:W1:Y:S01]  /*4d70*/  SHFL.BFLY PT, R15, R12, 0x2, 0x1f ;  /* 0x0c401f000c0f7f89 */ /* 0x000e6200000e0000 */
[----:B0-----:R-:W-:-:S02]  /*4d80*/  FMNMX.FTZ R13, R10, R13, !PT ;  /* 0x0000000d0a0d7209 */ /* 0x001fc40007810000 */
[----:B-1----:R-:W-:-:S03]  /*4d90*/  FMNMX.FTZ R15, R12, R15, !PT ;  /* 0x0000000f0c0f7209 */ /* 0x002fc60007810000 */
[----:B------:R-:W0:Y:S04]  /*4da0*/  SHFL.BFLY PT, R4, R13, 0x1, 0x1f ;  /* 0x0c201f000d047f89 */ /* 0x000e2800000e0000 */
[----:B------:R-:W1:Y:S01]  /*4db0*/  SHFL.BFLY PT, R8, R15, 0x1, 0x1f ;  /* 0x0c201f000f087f89 */ /* 0x000e6200000e0000 */
[----:B------:R-:W-:Y:S02]  /*4dc0*/  WARPGROUP.DEPBAR.LE gsb0, 0x0 ;  /* 0x00008000000079c5 */ /* 0x000fe40000010000 */
[----:B------:R-:W-:-:S06]  /*4dd0*/  WARPGROUP.ARRIVE ;  /* 0x00000000000079c5 */ /* 0x000fcc0000000000 */
[----:B------:R-:W-:Y:S01]  /*4de0*/  QGMMA.64x64x32.F32.E4M3.E4M3 R24, R140, gdesc[UR4], R24, gsb0 ;  /* 0x00e000048c187df3 */ /* 0x000fe20008000818 */
[----:B------:R-:W-:Y:S01]  /*4df0*/  UIADD3 UR6, UR10, 0x180, URZ ;  /* 0x000001800a067890 */ /* 0x000fe2000fffe03f */
[----:B------:R-:W-:Y:S01]  /*4e00*/  UMOV UR7, 0xc0000010 ;  /* 0xc000001000077882 */ /* 0x000fe20000000000 */
[----:B------:R-:W-:Y:S01]  /*4e10*/  UIADD3 UR10, UR10, 0x200, URZ ;  /* 0x000002000a0a7890 */ /* 0x000fe2000fffe03f */
[----:B0-----:R-:W-:Y:S02]  /*4e20*/  FMNMX.FTZ R4, R13, R4, !PT ;  /* 0x000000040d047209 */ /* 0x001fe40007810000 */
        /* <DEDUP_REMOVED lines=60> */
[----:B------:R-:W-:-:S02]  /*51f0*/  WARPGROUP.DEPBAR.LE gsb0, 0x0 ;  /* 0x00008000000079c5 */ /* 0x000fc40000010000 */
[----:B------:R-:W-:Y:S01]  /*5200*/  MUFU.EX2 R9, R9 ;  /* 0x0000000900097308 */ /* 0x000fe20000000800 */
[----:B------:R-:W-:Y:S01]  /*5210*/  WARPGROUP.ARRIVE ;  /* 0x00000000000079c5 */ /* 0x000fe20000000000 */
[--C-:B------:R-:W-:Y:S01]  /*5220*/  FFMA.FTZ R110, R110, UR43, -R69.reuse ;  /* 0x0000002b6e6e7c23 */ /* 0x100fe20008010845 */
[----:B------:R-:W-:-:S01]  /*5230*/  FFMA.FTZ R111, R111, UR43, -R69 ;  /* 0x0000002b6f6f7c23 */ /* 0x000fc20008010845 */
[--C-:B------:R-:W-:Y:S01]  /*5240*/  FFMA.FTZ R114, R114, UR43, -R69.reuse ;  /* 0x0000002b72727c23 */ /* 0x100fe20008010845 */
[----:B------:R-:W-:-:S01]  /*5250*/  FFMA.FTZ R115, R115, UR43, -R69 ;  /* 0x0000002b73737c23 */ /* 0x000fc20008010845 */
[----:B------:R-:W-:Y:S01]  /*5260*/  FFMA.FTZ R118, R118, UR43, -R69 ;  /* 0x0000002b76767c23 */ /* 0x000fe20008010845 */
[----:B------:R-:W-:Y:S01]  /*5270*/  QGMMA.64x64x32.F32.E4M3.E4M3 R24, R144, gdesc[UR4], R24, gsb0 ;  /* 0x00e0000490187df3 */ /* 0x000fe20008000818 */
        /* <DEDUP_REMOVED lines=29> */
[----:B------:R-:W-:-:S03]  /*5450*/  FFMA.FTZ R67, R67, UR43, -R69 ;  /* 0x0000002b43437c23 */ /* 0x000fc60008010845 */
        /* <DEDUP_REMOVED lines=12> */
[----:B------:R-:W-:Y:S02]  /*5520*/  WARPGROUP.DEPBAR.LE gsb0, 0x0 ;  /* 0x00008000000079c5 */ /* 0x000fe40000010000 */
[----:B------:R-:W-:-:S04]  /*5530*/  WARPGROUP.ARRIVE ;  /* 0x00000000000079c5 */ /* 0x000fc80000000000 */
        /* <DEDUP_REMOVED lines=105> */
[----:B--2---:R-:W-:-:S01]  /*5bd0*/  FADD.FTZ R6, R84, R7 ;  /* 0x0000000754067221 */ /* 0x004fc20000010000 */
[----:B------:R-:W-:-:S06]  /*5be0*/  FFMA.FTZ R7, R70, UR43, -R69 ;  /* 0x0000002b46077c23 */ /* 0x000fcc0008010845 */
[----:B------:R-:W2:Y:S01]  /*5bf0*/  MUFU.EX2 R87, R87 ;  /* 0x0000005700577308 */ /* 0x000ea20000000800 */
[----:B-1----:R-:W-:-:S07]  /*5c00*/  FADD.FTZ R130, R86, R131 ;  /* 0x0000008356827221 */ /* 0x002fce0000010000 */
[----:B------:R-:W1:Y:S01]  /*5c10*/  MUFU.EX2 R56, R56 ;  /* 0x0000003800387308 */ /* 0x000e620000000800 */
[----:B0-----:R-:W-:-:S01]  /*5c20*/  FADD.FTZ R131, R85, R6 ;  /* 0x0000000655837221 */ /* 0x001fc20000010000 */
[----:B------:R-:W-:-:S05]  /*5c30*/  @!P1 VIADD R6, R5, 0x13240 ;  /* 0x0001324005069836 */ /* 0x000fca0000000000 */
[----:B------:R-:W-:Y:S01]  /*5c40*/  @!P1 PRMT R6, RZ, 0x654, R6 ;  /* 0x00000654ff069816 */ /* 0x000fe20000000006 */
[----:B------:R-:W0:Y:S01]  /*5c50*/  MUFU.EX2 R58, R58 ;  /* 0x0000003a003a7308 */ /* 0x000e220000000800 */
[----:B--2---:R-:W-:-:S02]  /*5c60*/  FADD.FTZ R133, R87, R130 ;  /* 0x0000008257857221 */ /* 0x004fc40000010000 */
[----:B------:R2:W-:Y:S05]  /*5c70*/  @!P1 SYNCS.ARRIVE.TRANS64.RED.A1T0 RZ, [R6+URZ], RZ ;  /* 0x000000ff06ff99a7 */ /* 0x0005ea000810043f */
[----:B------:R-:W3:Y:S01]  /*5c80*/  MUFU.EX2 R57, R57 ;  /* 0x0000003900397308 */ /* 0x000ee20000000800 */
[----:B-1----:R-:W-:-:S07]  /*5c90*/  FADD.FTZ R70, R56, R131 ;  /* 0x0000008338467221 */ /* 0x002fce0000010000 */
[----:B------:R-:W1:Y:S01]  /*5ca0*/  MUFU.EX2 R59, R59 ;  /* 0x0000003b003b7308 */ /* 0x000e620000000800 */
[----:B0-----:R-:W-:-:S07]  /*5cb0*/  FADD.FTZ R130, R58, R133 ;  /* 0x000000853a827221 */ /* 0x001fce0000010000 */
[----:B------:R-:W0:Y:S01]  /*5cc0*/  MUFU.EX2 R60, R60 ;  /* 0x0000003c003c7308 */ /* 0x000e220000000800 */
[----:B---3--:R-:W-:-:S01]  /*5cd0*/  FADD.FTZ R131, R57, R70 ;  /* 0x0000004639837221 */ /* 0x008fc20000010000 */
[----:B------:R-:W-:-:S06]  /*5ce0*/  FFMA.FTZ R70, R71, UR43, -R69 ;  /* 0x0000002b47467c23 */ /* 0x000fcc0008010845 */
        /* <DEDUP_REMOVED lines=15> */
[----:B------:R2:W3:Y:S01]  /*5de0*/  MUFU.EX2 R5, R7 ;  /* 0x0000000700057308 */ /* 0x0004e20000000800 */
[----:B0-----:R-:W-:-:S07]  /*5df0*/  FADD.FTZ R130, R67, R130 ;  /* 0x0000008243827221 */ /* 0x001fce0000010000 */
[----:B------:R-:W0:Y:S01]  /*5e00*/  MUFU.EX2 R11, R11 ;  /* 0x0000000b000b7308 */ /* 0x000e220000000800 */
[----:B--2---:R-:W-:-:S04]  /*5e10*/  FADD.FTZ R7, R65, R6 ;  /* 0x0000000641077221 */ /* 0x004fc80000010000 */
[----:B-1----:R-:W-:-:S03]  /*5e20*/  FADD.FTZ R6, R68, R7 ;  /* 0x0000000744067221 */ /* 0x002fc60000010000 */
[----:B------:R-:W1:Y:S01]  /*5e30*/  MUFU.EX2 R70, R70 ;  /* 0x0000004600467308 */ /* 0x000e620000000800 */
[----:B---3--:R-:W-:-:S01]  /*5e40*/  FADD.FTZ R69, R5, R130 ;  /* 0x0000008205457221 */ /* 0x008fc20000010000 */
[----:B0-----:R-:W-:-:S03]  /*5e50*/  FADD.FTZ R7, R11, R6 ;  /* 0x000000060b077221 */ /* 0x001fc60000010000 */
[----:B-1----:R-:W-:Y:S01]  /*5e60*/  FADD.FTZ R6, R70, R69 ;  /* 0x0000004546067221 */ /* 0x002fe20000010000 */
[----:B------:R-:W-:Y:S06]  /*5e70*/  @!P0 BRA `(.L_x_149) ;  /* 0x0000000000048947 */ /* 0x000fec0003800000 */
[----:B------:R-:W-:Y:S01]  /*5e80*/  BPT.TRAP 0x1 ;  /* 0x000000040000795c */ /* 0x000fe20000300000 */
.L_x_149:
[----:B------:R-:W-:Y:S01]  /*5e90*/  R2UR UR7, R2 ;  /* 0x00000000020772ca */ /* 0x000fe200000e0000 */
[----:B------:R-:W-:Y:S01]  /*5ea0*/  UIADD3 UR6, UR12, 0x13260, URZ ;  /* 0x000132600c067890 */ /* 0x000fe2000fffe03f */
[----:B------:R-:W-:Y:S01]  /*5eb0*/  ISETP.LT.AND P1, PT, RZ, UR47, PT ;  /* 0x0000002fff007c0c */ /* 0x000fe2000bf21270 */
[----:B------:R-:W-:Y:S01]  /*5ec0*/  UMOV UR21, UR37 ;  /* 0x0000002500157c82 */ /* 0x000fe20008000000 */
[----:B------:R-:W-:Y:S01]  /*5ed0*/  F2FP.SATFINITE.E4M3.F32.PACK_AB_MERGE_C R11, R11, R68, RZ ;  /* 0x000000440b0b723e */ /* 0x000fe200048070ff */
[----:B------:R-:W-:Y:S01]  /*5ee0*/  UMOV UR20, UR39 ;  /* 0x0000002700147c82 */ /* 0x000fe20008000000 */
[----:B------:R-:W-:Y:S01]  /*5ef0*/  F2FP.SATFINITE.E4M3.F32.PACK_AB_MERGE_C R14, R15, R14, RZ ;  /* 0x0000000e0f0e723e */ /* 0x000fe200048070ff */
[-C--:B------:R-:W-:Y:S01]  /*5f00*/  FMUL.FTZ R26, R26, R9.reuse ;  /* 0x000000091a1a7220 */ /* 0x080fe20000410000 */
[----:B------:R-:W-:Y:S01]  /*5f10*/  F2FP.SATFINITE.E4M3.F32.PACK_AB_MERGE_C R124, R125, R124, RZ ;  /* 0x0000007c7d7c723e */ /* 0x000fe200048070ff */
[-C--:B------:R-:W-:Y:S01]  /*5f20*/  FMUL.FTZ R27, R27, R9.reuse ;  /* 0x000000091b1b7220 */ /* 0x080fe20000410000 */
[----:B------:R-:W-:Y:S01]  /*5f30*/  F2FP.SATFINITE.E4M3.F32.PACK_AB_MERGE_C R120, R121, R120, RZ ;  /* 0x000000787978723e */ /* 0x000fe200048070ff */
[-C--:B------:R-:W-:Y:S01]  /*5f40*/  FMUL.FTZ R30, R30, R9.reuse ;  /* 0x000000091e1e7220 */ /* 0x080fe20000410000 */
[----:B------:R-:W-:Y:S01]  /*5f50*/  F2FP.SATFINITE.E4M3.F32.PACK_AB_MERGE_C R128, R129, R128, RZ ;  /* 0x000000808180723e */ /* 0x000fe200048070ff */
[----:B------:R-:W-:Y:S01]  /*5f60*/  UPRMT UR6, UR7, 0x654, UR6 ;  /* 0x0000065407067896 */ /* 0x000fe20008000006 */
[----:B------:R-:W-:Y:S01]  /*5f70*/  F2FP.SATFINITE.E4M3.F32.PACK_AB_MERGE_C R108, R109, R108, RZ ;  /* 0x0000006c6d6c723e */ /* 0x000fe200048070ff */
[----:B------:R-:W-:Y:S01]  /*5f80*/  UIADD3 UR7, UR47, -0x1, URZ ;  /* 0xffffffff2f077890 */ /* 0x000fe2000fffe03f */
[----:B------:R-:W-:Y:S01]  /*5f90*/  F2FP.SATFINITE.E4M3.F32.PACK_AB_MERGE_C R110, R111, R110, RZ ;  /* 0x0000006e6f6e723e */ /* 0x000fe200048070ff */
[-C--:B------:R-:W-:Y:S01]  /*5fa0*/  FMUL.FTZ R31, R31, R9.reuse ;  /* 0x000000091f1f7220 */ /* 0x080fe20000410000 */
[----:B------:R-:W-:Y:S01]  /*5fb0*/  F2FP.SATFINITE.E4M3.F32.PACK_AB_MERGE_C R116, R117, R116, RZ ;  /* 0x000000747574723e */ /* 0x000fe200048070ff */
[-C--:B------:R-:W-:Y:S01]  /*5fc0*/  FMUL.FTZ R34, R34, R9.reuse ;  /* 0x0000000922227220 */ /* 0x080fe20000410000 */
[----:B------:R-:W-:Y:S01]  /*5fd0*/  F2FP.SATFINITE.E4M3.F32.PACK_AB_MERGE_C R118, R119, R118, RZ ;  /* 0x000000767776723e */ /* 0x000fe200048070ff */
[-C--:B------:R-:W-:Y:S01]  /*5fe0*/  FMUL.FTZ R35, R35, R9.reuse ;  /* 0x0000000923237220 */ /* 0x080fe20000410000 */
[----:B------:R-:W-:Y:S01]  /*5ff0*/  F2FP.SATFINITE.E4M3.F32.PACK_AB_MERGE_C R92, R93, R92, RZ ;  /* 0x0000005c5d5c723e */ /* 0x000fe200048070ff */
[----:B------:R-:W-:Y:S01]  /*6000*/  SYNCS.ARRIVE.TRANS64.RED.A1T0 RZ, [UR6], RZ ;  /* 0x000000ffffff79a7 */ /* 0x000fe20008100406 */
        /* <DEDUP_REMOVED lines=17> */
[----:B------:R-:W-:Y:S01]  /*6120*/  FMUL.FTZ R51, R51, R9 ;  /* 0x0000000933337220 */ /* 0x000fe20000410000 */
        /* <DEDUP_REMOVED lines=42> */
.L_x_140:
[----:B------:R-:W-:Y:S06]  /*63d0*/  BAR.ARV 0x8, 0x200 ;  /* 0x0208000000007b1d */ /* 0x000fec0000002000 */
[----:B------:R-:W-:Y:S05]  /*63e0*/  @!P0 BRA `(.L_x_151) ;  /* 0x0000000000048947 */ /* 0x000fea0003800000 */
[----:B------:R-:W-:Y:S01]  /*63f0*/  BPT.TRAP 0x1 ;  /* 0x000000040000795c */ /* 0x000fe20000300000 */
.L_x_151:
[----:B------:R-:W-:Y:S02]  /*6400*/  IMAD.U32 R3, RZ, RZ, UR39 ;  /* 0x00000027ff037e24 */ /* 0x000fe4000f8e00ff */
[----:B------:R-:W-:Y:S02]  /*6410*/  IMAD.U32 R5, RZ, RZ, UR37 ;  /* 0x00000025ff057e24 */ /* 0x000fe4000f8e00ff */
[----:B------:R-:W-:-:S03]  /*6420*/  IMAD R20, R3, 0x8, R0 ;  /* 0x0000000803147824 */ /* 0x000fc600078e0200 */
[----:B------:R-:W-:-:S04]  /*6430*/  SHF.L.U32 R3, R5, 0x1f, RZ ;  /* 0x0000001f05037819 */ /* 0x000fc800000006ff */
[----:B------:R0:W1:Y:S01]  /*6440*/  SYNCS.PHASECHK.TRANS64.TRYWAIT P1, [R20+URZ+0x13250], R3 ;  /* 0x01325003140075a7 */ /* 0x000062000802017f */
[----:B------:R-:W-:Y:S05]  /*6450*/  @!P0 BRA `(.L_x_152) ;  /* 0x0000000000048947 */ /* 0x000fea0003800000 */
[----:B------:R-:W-:Y:S01]  /*6460*/  BPT.TRAP 0x1 ;  /* 0x000000040000795c */ /* 0x000fe20000300000 */
.L_x_152:
[----:B------:R-:W-:Y:S01]  /*6470*/  VIADD R0, R0, 0x1000 ;  /* 0x0000100000007836 */ /* 0x000fe20000000000 */
[----:B-1----:R-:W-:Y:S06]  /*6480*/  @P1 BRA `(.L_x_153) ;  /* 0x0000000000081947 */ /* 0x002fec0003800000 */
[----:B------:R-:W1:Y:S02]  /*6490*/  SYNCS.PHASECHK.TRANS64.TRYWAIT P1, [R20+URZ+0x13250], R3 ;  /* 0x01325003140075a7 */ /* 0x000e64000802017f */
[----:B-1----:R-:W-:Y:S05]  /*64a0*/  @!P1 BRA `(.L_x_154) ;  /* 0x0000007000589947 */ /* 0x002fea0003800000 */
.L_x_153:
[----:B------:R-:W-:Y:S01]  /*64b0*/  SHF.R.U32.HI R0, RZ, 0x4, R0 ;  /* 0x00000004ff007819 */ /* 0x000fe20000011600 */
[----:B------:R-:W-:Y:S01]  /*64c0*/  IMAD.U32 R11, RZ, RZ, UR39 ;  /* 0x00000027ff0b7e24 */ /* 0x000fe2000f8e00ff */
[----:B------:R-:W-:Y:S05]  /*64d0*/  WARPSYNC.ALL ;  /* 0x0000000000007948 */ /* 0x000fea0003800000 */
[----:B------:R-:W-:Y:S01]  /*64e0*/  LOP3.LUT R0, R0, 0x3fff, RZ, 0xc0, !PT ;  /* 0x00003fff00007812 */ /* 0x000fe200078ec0ff */
[----:B------:R-:W-:Y:S01]  /*64f0*/  WARPGROUP.ARRIVE ;  /* 0x00000000000079c5 */ /* 0x000fe20000000000 */
[----:B------:R-:W-:Y:S01]  /*6500*/  ULDC.64 UR10, c[0x0][0x9a0] ;  /* 0x00026800000a7ab9 */ /* 0x000fe20000000a00 */
[----:B------:R-:W-:Y:S01]  /*6510*/  IMAD.MOV.U32 R5, RZ, RZ, 0x3f800000 ;  /* 0x3f800000ff057424 */ /* 0x000fe200078e00ff */
[----:B------:R-:W-:Y:S01]  /*6520*/  LOP3.LUT R0, R0, 0x10000, RZ, 0xfc, !PT ;  /* 0x0001000000007812 */ /* 0x000fe200078efcff */
[----:B------:R-:W-:-:S04]  /*6530*/  UISETP.NE.U32.AND UP0, UPT, UR10, URZ, UPT ;  /* 0x0000003f0a00728c */ /* 0x000fc8000bf05070 */
[----:B------:R-:W-:Y:S01]  /*6540*/  IMAD R10, R11, 0x280, R0 ;  /* 0x000002800b0a7824 */ /* 0x000fe200078e0200 */
[----:B------:R-:W-:Y:S01]  /*6550*/  UISETP.NE.AND.EX UP0, UPT, UR11, URZ, UPT, UP0 ;  /* 0x0000003f0b00728c */ /* 0x000fe2000bf05300 */
[----:B------:R-:W-:-:S03]  /*6560*/  IMAD.MOV.U32 R11, RZ, RZ, -0x3ffffff0 ;  /* 0xc0000010ff0b7424 */ /* 0x000fc600078e00ff */
[----:B------:R-:W-:Y:S02]  /*6570*/  R2UR UR6, R10 ;  /* 0x000000000a0672ca */ /* 0x000fe400000e0000 */
[----:B------:R-:W-:Y:S02]  /*6580*/  R2UR UR7, R11 ;  /* 0x000000000b0772ca */ /* 0x000fe400000e0000 */
[----:B------:R-:W-:-:S03]  /*6590*/  PLOP3.LUT P1, PT, PT, PT, UP0, 0x80, 0x0 ;  /* 0x000000000000781c */ /* 0x000fc60003f2f008 */
[----:B------:R-:W-:Y:S01]  /*65a0*/  @UP0 ULDC.64 UR12, c[0x0][0x9c8] ;  /* 0x00027200000c0ab9 */ /* 0x000fe20000000a00 */
[----:B------:R-:W-:Y:S02]  /*65b0*/  @UP0 USHF.R.S32.HI UR9, URZ, 0x1f, UR46 ;  /* 0x0000001f3f090899 */ /* 0x000fe4000801142e */
[----:B------:R-:W-:Y:S02]  /*65c0*/  @UP0 UIMAD UR8, UR42, UR12, URZ ;  /* 0x0000000c2a0802a4 */ /* 0x000fe4000f8e023f */
[----:B------:R-:W-:Y:S02]  /*65d0*/  @UP0 UIMAD.WIDE.U32 UR4, UR41, UR12, URZ ;  /* 0x0000000c290402a5 */ /* 0x000fe4000f8e003f */
[----:B------:R-:W-:-:S07]  /*65e0*/  @UP0 UIMAD UR8, UR41, UR13, UR8 ;  /* 0x0000000d290802a4 */ /* 0x000fce000f8e0208 */
[----:B------:R-:W-:Y:S01]  /*65f0*/  QGMMA.64x64x32.F32.E4M3.E4M3 R24, R152, gdesc[UR4], R24, gsb0 ;  /* 0x00e0000498187df3 */ /* 0x000fe20008000818 */
[----:B------:R-:W-:Y:S01]  /*6600*/  @UP0 ULDC.64 UR12, c[0x0][0x9d0] ;  /* 0x00027400000c0ab9 */ /* 0x000fe20000000a00 */
[----:B------:R-:W-:Y:S02]  /*6610*/  @UP0 UIADD3 UR5, UR5, UR8, URZ ;  /* 0x0000000805050290 */ /* 0x000fe4000fffe03f */
[----:B------:R-:W-:Y:S02]  /*6620*/  @UP0 UIMAD UR8, UR9, UR12, URZ ;  /* 0x0000000c090802a4 */ /* 0x000fe4000f8e023f */
[----:B------:R-:W-:Y:S02]  /*6630*/  @UP0 UIMAD.WIDE.U32 UR4, UR46, UR12, UR4 ;  /* 0x0000000c2e0402a5 */ /* 0x000fe4000f8e0004 */
[----:B------:R-:W-:Y:S02]  /*6640*/  @UP0 UIMAD UR8, UR46, UR13, UR8 ;  /* 0x0000000d2e0802a4 */ /* 0x000fe4000f8e0208 */
[----:B------:R-:W-:-:S02]  /*6650*/  @UP0 ULEA UR6, UP1, UR4, UR10, 0x2 ;  /* 0x0000000a04060291 */ /* 0x000fc4000f82103f */
[----:B------:R-:W-:-:S04]  /*6660*/  @UP0 UIADD3 UR5, UR5, UR8, URZ ;  /* 0x0000000805050290 */ /* 0x000fc8000fffe03f */
[----:B------:R-:W-:Y:S01]  /*6670*/  @UP0 ULEA.HI.X UR5, UR4, UR11, UR5, 0x2, UP1 ;  /* 0x0000000b04050291 */ /* 0x000fe200088f1405 */
[----:B------:R-:W-:Y:S02]  /*6680*/  VIADD R12, R10, 0x80 ;  /* 0x000000800a0c7836 */ /* 0x000fe40000000000 */
[----:B------:R-:W-:Y:S01]  /*6690*/  @UP0 UMOV UR4, UR6 ;  /* 0x0000000600040c82 */ /* 0x000fe20008000000 */
[----:B------:R-:W-:Y:S02]  /*66a0*/  IMAD.MOV.U32 R13, RZ, RZ, -0x3ffffff0 ;  /* 0xc0000010ff0d7424 */ /* 0x000fe400078e00ff */
[----:B------:R-:W-:Y:S02]  /*66b0*/  IMAD.U32 R14, RZ, RZ, UR4 ;  /* 0x00000004ff0e7e24 */ /* 0x000fe4000f8e00ff */
[----:B------:R-:W-:Y:S01]  /*66c0*/  IMAD.U32 R15, RZ, RZ, UR5 ;  /* 0x00000005ff0f7e24 */ /* 0x000fe2000f8e00ff */
[----:B------:R-:W-:Y:S02]  /*66d0*/  R2UR UR6, R12 ;  /* 0x000000000c0672ca */ /* 0x000fe400000e0000 */
[----:B------:R-:W-:-:S02]  /*66e0*/  R2UR UR7, R13 ;  /* 0x000000000d0772ca */ /* 0x000fc400000e0000 */
[----:B------:R2:W3:Y:S01]  /*66f0*/  @P1 LDG.E R5, desc[UR48][R14.64] ;  /* 0x000000300e051981 */ /* 0x0004e2000c1e1900 */
[----:B------:R-:W-:Y:S02]  /*6700*/  WARPGROUP.DEPBAR.LE gsb0, 0x0 ;  /* 0x00008000000079c5 */ /* 0x000fe40000010000 */
[----:B------:R-:W-:-:S08]  /*6710*/  WARPGROUP.ARRIVE ;  /* 0x00000000000079c5 */ /* 0x000fd00000000000 */
[----:B------:R-:W-:Y:S01]  /*6720*/  QGMMA.64x64x32.F32.E4M3.E4M3 R24, R136, gdesc[UR4], R24, gsb0 ;  /* 0x00e0000488187df3 */ /* 0x000fe20008000818 */
[----:B------:R-:W-:Y:S02]  /*6730*/  VIADD R12, R10, 0x100 ;  /* 0x000001000a0c7836 */ /* 0x000fe40000000000 */
[----:B------:R-:W-:-:S03]  /*6740*/  IMAD.MOV.U32 R13, RZ, RZ, -0x3ffffff0 ;  /* 0xc0000010ff0d7424 */ /* 0x000fc600078e00ff */
[----:B------:R-:W-:Y:S02]  /*6750*/  R2UR UR6, R12 ;  /* 0x000000000c0672ca */ /* 0x000fe400000e0000 */
[----:B------:R-:W-:Y:S01]  /*6760*/  R2UR UR7, R13 ;  /* 0x000000000d0772ca */ /* 0x000fe200000e0000 */
[----:B------:R-:W-:Y:S02]  /*6770*/  VIADD R12, R10, 0x180 ;  /* 0x000001800a0c7836 */ /* 0x000fe40000000000 */
[----:B------:R-:W-:Y:S01]  /*6780*/  IMAD.MOV.U32 R13, RZ, RZ, -0x3ffffff0 ;  /* 0xc0000010ff0d7424 */ /* 0x000fe200078e00ff */
[----:B------:R-:W-:Y:S02]  /*6790*/  WARPGROUP.DEPBAR.LE gsb0, 0x0 ;  /* 0x00008000000079c5 */ /* 0x000fe40000010000 */
[----:B------:R-:W-:-:S07]  /*67a0*/  WARPGROUP.ARRIVE ;  /* 0x00000000000079c5 */ /* 0x000fce0000000000 */
[----:B------:R-:W-:Y:S01]  /*67b0*/  QGMMA.64x64x32.F32.E4M3.E4M3 R24, R140, gdesc[UR4], R24, gsb0 ;  /* 0x00e000048c187df3 */ /* 0x000fe20008000818 */
[----:B------:R-:W-:Y:S02]  /*67c0*/  R2UR UR6, R12 ;  /* 0x000000000c0672ca */ /* 0x000fe400000e0000 */
[----:B------:R-:W-:Y:S01]  /*67d0*/  R2UR UR7, R13 ;  /* 0x000000000d0772ca */ /* 0x000fe200000e0000 */
[----:B------:R-:W4:Y:S04]  /*67e0*/  SHFL.BFLY PT, R0, R7, 0x2, 0x1f ;  /* 0x0c401f0007007f89 */ /* 0x000f2800000e0000 */
[----:B------:R-:W5:Y:S01]  /*67f0*/  SHFL.BFLY PT, R9, R6, 0x2, 0x1f ;  /* 0x0c401f0006097f89 */ /* 0x000f6200000e0000 */
[----:B------:R-:W-:Y:S02]  /*6800*/  VIADD R10, R10, 0x200 ;  /* 0x000002000a0a7836 */ /* 0x000fe40000000000 */
[----:B------:R-:W-:Y:S01]  /*6810*/  IMAD.MOV.U32 R11, RZ, RZ, -0x3ffffff0 ;  /* 0xc0000010ff0b7424 */ /* 0x000fe200078e00ff */
[----:B------:R-:W-:-:S02]  /*6820*/  WARPGROUP.DEPBAR.LE gsb0, 0x0 ;  /* 0x00008000000079c5 */ /* 0x000fc40000010000 */
[----:B------:R-:W-:-:S06]  /*6830*/  WARPGROUP.ARRIVE ;  /* 0x00000000000079c5 */ /* 0x000fcc0000000000 */
[----:B------:R-:W-:Y:S01]  /*6840*/  QGMMA.64x64x32.F32.E4M3.E4M3 R24, R144, gdesc[UR4], R24, gsb0 ;  /* 0x00e0000490187df3 */ /* 0x000fe20008000818 */
[----:B------:R-:W-:Y:S02]  /*6850*/  R2UR UR6, R10 ;  /* 0x000000000a0672ca */ /* 0x000fe400000e0000 */
[----:B------:R-:W-:Y:S01]  /*6860*/  R2UR UR7, R11 ;  /* 0x000000000b0772ca */ /* 0x000fe200000e0000 */
[----:B----4-:R-:W-:-:S01]  /*6870*/  FADD.FTZ R0, R0, R7 ;  /* 0x0000000700007221 */ /* 0x010fc20000010000 */
[----:B-----5:R-:W-:-:S04]  /*6880*/  FADD.FTZ R9, R9, R6 ;  /* 0x0000000609097221 */ /* 0x020fc80000010000 */
[----:B01----:R-:W0:Y:S04]  /*6890*/  SHFL.BFLY PT, R3, R0, 0x1, 0x1f ;  /* 0x0c201f0000037f89 */ /* 0x003e2800000e0000 */
[----:B------:R-:W2:Y:S01]  /*68a0*/  SHFL.BFLY PT, R10, R9, 0x1, 0x1f ;  /* 0x0c201f00090a7f89 */ /* 0x000ea200000e0000 */
[----:B------:R-:W-:Y:S02]  /*68b0*/  IMAD.MOV.U32 R6, RZ, RZ, RZ ;  /* 0x000000ffff067224 */ /* 0x000fe400078e00ff */
[----:B0-----:R-:W-:Y:S01]  /*68c0*/  FADD.FTZ R13, R0, R3 ;  /* 0x00000003000d7221 */ /* 0x001fe20000010000 */
[----:B--2---:R-:W-:-:S04]  /*68d0*/  FADD.FTZ R14, R9, R10 ;  /* 0x0000000a090e7221 */ /* 0x004fc80000010000 */
[C---:B------:R-:W-:Y:S01]  /*68e0*/  FSETP.NE.FTZ.AND P1, PT, R13.reuse, RZ, PT ;  /* 0x000000ff0d00720b */ /* 0x040fe20003f35000 */
[----:B------:R-:W-:Y:S01]  /*68f0*/  FMUL.FTZ R15, R13, 0.00390625 ;  /* 0x3b8000000d0f7820 */ /* 0x000fe20000410000 */
[----:B------:R-:W-:Y:S01]  /*6900*/  FMUL.FTZ R21, R14, 0.00390625 ;  /* 0x3b8000000e157820 */ /* 0x000fe20000410000 */
        /* <DEDUP_REMOVED lines=10> */
[----:B------:R-:W2:Y:S01]  /*69b0*/  @P1 MUFU.RCP R12, R14 ;  /* 0x0000000e000c1308 */ /* 0x000ea20000001000 */
        /* <DEDUP_REMOVED lines=10> */
[-C--:B---3--:R-:W-:Y:S01]  /*6a60*/  FMUL.FTZ R6, R6, R5.reuse ;  /* 0x0000000506067220 */ /* 0x088fe20000410000 */
[----:B--2---:R-:W-:Y:S01]  /*6a70*/  FMUL.FTZ R4, R12, R5 ;  /* 0x000000050c047220 */ /* 0x004fe20000410000 */
[----:B------:R-:W-:-:S02]  /*6a80*/  WARPGROUP.DEPBAR.LE gsb0, 0x0 ;  /* 0x00008000000079c5 */ /* 0x000fc40000010000 */
[----:B------:R-:W-:Y:S05]  /*6a90*/  @!P0 BRA `(.L_x_155) ;  /* 0x0000000000048947 */ /* 0x000fea0003800000 */
[----:B------:R-:W-:Y:S01]  /*6aa0*/  BPT.TRAP 0x1 ;  /* 0x000000040000795c */ /* 0x000fe20000300000 */
.L_x_155:
[----:B------:R-:W-:Y:S01]  /*6ab0*/  VIADD R5, R20, 0x13260 ;  /* 0x0001326014057836 */ /* 0x000fe20000000000 */
[----:B------:R-:W-:Y:S01]  /*6ac0*/  UIADD3 UR39, UR39, 0x1, URZ ;  /* 0x0000000127277890 */ /* 0x000fe2000fffe03f */
[-C--:B------:R-:W-:Y:S01]  /*6ad0*/  FMUL.FTZ R56, R33, R6.reuse ;  /* 0x0000000621387220 */ /* 0x080fe20000410000 */
[-C--:B------:R-:W-:Y:S01]  /*6ae0*/  FMUL.FTZ R59, R25, R6.reuse ;  /* 0x00000006193b7220 */ /* 0x080fe20000410000 */
[-C--:B------:R-:W-:Y:S01]  /*6af0*/  FMUL.FTZ R57, R32, R6.reuse ;  /* 0x0000000620397220 */ /* 0x080fe20000410000 */
[----:B------:R-:W-:Y:S01]  /*6b00*/  PRMT R5, R2, 0x654, R5 ;  /* 0x0000065402057816 */ /* 0x000fe20000000005 */
[----:B------:R-:W-:Y:S01]  /*6b10*/  UISETP.NE.AND UP0, UPT, UR39, 0x2, UPT ;  /* 0x000000022700788c */ /* 0x000fe2000bf05270 */
[-C--:B------:R-:W-:Y:S01]  /*6b20*/  FMUL.FTZ R33, R37, R6.reuse ;  /* 0x0000000625217220 */ /* 0x080fe20000410000 */
[-C--:B------:R-:W-:Y:S01]  /*6b30*/  FMUL.FTZ R20, R41, R6.reuse ;  /* 0x0000000629147220 */ /* 0x080fe20000410000 */
[----:B------:R0:W-:Y:S01]  /*6b40*/  SYNCS.ARRIVE.TRANS64.RED.A1T0 RZ, [R5+URZ], RZ ;  /* 0x000000ff05ff79a7 */ /* 0x0001e2000810043f */
[-C--:B------:R-:W-:Y:S01]  /*6b50*/  FMUL.FTZ R15, R45, R6.reuse ;  /* 0x000000062d0f7220 */ /* 0x080fe20000410000 */
        /* <DEDUP_REMOVED lines=11> */
[-C--:B------:R-:W-:Y:S01]  /*6c10*/  FMUL.FTZ R41, R27, R4.reuse ;  /* 0x000000041b297220 */ /* 0x080fe20000410000 */
[-C--:B------:R-:W-:Y:S01]  /*6c20*/  FMUL.FTZ R37, R34, R4.reuse ;  /* 0x0000000422257220 */ /* 0x080fe20000410000 */
[----:B------:R-:W-:Y:S01]  /*6c30*/  USEL UR4, URZ, 0x1, UP0 ;  /* 0x000000013f047887 */ /* 0x000fe20008000000 */
        /* <DEDUP_REMOVED lines=8> */
[----:B------:R-:W-:Y:S01]  /*6cc0*/  PLOP3.LUT P0, PT, PT, PT, PT, 0x8, 0x0 ;  /* 0x000000000000781c */ /* 0x000fe20003f0e170 */
[-C--:B------:R-:W-:Y:S01]  /*6cd0*/  FMUL.FTZ R13, R47, R4.reuse ;  /* 0x000000042f0d7220 */ /* 0x080fe20000410000 */
[-C--:B------:R-:W-:Y:S01]  /*6ce0*/  FMUL.FTZ R10, R50, R4.reuse ;  /* 0x00000004320a7220 */ /* 0x080fe20000410000 */
[-C--:B------:R-:W-:Y:S01]  /*6cf0*/  FMUL.FTZ R6, R51, R4.reuse ;  /* 0x0000000433067220 */ /* 0x080fe20000410000 */
[-C--:B------:R-:W-:Y:S01]  /*6d00*/  FMUL.FTZ R9, R54, R4.reuse ;  /* 0x0000000436097220 */ /* 0x080fe20000410000 */
[----:B------:R-:W-:Y:S01]  /*6d10*/  FMUL.FTZ R55, R55, R4 ;  /* 0x0000000437377220 */ /* 0x000fe20000410000 */
[----:B------:R-:W-:-:S02]  /*6d20*/  UIADD3 UR36, UR36, 0x1, URZ ;  /* 0x0000000124247890 */ /* 0x000fc4000fffe03f */
[----:B------:R-:W-:Y:S02]  /*6d30*/  USEL UR39, UR39, URZ, UP0 ;  /* 0x0000003f27277287 */ /* 0x000fe40008000000 */
[----:B0-----:R-:W-:-:S12]  /*6d40*/  ULOP3.LUT UR37, UR37, UR4, URZ, 0x3c, !UPT ;  /* 0x0000000425257292 */ /* 0x001fd8000f8e3c3f */
.L_x_133:
[----:B------:R-:W0:Y:S01]  /*6d50*/  S2R R5, SR_CgaCtaId ;  /* 0x0000000000057919 */ /* 0x000e220000008800 */
[----:B------:R-:W-:Y:S01]  /*6d60*/  MOV R2, 0x400 ;  /* 0x0000040000027802 */ /* 0x000fe20000000f00 */
[----:B------:R-:W-:Y:S01]  /*6d70*/  BSSY B0, `(.L_x_156) ;  /* 0x00001cf000007945 */ /* 0x000fe20003800000 */
[----:B------:R-:W-:Y:S02]  /*6d80*/  BAR.SYNC.DEFER_BLOCKING 0x5, 0x200 ;  /* 0x0148000000007b1d */ /* 0x000fe40000010000 */
[----:B0-----:R-:W-:-:S05]  /*6d90*/  LEA R2, R5, R2, 0x18 ;  /* 0x0000000205027211 */ /* 0x001fca00078ec0ff */
[----:B------:R-:W0:Y:S02]  /*6da0*/  LDS.128 R28, [R2+0x132d0] ;  /* 0x0132d000021c7984 */ /* 0x000e240000000c00 */
[----:B0-----:R-:W-:Y:S02]  /*6db0*/  R2UR UR5, R29 ;  /* 0x000000001d0572ca */ /* 0x001fe400000e0000 */
[----:B------:R-:W-:Y:S01]  /*6dc0*/  R2UR UR46, R30 ;  /* 0x000000001e2e72ca */ /* 0x000fe200000e0000 */
[----:B------:R-:W-:Y:S06]  /*6dd0*/  BAR.ARV 0x4, 0x200 ;  /* 0x0108000000007b1d */ /* 0x000fec0000002000 */
[----:B------:R-:W-:Y:S08]  /*6de0*/  @P0 BRA `(.L_x_157) ;  /* 0x0000001000a80947 */ /* 0x000ff00003800000 */
[----:B------:R-:W0:Y:S01]  /*6df0*/  S2R R39, SR_TID.X ;  /* 0x0000000000277919 */ /* 0x000e220000002100 */
[----:B------:R-:W-:Y:S01]  /*6e00*/  ULDC.64 UR6, c[0x4][0x38] ;  /* 0x01000e0000067ab9 */ /* 0x000fe20000000a00 */
[----:B------:R-:W2:Y:S01]  /*6e10*/  LDL R38, [R1+0x4] ;  /* 0x0000040001267983 */ /* 0x000ea20000100800 */
[----:B------:R-:W1:Y:S01]  /*6e20*/  S2R R35, SR_SWINHI ;  /* 0x0000000000237919 */ /* 0x000e620000002f00 */
[----:B------:R-:W-:Y:S02]  /*6e30*/  F2FP.BF16.F32.PACK_AB R36, R36, R57 ;  /* 0x000000392424723e */ /* 0x000fe400000010ff */
[----:B------:R-:W-:Y:S02]  /*6e40*/  F2FP.BF16.F32.PACK_AB R33, R33, R56 ;  /* 0x000000382121723e */ /* 0x000fe400000010ff */
[----:B------:R-:W-:Y:S02]  /*6e50*/  F2FP.BF16.F32.PACK_AB R25, R25, R32 ;  /* 0x000000201919723e */ /* 0x000fe400000010ff */
[----:B------:R-:W-:-:S02]  /*6e60*/  F2FP.BF16.F32.PACK_AB R20, R15, R20 ;  /* 0x000000140f14723e */ /* 0x000fc400000010ff */
[----:B------:R-:W-:Y:S02]  /*6e70*/  F2FP.BF16.F32.PACK_AB R11, R11, R12 ;  /* 0x0000000c0b0b723e */ /* 0x000fe400000010ff */
[----:B------:R-:W-:Y:S02]  /*6e80*/  F2FP.BF16.F32.PACK_AB R8, R7, R8 ;  /* 0x000000080708723e */ /* 0x000fe400000010ff */
[----:B------:R-:W-:Y:S02]  /*6e90*/  F2FP.BF16.F32.PACK_AB R21, R21, R24 ;  /* 0x000000181515723e */ /* 0x000fe400000010ff */
[----:B------:R-:W-:Y:S02]  /*6ea0*/  F2FP.BF16.F32.PACK_AB R10, R9, R10 ;  /* 0x0000000a090a723e */ /* 0x000fe400000010ff */
[----:B------:R-:W-:Y:S02]  /*6eb0*/  F2FP.BF16.F32.PACK_AB R14, R13, R14 ;  /* 0x0000000e0d0e723e */ /* 0x000fe400000010ff */
[----:B------:R-:W-:-:S02]  /*6ec0*/  F2FP.BF16.F32.PACK_AB R44, R44, R45 ;  /* 0x0000002d2c2c723e */ /* 0x000fc400000010ff */
[----:B------:R-:W-:Y:S02]  /*6ed0*/  F2FP.BF16.F32.PACK_AB R41, R40, R41 ;  /* 0x000000292829723e */ /* 0x000fe400000010ff */
[----:B------:R-:W-:Y:S01]  /*6ee0*/  F2FP.BF16.F32.PACK_AB R55, R55, R6 ;  /* 0x000000063737723e */ /* 0x000fe200000010ff */
[----:B0-----:R-:W-:Y:S01]  /*6ef0*/  IMAD.SHL.U32 R4, R39, 0x4, RZ ;  /* 0x0000000427047824 */ /* 0x001fe200078e00ff */
[----:B------:R-:W-:Y:S02]  /*6f00*/  F2FP.BF16.F32.PACK_AB R60, R60, R61 ;  /* 0x0000003d3c3c723e */ /* 0x000fe400000010ff */
[----:B------:R-:W-:Y:S02]  /*6f10*/  F2FP.BF16.F32.PACK_AB R59, R58, R59 ;  /* 0x0000003b3a3b723e */ /* 0x000fe400000010ff */
[----:B------:R-:W-:Y:S02]  /*6f20*/  F2FP.BF16.F32.PACK_AB R34, R34, R37 ;  /* 0x000000252222723e */ /* 0x000fe400000010ff */
[----:B------:R-:W-:Y:S01]  /*6f30*/  F2FP.BF16.F32.PACK_AB R27, R26, R27 ;  /* 0x0000001b1a1b723e */ /* 0x000fe200000010ff */
[----:B------:R-:W-:Y:S01]  /*6f40*/  USHF.L.U32 UR11, UR41, 0x2, URZ ;  /* 0x00000002290b7899 */ /* 0x000fe2000800063f */
[----:B------:R-:W-:Y:S01]  /*6f50*/  LOP3.LUT R4, R4, 0xc, RZ, 0xc0, !PT ;  /* 0x0000000c04047812 */ /* 0x000fe200078ec0ff */
[----:B------:R-:W-:Y:S01]  /*6f60*/  USHF.L.U64.HI UR17, UR41, 0x2, UR42 ;  /* 0x0000000229117899 */ /* 0x000fe2000801022a */
[----:B------:R-:W-:Y:S02]  /*6f70*/  BAR.SYNC.DEFER_BLOCKING 0x1, 0x180 ;  /* 0x0046000000007b1d */ /* 0x000fe40000010000 */
[----:B------:R-:W-:Y:S01]  /*6f80*/  IADD3 R4, P0, R4, UR6, RZ ;  /* 0x0000000604047c10 */ /* 0x000fe2000ff1e0ff */
[----:B------:R-:W-:-:S03]  /*6f90*/  USHF.R.S32.HI UR16, URZ, 0x1f, UR45 ;  /* 0x0000001f3f107899 */ /* 0x000fc6000801142d */
[----:B------:R-:W-:Y:S01]  /*6fa0*/  ULDC.64 UR8, c[0x0][0xb90] ;  /* 0x0002e40000087ab9 */ /* 0x000fe20000000a00 */
[----:B------:R-:W-:Y:S01]  /*6fb0*/  IMAD.X R5, RZ, RZ, UR7, P0 ;  /* 0x00000007ff057e24 */ /* 0x000fe200080e06ff */
[----:B------:R-:W-:Y:S01]  /*6fc0*/  ULDC.64 UR6, c[0x0][0xc00] ;  /* 0x0003000000067ab9 */ /* 0x000fe20000000a00 */
[----:B------:R-:W-:Y:S01]  /*6fd0*/  ULDC.64 UR12, c[0x0][0xc08] ;  /* 0x00030200000c7ab9 */ /* 0x000fe20000000a00 */
[----:B------:R-:W-:Y:S02]  /*6fe0*/  ULDC.64 UR14, c[0x0][0xb98] ;  /* 0x0002e600000e7ab9 */ /* 0x000fe40000000a00 */
[----:B------:R0:W3:Y:S01]  /*6ff0*/  LDG.E.CONSTANT R28, desc[UR48][R4.64] ;  /* 0x00000030041c7981 */ /* 0x0000e2000c1e9900 */
[----:B------:R-:W-:Y:S02]  /*7000*/  UISETP.NE.U32.AND UP0, UPT, UR6, URZ, UPT ;  /* 0x0000003f0600728c */ /* 0x000fe4000bf05070 */
[----:B------:R-:W-:Y:S02]  /*7010*/  UIADD3 UR4, UP1, UR11, UR6, URZ ;  /* 0x000000060b047290 */ /* 0x000fe4000ff3e03f */
[----:B------:R-:W-:-:S02]  /*7020*/  UISETP.NE.AND.EX UP0, UPT, UR7, URZ, UPT, UP0 ;  /* 0x0000003f0700728c */ /* 0x000fc4000bf05300 */
[----:B------:R-:W-:Y:S01]  /*7030*/  UIADD3.X UR6, UR17, UR7, URZ, UP1, !UPT ;  /* 0x0000000711067290 */ /* 0x000fe20008ffe43f */
[----:B0-----:R-:W-:-:S04]  /*7040*/  LOP3.LUT P0, R4, R39, 0x3, RZ, 0xc0, !PT ;  /* 0x0000000327047812 */ /* 0x001fc8000780c0ff */
[----:B------:R-:W-:-:S04]  /*7050*/  ISETP.EQ.OR P0, PT, R4, 0x3, !P0 ;  /* 0x000000030400780c */ /* 0x000fc80004702670 */
[----:B------:R-:W-:Y:S02]  /*7060*/  SEL R29, R36, R33, P0 ;  /* 0x00000021241d7207 */ /* 0x000fe40000000000 */
[----:B------:R-:W-:Y:S02]  /*7070*/  SEL R36, R33, R36, P0 ;  /* 0x0000002421247207 */ /* 0x000fe40000000000 */
[----:B------:R-:W-:Y:S02]  /*7080*/  SEL R33, R25, R20, P0 ;  /* 0x0000001419217207 */ /* 0x000fe40000000000 */
[----:B------:R-:W-:Y:S02]  /*7090*/  SEL R20, R20, R25, P0 ;  /* 0x0000001914147207 */ /* 0x000fe40000000000 */
[----:B------:R-:W-:Y:S02]  /*70a0*/  SEL R25, R11, R8, P0 ;  /* 0x000000080b197207 */ /* 0x000fe40000000000 */
[----:B------:R-:W-:-:S02]  /*70b0*/  SEL R24, R8, R11, P0 ;  /* 0x0000000b08187207 */ /* 0x000fc40000000000 */
[----:B------:R-:W-:Y:S02]  /*70c0*/  MOV R8, R2 ;  /* 0x0000000200087202 */ /* 0x000fe40000000f00 */
[----:B-1----:R-:W-:Y:S02]  /*70d0*/  MOV R9, R35 ;  /* 0x0000002300097202 */ /* 0x002fe40000000f00 */
[----:B------:R-:W-:Y:S02]  /*70e0*/  SEL R35, R44, R41, P0 ;  /* 0x000000292c237207 */ /* 0x000fe40000000000 */
[----:B------:R-:W-:Y:S02]  /*70f0*/  SEL R44, R41, R44, P0 ;  /* 0x0000002c292c7207 */ /* 0x000fe40000000000 */
[----:B------:R-:W-:Y:S02]  /*7100*/  SEL R15, R60, R59, P0 ;  /* 0x0000003b3c0f7207 */ /* 0x000fe40000000000 */
[----:B------:R-:W-:-:S02]  /*7110*/  SEL R37, R34, R27, P0 ;  /* 0x0000001b22257207 */ /* 0x000fc40000000000 */
[----:B------:R-:W-:Y:S02]  /*7120*/  SEL R60, R59, R60, P0 ;  /* 0x0000003c3b3c7207 */ /* 0x000fe40000000000 */
[----:B------:R-:W-:Y:S02]  /*7130*/  SEL R34, R27, R34, P0 ;  /* 0x000000221b227207 */ /* 0x000fe40000000000 */
[----:B------:R-:W-:Y:S02]  /*7140*/  SEL R27, R21, R14, P0 ;  /* 0x0000000e151b7207 */ /* 0x000fe40000000000 */
[----:B------:R-:W-:Y:S02]  /*7150*/  SEL R14, R14, R21, P0 ;  /* 0x000000150e0e7207 */ /* 0x000fe40000000000 */
[----:B------:R-:W-:Y:S02]  /*7160*/  SEL R21, R10, R55, P0 ;  /* 0x000000370a157207 */ /* 0x000fe40000000000 */
[----:B------:R-:W-:Y:S01]  /*7170*/  SEL R26, R55, R10, P0 ;  /* 0x0000000a371a7207 */ /* 0x000fe20000000000 */
[----:B--2---:R-:W-:-:S03]  /*7180*/  IMAD.WIDE R4, R38, 0x2, R8 ;  /* 0x0000000226047825 */ /* 0x004fc600078e0208 */
[C---:B------:R-:W-:Y:S02]  /*7190*/  IADD3 R39, P3, R4.reuse, 0x20, RZ ;  /* 0x0000002004277810 */ /* 0x040fe40007f7e0ff */
[C---:B------:R-:W-:Y:S02]  /*71a0*/  IADD3 R43, P1, R4.reuse, 0x60, RZ ;  /* 0x00000060042b7810 */ /* 0x040fe40007f3e0ff */
[----:B------:R-:W-:Y:S02]  /*71b0*/  LOP3.LUT R13, R4, 0x380, RZ, 0xc0, !PT ;  /* 0x00000380040d7812 */ /* 0x000fe400078ec0ff */
[----:B------:R-:W-:Y:S01]  /*71c0*/  LOP3.LUT R6, R39, 0x380, RZ, 0xc0, !PT ;  /* 0x0000038027067812 */ /* 0x000fe200078ec0ff */
[----:B------:R-:W-:Y:S01]  /*71d0*/  IMAD.X R7, RZ, RZ, R5, P1 ;  /* 0x000000ffff077224 */ /* 0x000fe200008e0605 */
[----:B------:R-:W-:Y:S02]  /*71e0*/  LOP3.LUT R30, R43, 0x380, RZ, 0xc0, !PT ;  /* 0x000003802b1e7812 */ /* 0x000fe400078ec0ff */
[----:B------:R-:W-:-:S02]  /*71f0*/  SHF.R.U64 R13, R13, 0x3, RZ ;  /* 0x000000030d0d7819 */ /* 0x000fc400000012ff */
[----:B------:R-:W-:Y:S02]  /*7200*/  SHF.R.U64 R6, R6, 0x3, RZ ;  /* 0x0000000306067819 */ /* 0x000fe400000012ff */
[----:B------:R-:W-:Y:S02]  /*7210*/  IADD3 R41, P2, R4, 0x40, RZ ;  /* 0x0000004004297810 */ /* 0x000fe40007f5e0ff */
[----:B------:R-:W-:Y:S02]  /*7220*/  SHF.R.U64 R30, R30, 0x3, RZ ;  /* 0x000000031e1e7819 */ /* 0x000fe400000012ff */
[----:B------:R-:W-:Y:S01]  /*7230*/  LOP3.LUT R4, R13, R4, RZ, 0x3c, !PT ;  /* 0x000000040d047212 */ /* 0x000fe200078e3cff */
[--C-:B------:R-:W-:Y:S01]  /*7240*/  IMAD.X R11, RZ, RZ, R5.reuse, P2 ;  /* 0x000000ffff0b7224 */ /* 0x100fe200010e0605 */
[----:B------:R-:W-:Y:S01]  /*7250*/  LOP3.LUT R12, R6, R39, RZ, 0x3c, !PT ;  /* 0x00000027060c7212 */ /* 0x000fe200078e3cff */
[----:B------:R-:W-:Y:S01]  /*7260*/  IMAD.X R13, RZ, RZ, R5, P3 ;  /* 0x000000ffff0d7224 */ /* 0x000fe200018e0605 */
[----:B------:R-:W-:-:S02]  /*7270*/  LOP3.LUT R6, R30, R43, RZ, 0x3c, !PT ;  /* 0x0000002b1e067212 */ /* 0x000fc400078e3cff */
[----:B------:R-:W-:Y:S02]  /*7280*/  MOV R43, R4 ;  /* 0x00000004002b7202 */ /* 0x000fe40000000f00 */
[----:B------:R-:W-:Y:S02]  /*7290*/  LOP3.LUT R10, R41, 0x380, RZ, 0xc0, !PT ;  /* 0x00000380290a7812 */ /* 0x000fe400078ec0ff */
[----:B------:R-:W-:Y:S02]  /*72a0*/  PLOP3.LUT P2, PT, PT, PT, UP0, 0x80, 0x0 ;  /* 0x000000000000781c */ /* 0x000fe40003f4f008 */
[----:B------:R-:W-:-:S04]  /*72b0*/  SHF.R.U64 R10, R10, 0x3, RZ ;  /* 0x000000030a0a7819 */ /* 0x000fc800000012ff */
[----:B------:R-:W-:Y:S02]  /*72c0*/  LOP3.LUT R10, R10, R41, RZ, 0x3c, !PT ;  /* 0x000000290a0a7212 */ /* 0x000fe400078e3cff */
[----:B------:R-:W-:Y:S02]  /*72d0*/  MOV R41, R12 ;  /* 0x0000000c00297202 */ /* 0x000fe40000000f00 */
[----:B------:R-:W-:Y:S01]  /*72e0*/  MOV R39, R10 ;  /* 0x0000000a00277202 */ /* 0x000fe20000000f00 */
[----:B------:R-:W-:Y:S02]  /*72f0*/  IMAD.U32 R10, RZ, RZ, UR4 ;  /* 0x00000004ff0a7e24 */ /* 0x000fe4000f8e00ff */
[----:B------:R-:W-:Y:S01]  /*7300*/  IMAD.U32 R11, RZ, RZ, UR6 ;  /* 0x00000006ff0b7e24 */ /* 0x000fe2000f8e00ff */
[----:B---3--:R-:W-:Y:S01]  /*7310*/  LOP3.LUT R5, R28, 0x2, RZ, 0x3c, !PT ;  /* 0x000000021c057812 */ /* 0x008fe200078e3cff */
[----:B------:R-:W-:Y:S04]  /*7320*/  SHFL.IDX PT, R15, R15, R28, 0x1c1f ;  /* 0x001c1f1c0f0f7589 */ /* 0x000fe800000e0000 */
[----:B------:R-:W-:Y:S04]  /*7330*/  SHFL.IDX PT, R25, R25, R28, 0x1c1f ;  /* 0x001c1f1c19197589 */ /* 0x000fe800000e0000 */
[----:B------:R-:W-:Y:S04]  /*7340*/  SHFL.IDX PT, R35, R35, R28, 0x1c1f ;  /* 0x001c1f1c23237589 */ /* 0x000fe800000e0000 */
[----:B------:R-:W0:Y:S04]  /*7350*/  SHFL.IDX PT, R60, R60, R5, 0x1c1f ;  /* 0x001c1f053c3c7589 */ /* 0x000e2800000e0000 */
[----:B------:R-:W1:Y:S04]  /*7360*/  SHFL.IDX PT, R30, R24, R5, 0x1c1f ;  /* 0x001c1f05181e7589 */ /* 0x000e6800000e0000 */
[----:B------:R-:W-:Y:S04]  /*7370*/  SHFL.IDX PT, R44, R44, R5, 0x1c1f ;  /* 0x001c1f052c2c7589 */ /* 0x000fe800000e0000 */
[----:B------:R-:W-:Y:S04]  /*7380*/  SHFL.IDX PT, R29, R29, R28, 0x1c1f ;  /* 0x001c1f1c1d1d7589 */ /* 0x000fe800000e0000 */
[----:B------:R-:W-:Y:S04]  /*7390*/  SHFL.IDX PT, R37, R37, R28, 0x1c1f ;  /* 0x001c1f1c25257589 */ /* 0x000fe800000e0000 */
[----:B------:R-:W2:Y:S04]  /*73a0*/  SHFL.IDX PT, R36, R36, R5, 0x1c1f ;  /* 0x001c1f0524247589 */ /* 0x000ea800000e0000 */
[----:B------:R-:W-:Y:S01]  /*73b0*/  SHFL.IDX PT, R27, R27, R28, 0x1c1f ;  /* 0x001c1f1c1b1b7589 */ /* 0x000fe200000e0000 */
[----:B0-----:R-:W-:-:S03]  /*73c0*/  SEL R4, R15, R60, P0 ;  /* 0x0000003c0f047207 */ /* 0x001fc60000000000 */
[----:B------:R0:W3:Y:S01]  /*73d0*/  SHFL.IDX PT, R38, R34, R5, 0x1c1f ;  /* 0x001c1f0522267589 */ /* 0x0000e200000e0000 */
[----:B-1----:R-:W-:-:S03]  /*73e0*/  SEL R32, R25, R30, P0 ;  /* 0x0000001e19207207 */ /* 0x002fc60000000000 */
[----:B------:R1:W4:Y:S04]  /*73f0*/  SHFL.IDX PT, R40, R14, R5, 0x1c1f ;  /* 0x001c1f050e287589 */ /* 0x00032800000e0000 */
[----:B------:R-:W-:Y:S01]  /*7400*/  SHFL.IDX PT, R33, R33, R28, 0x1c1f ;  /* 0x001c1f1c21217589 */ /* 0x000fe200000e0000 */
[----:B0-----:R-:W-:-:S03]  /*7410*/  SEL R34, R30, R25, P0 ;  /* 0x000000191e227207 */ /* 0x001fc60000000000 */
[----:B------:R-:W0:Y:S04]  /*7420*/  SHFL.IDX PT, R20, R20, R5, 0x1c1f ;  /* 0x001c1f0514147589 */ /* 0x000e2800000e0000 */
[----:B------:R4:W-:Y:S01]  /*7430*/  SHFL.IDX PT, R21, R21, R28, 0x1c1f ;  /* 0x001c1f1c15157589 */ /* 0x0009e200000e0000 */
[----:B--2---:R-:W-:Y:S02]  /*7440*/  SEL R12, R29, R36, P0 ;  /* 0x000000241d0c7207 */ /* 0x004fe40000000000 */
[----:B-1----:R-:W-:Y:S01]  /*7450*/  SEL R14, R36, R29, P0 ;  /* 0x0000001d240e7207 */ /* 0x002fe20000000000 */
[----:B------:R1:W2:Y:S01]  /*7460*/  SHFL.IDX PT, R42, R26, R5, 0x1c1f ;  /* 0x001c1f051a2a7589 */ /* 0x0002a200000e0000 */
[----:B------:R-:W2:Y:S01]  /*7470*/  LDC R29, c[0x0][0xbe8] ;  /* 0x0002fa00ff1d7b82 */ /* 0x000ea20000000800 */
[----:B---3--:R-:W-:-:S02]  /*7480*/  SEL R13, R37, R38, P0 ;  /* 0x00000026250d7207 */ /* 0x008fc40000000000 */
[----:B----4-:R-:W-:Y:S02]  /*7490*/  MOV R28, R6 ;  /* 0x00000006001c7202 */ /* 0x010fe40000000f00 */
[----:B------:R-:W-:Y:S02]  /*74a0*/  SEL R6, R60, R15, P0 ;  /* 0x0000000f3c067207 */ /* 0x000fe40000000000 */
[----:B-1----:R-:W-:Y:S02]  /*74b0*/  SEL R5, R35, R44, P0 ;  /* 0x0000002c23057207 */ /* 0x002fe40000000000 */
[----:B------:R-:W-:Y:S02]  /*74c0*/  SEL R7, R44, R35, P0 ;  /* 0x000000232c077207 */ /* 0x000fe40000000000 */
[----:B------:R-:W-:Y:S02]  /*74d0*/  SEL R15, R38, R37, P0 ;  /* 0x00000025260f7207 */ /* 0x000fe40000000000 */
[----:B------:R-:W-:Y:S01]  /*74e0*/  SEL R25, R27, R40, P0 ;  /* 0x000000281b197207 */ /* 0x000fe20000000000 */
[----:B------:R-:W-:Y:S01]  /*74f0*/  STSM.16.M88.4 [R43], R4 ;  /* 0x000000042b007844 */ /* 0x000fe20000000200 */
[----:B0-----:R-:W-:-:S02]  /*7500*/  SEL R24, R33, R20, P0 ;  /* 0x0000001421187207 */ /* 0x001fc40000000000 */
[----:B------:R-:W-:Y:S01]  /*7510*/  SEL R26, R20, R33, P0 ;  /* 0x00000021141a7207 */ /* 0x000fe20000000000 */
[----:B------:R0:W-:Y:S01]  /*7520*/  STSM.16.M88.4 [R41], R12 ;  /* 0x0000000c29007844 */ /* 0x0001e20000000200 */
[----:B------:R-:W-:Y:S02]  /*7530*/  SEL R27, R40, R27, P0 ;  /* 0x0000001b281b7207 */ /* 0x000fe40000000000 */
[----:B--2---:R-:W-:Y:S02]  /*7540*/  SEL R33, R21, R42, P0 ;  /* 0x0000002a15217207 */ /* 0x004fe40000000000 */
[----:B------:R-:W-:Y:S01]  /*7550*/  SEL R35, R42, R21, P0 ;  /* 0x000000152a237207 */ /* 0x000fe20000000000 */
[----:B------:R1:W-:Y:S04]  /*7560*/  STSM.16.M88.4 [R39], R24 ;  /* 0x0000001827007844 */ /* 0x0003e80000000200 */
[----:B------:R1:W-:Y:S01]  /*7570*/  STSM.16.M88.4 [R28], R32 ;  /* 0x000000201c007844 */ /* 0x0003e20000000200 */
[----:B------:R-:W-:Y:S06]  /*7580*/  BAR.SYNC.DEFER_BLOCKING 0x1, 0x180 ;  /* 0x0046000000007b1d */ /* 0x000fec0000010000 */
[----:B------:R-:W2:Y:S01]  /*7590*/  @P2 LDG.E R20, desc[UR48][R10.64] ;  /* 0x000000300a142981 */ /* 0x000ea2000c1e1900 */
[----:B------:R-:W-:Y:S01]  /*75a0*/  ISETP.NE.AND P1, PT, R29, 0x1, PT ;  /* 0x000000011d00780c */ /* 0x000fe20003f25270 */
[----:B------:R-:W-:Y:S01]  /*75b0*/  UMOV UR4, URZ ;  /* 0x0000003f00047c82 */ /* 0x000fe20008000000 */
[----:B0-----:R-:W-:Y:S01]  /*75c0*/  IMAD.U32 R12, RZ, RZ, UR44 ;  /* 0x0000002cff0c7e24 */ /* 0x001fe2000f8e00ff */
[----:B------:R-:W-:-:S02]  /*75d0*/  UIMAD UR6, UR16, UR8, URZ ;  /* 0x00000008100672a4 */ /* 0x000fc4000f8e023f */
[----:B------:R-:W-:Y:S01]  /*75e0*/  USEL UR42, UR42, URZ, !UP0 ;  /* 0x0000003f2a2a7287 */ /* 0x000fe2000c000000 */
[----:B------:R-:W-:Y:S01]  /*75f0*/  IMAD R12, R12, 0xc0, R157 ;  /* 0x000000c00c0c7824 */ /* 0x000fe200078e029d */
[----:B------:R-:W-:Y:S02]  /*7600*/  UIMAD UR10, UR45, UR9, UR6 ;  /* 0x000000092d0a72a4 */ /* 0x000fe4000f8e0206 */
[----:B------:R-:W-:Y:S01]  /*7610*/  UISETP.NE.U32.AND UP1, UPT, UR12, URZ, UPT ;  /* 0x0000003f0c00728c */ /* 0x000fe2000bf25070 */
[----:B------:R-:W-:Y:S01]  /*7620*/  IMAD.MOV.U32 R4, RZ, RZ, R12 ;  /* 0x000000ffff047224 */ /* 0x000fe200078e000c */
[----:B------:R-:W-:Y:S02]  /*7630*/  USEL UR41, UR41, URZ, !UP0 ;  /* 0x0000003f29297287 */ /* 0x000fe4000c000000 */
[----:B------:R-:W0:Y:S01]  /*7640*/  @P1 LDC R21, c[0x0][0xbec] ;  /* 0x0002fb00ff151b82 */ /* 0x000e220000000800 */
[----:B------:R-:W-:-:S06]  /*7650*/  UISETP.NE.AND.EX UP0, UPT, UR13, URZ, UPT, UP1 ;  /* 0x0000003f0d00728c */ /* 0x000fcc000bf05310 */
[----:B------:R-:W-:Y:S01]  /*7660*/  PLOP3.LUT P3, PT, PT, PT, UP0, 0x80, 0x0 ;  /* 0x000000000000781c */ /* 0x000fe20003f6f008 */
[----:B------:R-:W3:Y:S01]  /*7670*/  @P1 LDC R30, c[0x0][0xbf0] ;  /* 0x0002fc00ff1e1b82 */ /* 0x000ee20000000800 */
[----:B0-----:R-:W-:-:S05]  /*7680*/  @P1 IMAD.HI.U32 R5, R12, R21, RZ ;  /* 0x000000150c051227 */ /* 0x001fca00078e00ff */
[----:B---3--:R-:W-:-:S05]  /*7690*/  @P1 SHF.R.U32.HI R4, RZ, R30, R5 ;  /* 0x0000001eff041219 */ /* 0x008fca0000011605 */
[----:B------:R-:W-:-:S04]  /*76a0*/  IMAD.MOV R6, RZ, RZ, -R4 ;  /* 0x000000ffff067224 */ /* 0x000fc800078e0a04 */
[----:B------:R-:W-:Y:S01]  /*76b0*/  IMAD R7, R29, R6, R12 ;  /* 0x000000061d077224 */ /* 0x000fe200078e020c */
[----:B------:R-:W-:-:S04]  /*76c0*/  SHF.R.S32.HI R6, RZ, 0x1f, R4 ;  /* 0x0000001fff067819 */ /* 0x000fc80000011404 */
[----:B------:R-:W-:Y:S02]  /*76d0*/  SHF.R.S32.HI R5, RZ, 0x1f, R7 ;  /* 0x0000001fff057819 */ /* 0x000fe40000011407 */
[----:B--2---:R-:W-:-:S13]  /*76e0*/  @P2 R2UR UR4, R20 ;  /* 0x00000000140422ca */ /* 0x004fda00000e0000 */
[----:B------:R-:W-:Y:S02]  /*76f0*/  USHF.R.S32.HI UR7, URZ, 0x1f, UR4 ;  /* 0x0000001f3f077899 */ /* 0x000fe40008011404 */
[----:B------:R-:W-:Y:S02]  /*7700*/  UMOV UR6, UR4 ;  /* 0x0000000400067c82 */ /* 0x000fe40008000000 */
[----:B------:R-:W-:-:S04]  /*7710*/  UIMAD.WIDE.U32 UR8, UR45, UR8, UR6 ;  /* 0x000000082d0872a5 */ /* 0x000fc8000f8e0006 */
[----:B------:R-:W-:Y:S02]  /*7720*/  UIADD3 UR9, UR9, UR10, URZ ;  /* 0x0000000a09097290 */ /* 0x000fe4000fffe03f */
[----:B------:R-:W-:Y:S02]  /*7730*/  UIMAD UR10, UR42, UR14, URZ ;  /* 0x0000000e2a0a72a4 */ /* 0x000fe4000f8e023f */
[----:B------:R-:W-:Y:S02]  /*7740*/  UIMAD.WIDE.U32 UR8, UR41, UR14, UR8 ;  /* 0x0000000e290872a5 */ /* 0x000fe4000f8e0008 */
[----:B------:R-:W-:-:S03]  /*7750*/  UIMAD UR10, UR41, UR15, UR10 ;  /* 0x0000000f290a72a4 */ /* 0x000fc6000f8e020a */
[----:B------:R-:W-:Y:S01]  /*7760*/  ULDC.64 UR14, c[0x0][0xb88] ;  /* 0x0002e200000e7ab9 */ /* 0x000fe20000000a00 */
[----:B------:R-:W-:Y:S01]  /*7770*/  IADD3 R4, P0, R4, UR8, RZ ;  /* 0x0000000804047c10 */ /* 0x000fe2000ff1e0ff */
[----:B------:R-:W-:Y:S01]  /*7780*/  IMAD R12, R5, UR14, RZ ;  /* 0x0000000e050c7c24 */ /* 0x000fe2000f8e02ff */
[----:B------:R-:W-:Y:S01]  /*7790*/  @UP0 UIADD3 UR8, UP1, UR11, UR12, URZ ;  /* 0x0000000c0b080290 */ /* 0x000fe2000ff3e03f */
[----:B------:R-:W-:Y:S02]  /*77a0*/  IMAD.U32 R13, RZ, RZ, UR10 ;  /* 0x0000000aff0d7e24 */ /* 0x000fe4000f8e00ff */
[----:B------:R-:W-:Y:S01]  /*77b0*/  ULDC UR12, c[0x0][0xa88] ;  /* 0x0002a200000c7ab9 */ /* 0x000fe20000000800 */
[----:B------:R-:W-:Y:S02]  /*77c0*/  ULDC.64 UR10, c[0x0][0xb50] ;  /* 0x0002d400000a7ab9 */ /* 0x000fe40000000a00 */
[----:B------:R-:W-:Y:S01]  /*77d0*/  IADD3.X R5, R6, UR9, R13, P0, !PT ;  /* 0x0000000906057c10 */ /* 0x000fe200087fe40d */
[----:B------:R-:W-:Y:S01]  /*77e0*/  @UP0 UIADD3.X UR9, UR17, UR13, URZ, UP1, !UPT ;  /* 0x0000000d11090290 */ /* 0x000fe20008ffe43f */
[----:B------:R-:W-:-:S02]  /*77f0*/  IMAD R13, R7, UR15, R12 ;  /* 0x0000000f070d7c24 */ /* 0x000fc4000f8e020c */
[----:B------:R-:W-:Y:S02]  /*7800*/  IMAD.U32 R6, RZ, RZ, UR12 ;  /* 0x0000000cff067e24 */ /* 0x000fe4000f8e00ff */
[----:B------:R-:W-:-:S04]  /*7810*/  IMAD.WIDE.U32 R4, R7, UR14, R4 ;  /* 0x0000000e07047c25 */ /* 0x000fc8000f8e0004 */
[----:B------:R-:W-:Y:S01]  /*7820*/  IMAD.IADD R5, R5, 0x1, R13 ;  /* 0x0000000105057824 */ /* 0x000fe200078e020d */
[C---:B------:R-:W-:Y:S01]  /*7830*/  LEA R7, P0, R4.reuse, UR10, 0x2 ;  /* 0x0000000a04077c11 */ /* 0x040fe2000f8010ff */
[----:B------:R-:W-:Y:S02]  /*7840*/  IMAD.U32 R12, RZ, RZ, UR8 ;  /* 0x00000008ff0c7e24 */ /* 0x000fe4000f8e00ff */
[----:B------:R-:W-:Y:S01]  /*7850*/  IMAD.U32 R13, RZ, RZ, UR9 ;  /* 0x00000009ff0d7e24 */ /* 0x000fe2000f8e00ff */
[----:B------:R-:W-:Y:S01]  /*7860*/  LEA.HI.X R5, R4, UR11, R5, 0x2, P0 ;  /* 0x0000000b04057c11 */ /* 0x000fe200080f1405 */
[----:B------:R-:W-:-:S03]  /*7870*/  IMAD.U32 R4, RZ, RZ, UR44 ;  /* 0x0000002cff047e24 */ /* 0x000fc6000f8e00ff */
[----:B------:R1:W5:Y:S01]  /*7880*/  @P3 LDG.E R6, desc[UR48][R12.64] ;  /* 0x000000300c063981 */ /* 0x000362000c1e1900 */
[----:B------:R-:W-:Y:S05]  /*7890*/  @P3 BRA `(.L_x_158) ;  /* 0x0000000000103947 */ /* 0x000fea0003800000 */
[----:B------:R-:W-:Y:S05]  /*78a0*/  @!P2 BRA `(.L_x_158) ;  /* 0x00000000000ca947 */ /* 0x000fea0003800000 */
[----:B-1----:R-:W2:Y:S04]  /*78b0*/  LDG.E R13, desc[UR48][R10.64] ;  /* 0x000000300a0d7981 */ /* 0x002ea8000c1e1900 */
[----:B-----5:R-:W2:Y:S02]  /*78c0*/  LDG.E R6, desc[UR48][R10.64+0x4] ;  /* 0x000004300a067981 */ /* 0x020ea4000c1e1900 */
[----:B--2---:R-:W-:-:S07]  /*78d0*/  IMAD.IADD R6, R6, 0x1, -R13 ;  /* 0x0000000106067824 */ /* 0x004fce00078e0a0d */
.L_x_158:
[----:B-1----:R-:W-:Y:S01]  /*78e0*/  IMAD R13, R18, 0x40, R17 ;  /* 0x00000040120d7824 */ /* 0x002fe200078e0211 */
[----:B------:R-:W-:Y:S01]  /*78f0*/  SHFL.IDX PT, R14, R7, RZ, 0x1c1f ;  /* 0x001c1fff070e7589 */ /* 0x000fe200000e0000 */
[----:B-----5:R-:W-:Y:S01]  /*7900*/  IMAD R35, R6, R29, RZ ;  /* 0x0000001d06237224 */ /* 0x020fe200078e02ff */
[----:B------:R-:W-:Y:S01]  /*7910*/  LOP3.LUT P0, RZ, R19, 0x3, RZ, 0xc0, !PT ;  /* 0x0000000313ff7812 */ /* 0x000fe2000780c0ff */
[----:B------:R-:W-:Y:S01]  /*7920*/  IMAD.WIDE R12, R13, 0x2, R8 ;  /* 0x000000020d0c7825 */ /* 0x000fe200078e0208 */
[----:B------:R-:W0:Y:S01]  /*7930*/  SHFL.IDX PT, R15, R5, RZ, 0x1c1f ;  /* 0x001c1fff050f7589 */ /* 0x000e2200000e0000 */
[----:B------:R-:W1:Y:S01]  /*7940*/  @P1 LDC R33, c[0x0][0xbf0] ;  /* 0x0002fc00ff211b82 */ /* 0x000e620000000800 */
[----:B------:R-:W-:Y:S01]  /*7950*/  ULDC.64 UR10, c[0x0][0xaa0] ;  /* 0x0002a800000a7ab9 */ /* 0x000fe20000000a00 */
[----:B------:R-:W-:Y:S01]  /*7960*/  IMAD R8, R4, 0xc0, R23 ;  /* 0x000000c004087824 */ /* 0x000fe200078e0217 */
[----:B------:R-:W-:Y:S01]  /*7970*/  SHFL.IDX PT, R20, R7, 0x1, 0x1c1f ;  /* 0x003c1f0007147f89 */ /* 0x000fe200000e0000 */
[----:B------:R-:W-:-:S02]  /*7980*/  IADD3 R9, P3, R12, 0x1800, RZ ;  /* 0x000018000c097810 */ /* 0x000fc40007f7e0ff */
[----:B------:R-:W-:Y:S01]  /*7990*/  VIADD R4, R8, 0x8 ;  /* 0x0000000808047836 */ /* 0x000fe20000000000 */
[----:B------:R2:W3:Y:S01]  /*79a0*/  SHFL.IDX PT, R21, R5, 0x1, 0x1c1f ;  /* 0x003c1f0005157f89 */ /* 0x0004e200000e0000 */
[----:B------:R-:W-:Y:S02]  /*79b0*/  IADD3 R25, P4, R12, 0x3000, RZ ;  /* 0x000030000c197810 */ /* 0x000fe40007f9e0ff */
[-C--:B------:R-:W-:Y:S02]  /*79c0*/  ISETP.GE.OR P2, PT, R8, R35.reuse, P0 ;  /* 0x000000230800720c */ /* 0x080fe40000746670 */
[----:B------:R-:W-:Y:S02]  /*79d0*/  LOP3.LUT R8, R9, 0x380, RZ, 0xc0, !PT ;  /* 0x0000038009087812 */ /* 0x000fe400078ec0ff */
[----:B------:R-:W-:Y:S02]  /*79e0*/  ISETP.GE.OR P0, PT, R4, R35, P0 ;  /* 0x000000230400720c */ /* 0x000fe40000706670 */
[----:B--2---:R-:W-:-:S02]  /*79f0*/  LOP3.LUT R5, R12, 0x380, RZ, 0xc0, !PT ;  /* 0x000003800c057812 */ /* 0x004fc400078ec0ff */
[----:B------:R-:W-:Y:S02]  /*7a00*/  LOP3.LUT R24, R25, 0x380, RZ, 0xc0, !PT ;  /* 0x0000038019187812 */ /* 0x000fe400078ec0ff */
[----:B------:R-:W-:Y:S02]  /*7a10*/  SHF.R.U64 R5, R5, 0x3, RZ ;  /* 0x0000000305057819 */ /* 0x000fe400000012ff */
[----:B------:R-:W-:Y:S01]  /*7a20*/  SHF.R.U64 R8, R8, 0x3, RZ ;  /* 0x0000000308087819 */ /* 0x000fe200000012ff */
[----:B0-----:R-:W-:Y:S01]  /*7a30*/  @!P2 ST.E desc[UR48][R14.64], R3 ;  /* 0x000000030e00a985 */ /* 0x001fe2000c101930 */
[----:B------:R-:W-:Y:S02]  /*7a40*/  SHF.R.U64 R24, R24, 0x3, RZ ;  /* 0x0000000318187819 */ /* 0x000fe400000012ff */
[----:B------:R-:W-:Y:S01]  /*7a50*/  LOP3.LUT R4, R5, R12, RZ, 0x3c, !PT ;  /* 0x0000000c05047212 */ /* 0x000fe200078e3cff */
[--C-:B------:R-:W-:Y:S01]  /*7a60*/  IMAD.MOV.U32 R5, RZ, RZ, R13.reuse ;  /* 0x000000ffff057224 */ /* 0x100fe200078e000d */
[----:B------:R-:W-:Y:S01]  /*7a70*/  LOP3.LUT R8, R8, R9, RZ, 0x3c, !PT ;  /* 0x0000000908087212 */ /* 0x000fe200078e3cff */
[--C-:B------:R-:W-:Y:S01]  /*7a80*/  IMAD.X R9, RZ, RZ, R13.reuse, P3 ;  /* 0x000000ffff097224 */ /* 0x100fe200018e060d */
[----:B------:R-:W-:Y:S01]  /*7a90*/  LOP3.LUT R24, R24, R25, RZ, 0x3c, !PT ;  /* 0x0000001918187212 */ /* 0x000fe200078e3cff */
[----:B------:R-:W-:Y:S01]  /*7aa0*/  IMAD.X R25, RZ, RZ, R13, P4 ;  /* 0x000000ffff197224 */ /* 0x000fe200020e060d */
[----:B---3--:R0:W-:Y:S04]  /*7ab0*/  @!P0 ST.E desc[UR48][R20.64], R0 ;  /* 0x0000000014008985 */ /* 0x0081e8000c101930 */
[----:B------:R-:W2:Y:S04]  /*7ac0*/  LD.E.128 R4, desc[UR48][R4.64] ;  /* 0x0000003004047980 */ /* 0x000ea8000c101d00 */
[----:B------:R-:W3:Y:S04]  /*7ad0*/  LD.E.128 R8, desc[UR48][R8.64] ;  /* 0x0000003008087980 */ /* 0x000ee8000c101d00 */
[----:B------:R-:W4:Y:S01]  /*7ae0*/  LD.E.128 R24, desc[UR48][R24.64] ;  /* 0x0000003018187980 */ /* 0x000f22000c101d00 */
[----:B0-----:R-:W0:Y:S01]  /*7af0*/  @P1 LDC R21, c[0x0][0xbec] ;  /* 0x0002fb00ff151b82 */ /* 0x001e220000000800 */
[----:B------:R-:W-:Y:S01]  /*7b00*/  IADD3 R28, P0, R12, 0x4800, RZ ;  /* 0x000048000c1c7810 */ /* 0x000fe20007f1e0ff */
[----:B------:R-:W-:-:S03]  /*7b10*/  UIMAD UR8, UR7, UR10, URZ ;  /* 0x0000000a070872a4 */ /* 0x000fc6000f8e023f */
[----:B------:R-:W-:Y:S01]  /*7b20*/  LOP3.LUT R12, R28, 0x380, RZ, 0xc0, !PT ;  /* 0x000003801c0c7812 */ /* 0x000fe200078ec0ff */
[----:B------:R-:W-:Y:S01]  /*7b30*/  UIMAD.WIDE.U32 UR6, UR4, UR10, URZ ;  /* 0x0000000a040672a5 */ /* 0x000fe2000f8e003f */
[----:B------:R-:W-:Y:S02]  /*7b40*/  IMAD R0, R16, 0x30, R18 ;  /* 0x0000003010007824 */ /* 0x000fe400078e0212 */
[----:B------:R-:W-:Y:S01]  /*7b50*/  SHF.R.U64 R3, R12, 0x3, RZ ;  /* 0x000000030c037819 */ /* 0x000fe200000012ff */
[----:B------:R-:W-:Y:S01]  /*7b60*/  UIMAD UR8, UR4, UR11, UR8 ;  /* 0x0000000b040872a4 */ /* 0x000fe2000f8e0208 */
[----:B------:R-:W-:Y:S02]  /*7b70*/  IMAD.X R13, RZ, RZ, R13, P0 ;  /* 0x000000ffff0d7224 */ /* 0x000fe400000e060d */
[----:B------:R-:W-:Y:S01]  /*7b80*/  LOP3.LUT R12, R3, R28, RZ, 0x3c, !PT ;  /* 0x0000001c030c7212 */ /* 0x000fe200078e3cff */
[----:B------:R-:W-:Y:S01]  /*7b90*/  ULDC.64 UR10, c[0x0][0xae8] ;  /* 0x0002ba00000a7ab9 */ /* 0x000fe20000000a00 */
[----:B------:R-:W-:Y:S01]  /*7ba0*/  IMAD.U32 R3, RZ, RZ, UR44 ;  /* 0x0000002cff037e24 */ /* 0x000fe2000f8e00ff */
[----:B------:R-:W-:-:S02]  /*7bb0*/  UIADD3 UR7, UR7, UR8, URZ ;  /* 0x0000000807077290 */ /* 0x000fc4000fffe03f */
[----:B------:R-:W-:Y:S01]  /*7bc0*/  UIMAD UR4, UR16, UR10, URZ ;  /* 0x0000000a100472a4 */ /* 0x000fe2000f8e023f */
[----:B------:R-:W-:Y:S01]  /*7bd0*/  IMAD R30, R3, 0xc0, R0 ;  /* 0x000000c0031e7824 */ /* 0x000fe200078e0200 */
[----:B------:R-:W-:Y:S01]  /*7be0*/  UIMAD.WIDE.U32 UR6, UR45, UR10, UR6 ;  /* 0x0000000a2d0672a5 */ /* 0x000fe2000f8e0006 */
[----:B------:R-:W5:Y:S01]  /*7bf0*/  LD.E.128 R12, desc[UR48][R12.64] ;  /* 0x000000300c0c7980 */ /* 0x000f62000c101d00 */
[----:B------:R-:W-:Y:S01]  /*7c00*/  UIMAD UR4, UR45, UR11, UR4 ;  /* 0x0000000b2d0472a4 */ /* 0x000fe2000f8e0204 */
[----:B------:R-:W-:Y:S01]  /*7c10*/  IMAD.MOV.U32 R3, RZ, RZ, R30 ;  /* 0x000000ffff037224 */ /* 0x000fe200078e001e */
[----:B------:R-:W-:Y:S01]  /*7c20*/  ULDC.64 UR8, c[0x0][0xaf0] ;  /* 0x0002bc0000087ab9 */ /* 0x000fe20000000a00 */
[----:B0-----:R-:W-:Y:S01]  /*7c30*/  @P1 IMAD.HI.U32 R0, R30, R21, RZ ;  /* 0x000000151e001227 */ /* 0x001fe200078e00ff */
[----:B------:R-:W-:Y:S01]  /*7c40*/  UIADD3 UR7, UR7, UR4, URZ ;  /* 0x0000000407077290 */ /* 0x000fe2000fffe03f */
[----:B------:R-:W-:Y:S01]  /*7c50*/  @!PT LDS RZ, [RZ] ;  /* 0x00000000fffff984 */ /* 0x000fe20000000800 */
[----:B------:R-:W-:Y:S01]  /*7c60*/  @!PT LDS RZ, [RZ] ;  /* 0x00000000fffff984 */ /* 0x000fe20000000800 */
[----:B------:R-:W-:Y:S01]  /*7c70*/  @!PT LDS RZ, [RZ] ;  /* 0x00000000fffff984 */ /* 0x000fe20000000800 */
[----:B------:R-:W-:Y:S01]  /*7c80*/  @!PT LDS RZ, [RZ] ;  /* 0x00000000fffff984 */ /* 0x000fe20000000800 */
[----:B------:R0:W-:Y:S06]  /*7c90*/  MEMBAR.ALL.CTA ;  /* 0x0000000000007992 */ /* 0x0001ec0000008000 */
[----:B0-----:R-:W0:Y:S01]  /*7ca0*/  FENCE.VIEW.ASYNC.S ;  /* 0x00000000000073c6 */ /* 0x001e220000000000 */
[----:B------:R-:W-:Y:S01]  /*7cb0*/  UIMAD UR4, UR42, UR8, URZ ;  /* 0x000000082a0472a4 */ /* 0x000fe2000f8e023f */
[----:B------:R-:W-:Y:S01]  /*7cc0*/  SHF.R.S32.HI R37, RZ, 0x1f, R17 ;  /* 0x0000001fff257819 */ /* 0x000fe20000011411 */
[----:B------:R-:W-:Y:S01]  /*7cd0*/  UIMAD.WIDE.U32 UR6, UR41, UR8, UR6 ;  /* 0x00000008290672a5 */ /* 0x000fe2000f8e0006 */
[----:B-1----:R-:W-:Y:S01]  /*7ce0*/  @P1 SHF.R.U32.HI R3, RZ, R33, R0 ;  /* 0x00000021ff031219 */ /* 0x002fe20000011600 */
[----:B------:R-:W-:-:S03]  /*7cf0*/  UIMAD UR4, UR41, UR9, UR4 ;  /* 0x00000009290472a4 */ /* 0x000fc6000f8e0204 */
[--C-:B------:R-:W-:Y:S01]  /*7d00*/  SHF.R.S32.HI R0, RZ, 0x1f, R3.reuse ;  /* 0x0000001fff007819 */ /* 0x100fe20000011403 */
[----:B------:R-:W-:Y:S01]  /*7d10*/  UIADD3 UR4, UR7, UR4, URZ ;  /* 0x0000000407047290 */ /* 0x000fe2000fffe03f */
[----:B------:R-:W-:Y:S01]  /*7d20*/  IMAD.MOV R28, RZ, RZ, -R3 ;  /* 0x000000ffff1c7224 */ /* 0x000fe200078e0a03 */
[----:B------:R-:W-:Y:S01]  /*7d30*/  ULDC.64 UR8, c[0x0][0xae0] ;  /* 0x0002b80000087ab9 */ /* 0x000fe20000000a00 */
[----:B------:R-:W-:Y:S02]  /*7d40*/  IMAD.U32 R21, RZ, RZ, UR7 ;  /* 0x00000007ff157e24 */ /* 0x000fe4000f8e00ff */
[----:B------:R-:W-:Y:S02]  /*7d50*/  IMAD R0, R0, UR8, RZ ;  /* 0x0000000800007c24 */ /* 0x000fe4000f8e02ff */
[----:B------:R-:W-:Y:S02]  /*7d60*/  IMAD R29, R29, R28, R30 ;  /* 0x0000001c1d1d7224 */ /* 0x000fe400078e021e */
[----:B------:R-:W-:Y:S01]  /*7d70*/  IMAD.U32 R20, RZ, RZ, UR6 ;  /* 0x00000006ff147e24 */ /* 0x000fe2000f8e00ff */
[----:B------:R-:W-:Y:S01]  /*7d80*/  ULDC.64 UR6, c[0x0][0xad8] ;  /* 0x0002b60000067ab9 */ /* 0x000fe20000000a00 */
[----:B------:R-:W-:Y:S01]  /*7d90*/  IMAD.U32 R21, RZ, RZ, UR4 ;  /* 0x00000004ff157e24 */ /* 0x000fe2000f8e00ff */
[----:B------:R-:W-:Y:S01]  /*7da0*/  ULDC UR4, c[0x0][0xac8] ;  /* 0x0002b20000047ab9 */ /* 0x000fe20000000800 */
[C---:B------:R-:W-:Y:S01]  /*7db0*/  IMAD R33, R3.reuse, UR9, R0 ;  /* 0x0000000903217c24 */ /* 0x040fe2000f8e0200 */
[----:B------:R-:W-:Y:S01]  /*7dc0*/  SHF.R.S32.HI R0, RZ, 0x1f, R29 ;  /* 0x0000001fff007819 */ /* 0x000fe2000001141d */
[----:B------:R-:W-:-:S04]  /*7dd0*/  IMAD.WIDE.U32 R20, R3, UR8, R20 ;  /* 0x0000000803147c25 */ /* 0x000fc8000f8e0014 */
[----:B------:R-:W-:Y:S02]  /*7de0*/  IMAD.IADD R21, R21, 0x1, R33 ;  /* 0x0000000115157824 */ /* 0x000fe400078e0221 */
[----:B------:R-:W-:Y:S02]  /*7df0*/  IMAD R0, R0, UR6, RZ ;  /* 0x0000000600007c24 */ /* 0x000fe4000f8e02ff */
[----:B------:R-:W-:-:S04]  /*7e00*/  IMAD.WIDE.U32 R20, R29, UR6, R20 ;  /* 0x000000061d147c25 */ /* 0x000fc8000f8e0014 */
[----:B------:R-:W-:Y:S01]  /*7e10*/  IMAD R3, R29, UR7, R0 ;  /* 0x000000071d037c24 */ /* 0x000fe2000f8e0200 */
[----:B------:R-:W-:Y:S02]  /*7e20*/  ULDC.64 UR6, c[0x0][0xa80] ;  /* 0x0002a00000067ab9 */ /* 0x000fe40000000a00 */
[C---:B------:R-:W-:Y:S01]  /*7e30*/  LEA R30, P0, R20.reuse, UR6, 0x1 ;  /* 0x00000006141e7c11 */ /* 0x040fe2000f8008ff */
[----:B------:R-:W-:Y:S02]  /*7e40*/  IMAD.IADD R3, R21, 0x1, R3 ;  /* 0x0000000115037824 */ /* 0x000fe400078e0203 */
[----:B------:R-:W-:Y:S02]  /*7e50*/  IMAD.U32 R21, RZ, RZ, UR44 ;  /* 0x0000002cff157e24 */ /* 0x000fe4000f8e00ff */
[----:B0-----:R-:W-:Y:S01]  /*7e60*/  SHFL.IDX PT, R28, R30, 0x1, 0x181f ;  /* 0x00381f001e1c7f89 */ /* 0x001fe200000e0000 */
[----:B------:R-:W-:Y:S01]  /*7e70*/  LEA.HI.X R32, R20, UR7, R3, 0x1, P0 ;  /* 0x0000000714207c11 */ /* 0x000fe200080f0c03 */
[----:B------:R-:W-:Y:S01]  /*7e80*/  IMAD R36, R21, 0xc0, R18 ;  /* 0x000000c015247824 */ /* 0x000fe200078e0212 */
[----:B------:R-:W-:Y:S01]  /*7e90*/  ISETP.GE.AND P0, PT, R17, UR4, PT ;  /* 0x0000000411007c0c */ /* 0x000fe2000bf06270 */
[----:B------:R-:W0:Y:S02]  /*7ea0*/  SHFL.IDX PT, R20, R30, RZ, 0x181f ;  /* 0x00181fff1e147589 */ /* 0x000e2400000e0000 */
[C---:B------:R-:W-:Y:S01]  /*7eb0*/  VIADD R0, R36.reuse, 0x30 ;  /* 0x0000003024007836 */ /* 0x040fe20000000000 */
[C---:B------:R-:W-:Y:S01]  /*7ec0*/  ISETP.GE.OR P1, PT, R36.reuse, R35, P0 ;  /* 0x000000232400720c */ /* 0x040fe20000726670 */
[----:B------:R-:W1:Y:S01]  /*7ed0*/  SHFL.IDX PT, R42, R30, 0x2, 0x181f ;  /* 0x00581f001e2a7f89 */ /* 0x000e6200000e0000 */
[----:B------:R-:W-:-:S02]  /*7ee0*/  VIADD R3, R36, 0x60 ;  /* 0x0000006024037836 */ /* 0x000fc40000000000 */
[-C--:B------:R-:W-:Y:S01]  /*7ef0*/  ISETP.GE.OR P2, PT, R0, R35.reuse, P0 ;  /* 0x000000230000720c */ /* 0x080fe20000746670 */
[----:B------:R-:W1:Y:S01]  /*7f00*/  SHFL.IDX PT, R34, R32, RZ, 0x181f ;  /* 0x00181fff20227589 */ /* 0x000e6200000e0000 */
[----:B------:R-:W-:Y:S01]  /*7f10*/  VIADD R0, R2, 0x13220 ;  /* 0x0001322002007836 */ /* 0x000fe20000000000 */
[----:B------:R-:W-:Y:S02]  /*7f20*/  ISETP.GE.OR P3, PT, R3, R35, P0 ;  /* 0x000000230300720c */ /* 0x000fe40000766670 */
[----:B------:R-:W1:Y:S02]  /*7f30*/  SHFL.IDX PT, R38, R32, 0x1, 0x181f ;  /* 0x00381f0020267f89 */ /* 0x000e6400000e0000 */
[----:B------:R-:W-:Y:S02]  /*7f40*/  PRMT R0, RZ, 0x654, R0 ;  /* 0x00000654ff007816 */ /* 0x000fe40000000000 */
[----:B------:R-:W1:Y:S02]  /*7f50*/  SHFL.IDX PT, R40, R32, 0x2, 0x181f ;  /* 0x00581f0020287f89 */ /* 0x000e6400000e0000 */
[----:B------:R1:W-:Y:S02]  /*7f60*/  SYNCS.ARRIVE.TRANS64.RED.A1T0 RZ, [R0+URZ], RZ ;  /* 0x000000ff00ff79a7 */ /* 0x0003e4000810043f */
[----:B------:R-:W2:Y:S01]  /*7f70*/  SHFL.IDX PT, R30, R30, 0x3, 0x181f ;  /* 0x00781f001e1e7f89 */ /* 0x000ea200000e0000 */
[----:B0-----:R-:W-:-:S03]  /*7f80*/  @!P1 LEA R2, P4, R17, R20, 0x1 ;  /* 0x0000001411029211 */ /* 0x001fc600078808ff */
[----:B------:R-:W0:Y:S01]  /*7f90*/  SHFL.IDX PT, R32, R32, 0x3, 0x181f ;  /* 0x00781f0020207f89 */ /* 0x000e2200000e0000 */
[C---:B------:R-:W-:Y:S01]  /*7fa0*/  @!P2 LEA R20, P5, R17.reuse, R28, 0x1 ;  /* 0x0000001c1114a211 */ /* 0x040fe200078a08ff */
[----:B-1----:R-:W-:Y:S01]  /*7fb0*/  VIADD R0, R36, 0x90 ;  /* 0x0000009024007836 */ /* 0x002fe20000000000 */
[C---:B------:R-:W-:Y:S02]  /*7fc0*/  @!P3 LEA R28, P6, R17.reuse, R42, 0x1 ;  /* 0x0000002a111cb211 */ /* 0x040fe400078c08ff */
[C-C-:B------:R-:W-:Y:S02]  /*7fd0*/  @!P1 LEA.HI.X R3, R17.reuse, R34, R37.reuse, 0x1, P4 ;  /* 0x0000002211039211 */ /* 0x140fe400020f0c25 */
[----:B------:R-:W-:Y:S02]  /*7fe0*/  ISETP.GE.OR P0, PT, R0, R35, P0 ;  /* 0x000000230000720c */ /* 0x000fe40000706670 */
[C-C-:B------:R-:W-:Y:S02]  /*7ff0*/  @!P2 LEA.HI.X R21, R17.reuse, R38, R37.reuse, 0x1, P5 ;  /* 0x000000261115a211 */ /* 0x140fe400028f0c25 */
[----:B------:R-:W-:Y:S01]  /*8000*/  @!P3 LEA.HI.X R29, R17, R40, R37, 0x1, P6 ;  /* 0x00000028111db211 */ /* 0x000fe200030f0c25 */
[----:B--2---:R1:W-:Y:S04]  /*8010*/  @!P1 ST.E.128 desc[UR48][R2.64], R4 ;  /* 0x0000000402009985 */ /* 0x0043e8000c101d30 */
[----:B---3--:R1:W-:Y:S04]  /*8020*/  @!P2 ST.E.128 desc[UR48][R20.64], R8 ;  /* 0x000000081400a985 */ /* 0x0083e8000c101d30 */
[----:B----4-:R1:W-:Y:S01]  /*8030*/  @!P3 ST.E.128 desc[UR48][R28.64], R24 ;  /* 0x000000181c00b985 */ /* 0x0103e2000c101d30 */
[----:B0-----:R-:W-:Y:S05]  /*8040*/  @P0 BRA `(.L_x_159) ;  /* 0x0000000800840947 */ /* 0x001fea0003800000 */
[----:B-1----:R-:W-:-:S04]  /*8050*/  LEA R2, P0, R17, R30, 0x1 ;  /* 0x0000001e11027211 */ /* 0x002fc800078008ff */
[----:B------:R-:W-:-:S05]  /*8060*/  LEA.HI.X R3, R17, R32, R37, 0x1, P0 ;  /* 0x0000002011037211 */ /* 0x000fca00000f0c25 */
[----:B-----5:R0:W-:Y:S01]  /*8070*/  ST.E.128 desc[UR48][R2.64], R12 ;  /* 0x0000000c02007985 */ /* 0x0201e2000c101d30 */
[----:B------:R-:W-:Y:S05]  /*8080*/  BRA `(.L_x_159) ;  /* 0x0000000800747947 */ /* 0x000fea0003800000 */
.L_x_157:
[----:B------:R-:W-:Y:S01]  /*8090*/  ULDC.64 UR6, c[0x0][0xc00] ;  /* 0x0003000000067ab9 */ /* 0x000fe20000000a00 */
[----:B------:R-:W-:Y:S01]  /*80a0*/  ULDC UR4, c[0x0][0xa88] ;  /* 0x0002a20000047ab9 */ /* 0x000fe20000000800 */
[----:B------:R-:W-:Y:S01]  /*80b0*/  UISETP.NE.U32.AND UP0, UPT, UR6, URZ, UPT ;  /* 0x0000003f0600728c */ /* 0x000fe2000bf05070 */
[----:B------:R-:W0:Y:S03]  /*80c0*/  LDC R11, c[0x0][0xbe8] ;  /* 0x0002fa00ff0b7b82 */ /* 0x000e260000000800 */
[----:B------:R-:W-:-:S03]  /*80d0*/  UISETP.NE.AND.EX UP0, UPT, UR7, URZ, UPT, UP0 ;  /* 0x0000003f0700728c */ /* 0x000fc6000bf05300 */
[----:B------:R-:W-:Y:S02]  /*80e0*/  ULDC.64 UR6, c[0x0][0xc00] ;  /* 0x0003000000067ab9 */ /* 0x000fe40000000a00 */
[----:B------:R-:W-:Y:S01]  /*80f0*/  UIMAD.WIDE UR6, UR41, 0x4, UR6 ;  /* 0x00000004290678a5 */ /* 0x000fe2000f8e0206 */
[----:B------:R-:W-:-:S05]  /*8100*/  PLOP3.LUT P2, PT, PT, PT, UP0, 0x80, 0x0 ;  /* 0x000000000000781c */ /* 0x000fca0003f4f008 */
[----:B------:R-:W-:Y:S02]  /*8110*/  IMAD.U32 R2, RZ, RZ, UR6 ;  /* 0x00000006ff027e24 */ /* 0x000fe4000f8e00ff */
[----:B------:R-:W-:Y:S01]  /*8120*/  IMAD.U32 R3, RZ, RZ, UR7 ;  /* 0x00000007ff037e24 */ /* 0x000fe2000f8e00ff */
[----:B------:R-:W-:Y:S02]  /*8130*/  ULDC.64 UR6, c[0x0][0xc08] ;  /* 0x0003020000067ab9 */ /* 0x000fe40000000a00 */
[----:B------:R-:W-:-:S03]  /*8140*/  UISETP.NE.U32.AND UP1, UPT, UR6, URZ, UPT ;  /* 0x0000003f0600728c */ /* 0x000fc6000bf25070 */
[----:B------:R-:W2:Y:S01]  /*8150*/  @P2 LDG.E R6, desc[UR48][R2.64] ;  /* 0x0000003002062981 */ /* 0x000ea2000c1e1900 */
[----:B------:R-:W-:Y:S01]  /*8160*/  UISETP.NE.AND.EX UP1, UPT, UR7, URZ, UPT, UP1 ;  /* 0x0000003f0700728c */ /* 0x000fe2000bf25310 */
[----:B------:R-:W-:-:S05]  /*8170*/  IMAD.U32 R0, RZ, RZ, UR4 ;  /* 0x00000004ff007e24 */ /* 0x000fca000f8e00ff */
[----:B------:R-:W-:-:S05]  /*8180*/  PLOP3.LUT P3, PT, PT, PT, UP1, 0x80, 0x0 ;  /* 0x000000000000781c */ /* 0x000fca0003f6f018 */
[----:B------:R-:W-:Y:S02]  /*8190*/  @UP1 ULDC.64 UR6, c[0x0][0xc08] ;  /* 0x0003020000061ab9 */ /* 0x000fe40000000a00 */
[----:B------:R-:W-:-:S06]  /*81a0*/  @UP1 UIMAD.WIDE UR6, UR41, 0x4, UR6 ;  /* 0x00000004290618a5 */ /* 0x000fcc000f8e0206 */
[----:B------:R-:W-:Y:S02]  /*81b0*/  IMAD.U32 R4, RZ, RZ, UR6 ;  /* 0x00000006ff047e24 */ /* 0x000fe4000f8e00ff */
[----:B------:R-:W-:-:S05]  /*81c0*/  IMAD.U32 R5, RZ, RZ, UR7 ;  /* 0x00000007ff057e24 */ /* 0x000fca000f8e00ff */
[----:B------:R1:W5:Y:S01]  /*81d0*/  @P3 LDG.E R0, desc[UR48][R4.64] ;  /* 0x0000003004003981 */ /* 0x000362000c1e1900 */
[----:B0-----:R-:W-:Y:S01]  /*81e0*/  ISETP.NE.AND P0, PT, R11, 0x1, PT ;  /* 0x000000010b00780c */ /* 0x001fe20003f05270 */
[----:B------:R-:W-:Y:S01]  /*81f0*/  UMOV UR4, URZ ;  /* 0x0000003f00047c82 */ /* 0x000fe20008000000 */
[----:B------:R-:W-:Y:S01]  /*8200*/  USHF.R.S32.HI UR10, URZ, 0x1f, UR45 ;  /* 0x0000001f3f0a7899 */ /* 0x000fe2000801142d */
[----:B------:R-:W0:Y:S10]  /*8210*/  S2R R7, SR_TID.X ;  /* 0x0000000000077919 */ /* 0x000e340000002100 */
[----:B------:R-:W3:Y:S01]  /*8220*/  @P0 LDC R9, c[0x0][0xbec] ;  /* 0x0002fb00ff090b82 */ /* 0x000ee20000000800 */
[----:B0-----:R-:W-:-:S05]  /*8230*/  VIADD R7, R7, 0xffffff80 ;  /* 0xffffff8007077836 */ /* 0x001fca0000000000 */
[----:B------:R-:W-:Y:S02]  /*8240*/  ISETP.GE.AND P1, PT, R7, 0xc0, PT ;  /* 0x000000c00700780c */ /* 0x000fe40003f26270 */
[----:B--2---:R-:W-:-:S13]  /*8250*/  @P2 R2UR UR4, R6 ;  /* 0x00000000060422ca */ /* 0x004fda00000e0000 */
[----:B------:R-:W-:Y:S01]  /*8260*/  USHF.R.S32.HI UR9, URZ, 0x1f, UR4 ;  /* 0x0000001f3f097899 */ /* 0x000fe20008011404 */
[----:B-1-3--:R-:W-:Y:S11]  /*8270*/  @P3 BRA `(.L_x_160) ;  /* 0x0000000000103947 */ /* 0x00aff60003800000 */
[----:B------:R-:W-:Y:S05]  /*8280*/  @!P2 BRA `(.L_x_160) ;  /* 0x00000000000ca947 */ /* 0x000fea0003800000 */
[----:B------:R-:W2:Y:S04]  /*8290*/  LDG.E R5, desc[UR48][R2.64] ;  /* 0x0000003002057981 */ /* 0x000ea8000c1e1900 */
[----:B-----5:R-:W2:Y:S02]  /*82a0*/  LDG.E R0, desc[UR48][R2.64+0x4] ;  /* 0x0000043002007981 */ /* 0x020ea4000c1e1900 */
[----:B--2---:R-:W-:-:S07]  /*82b0*/  IMAD.IADD R0, R0, 0x1, -R5 ;  /* 0x0000000100007824 */ /* 0x004fce00078e0a05 */
.L_x_160:
[----:B------:R-:W-:Y:S01]  /*82c0*/  USEL UR41, UR41, URZ, !UP0 ;  /* 0x0000003f29297287 */ /* 0x000fe2000c000000 */
[----:B------:R-:W-:Y:S01]  /*82d0*/  BSSY B1, `(.L_x_161) ;  /* 0x000002d000017945 */ /* 0x000fe20003800000 */
[----:B------:R-:W-:-:S03]  /*82e0*/  USEL UR42, UR42, URZ, !UP0 ;  /* 0x0000003f2a2a7287 */ /* 0x000fc6000c000000 */
[----:B------:R-:W-:Y:S09]  /*82f0*/  @P1 BRA `(.L_x_162) ;  /* 0x0000000000a81947 */ /* 0x000ff20003800000 */
[----:B------:R-:W0:Y:S01]  /*8300*/  S2R R3, SR_TID.X ;  /* 0x0000000000037919 */ /* 0x000e220000002100 */
[----:B------:R-:W1:Y:S01]  /*8310*/  LDC R7, c[0x0][0xbe8] ;  /* 0x0002fa00ff077b82 */ /* 0x000e620000000800 */
[----:B------:R-:W-:-:S04]  /*8320*/  IMAD.U32 R2, RZ, RZ, UR44 ;  /* 0x0000002cff027e24 */ /* 0x000fc8000f8e00ff */
[----:B0-----:R-:W-:Y:S02]  /*8330*/  IMAD R2, R2, 0xc0, R3 ;  /* 0x000000c002027824 */ /* 0x001fe400078e0203 */
[----:B-1---5:R-:W-:Y:S02]  /*8340*/  IMAD R3, R0, R7, RZ ;  /* 0x0000000700037224 */ /* 0x022fe400078e02ff */
[----:B------:R-:W-:-:S05]  /*8350*/  VIADD R4, R2, 0xffffff80 ;  /* 0xffffff8002047836 */ /* 0x000fca0000000000 */
[----:B------:R-:W-:-:S13]  /*8360*/  ISETP.GE.AND P1, PT, R4, R3, PT ;  /* 0x000000030400720c */ /* 0x000fda0003f26270 */
[----:B------:R-:W-:Y:S05]  /*8370*/  @P1 BRA `(.L_x_162) ;  /* 0x0000000000881947 */ /* 0x000fea0003800000 */
[----:B------:R-:W-:Y:S01]  /*8380*/  ISETP.NE.AND P1, PT, R7, 0x1, PT ;  /* 0x000000010700780c */ /* 0x000fe20003f25270 */
[----:B------:R-:W-:Y:S01]  /*8390*/  ULDC.64 UR12, c[0x0][0xb90] ;  /* 0x0002e400000c7ab9 */ /* 0x000fe20000000a00 */
[----:B------:R-:W-:Y:S01]  /*83a0*/  UMOV UR6, UR4 ;  /* 0x0000000400067c82 */ /* 0x000fe20008000000 */
[----:B------:R-:W-:Y:S01]  /*83b0*/  UIMAD UR8, UR10, UR12, URZ ;  /* 0x0000000c0a0872a4 */ /* 0x000fe2000f8e023f */
[----:B------:R-:W-:Y:S01]  /*83c0*/  IMAD.MOV.U32 R2, RZ, RZ, R4 ;  /* 0x000000ffff027224 */ /* 0x000fe200078e0004 */
[----:B------:R-:W-:Y:S02]  /*83d0*/  UMOV UR7, UR9 ;  /* 0x0000000900077c82 */ /* 0x000fe40008000000 */
[----:B------:R-:W-:Y:S02]  /*83e0*/  UIMAD.WIDE.U32 UR6, UR45, UR12, UR6 ;  /* 0x0000000c2d0672a5 */ /* 0x000fe4000f8e0006 */
[----:B------:R-:W-:-:S03]  /*83f0*/  UIMAD UR8, UR45, UR13, UR8 ;  /* 0x0000000d2d0872a4 */ /* 0x000fc6000f8e0208 */
[----:B------:R-:W-:Y:S01]  /*8400*/  ULDC.64 UR12, c[0x0][0xb98] ;  /* 0x0002e600000c7ab9 */ /* 0x000fe20000000a00 */
[----:B------:R-:W0:Y:S01]  /*8410*/  @P1 LDC R3, c[0x0][0xbec] ;  /* 0x0002fb00ff031b82 */ /* 0x000e220000000800 */
[----:B------:R-:W-:Y:S02]  /*8420*/  UIADD3 UR7, UR7, UR8, URZ ;  /* 0x0000000807077290 */ /* 0x000fe4000fffe03f */
[----:B------:R-:W-:Y:S02]  /*8430*/  UIMAD UR8, UR42, UR12, URZ ;  /* 0x0000000c2a0872a4 */ /* 0x000fe4000f8e023f */
[----:B------:R-:W-:Y:S02]  /*8440*/  UIMAD.WIDE.U32 UR6, UR41, UR12, UR6 ;  /* 0x0000000c290672a5 */ /* 0x000fe4000f8e0006 */
[----:B------:R-:W-:Y:S01]  /*8450*/  UIMAD UR8, UR41, UR13, UR8 ;  /* 0x0000000d290872a4 */ /* 0x000fe2000f8e0208 */
[----:B------:R-:W1:Y:S02]  /*8460*/  @P1 LDC R6, c[0x0][0xbf0] ;  /* 0x0002fc00ff061b82 */ /* 0x000e640000000800 */
[----:B------:R-:W-:Y:S01]  /*8470*/  ULDC.64 UR12, c[0x0][0xb88] ;  /* 0x0002e200000c7ab9 */ /* 0x000fe20000000a00 */
[----:B0-----:R-:W-:-:S05]  /*8480*/  @P1 IMAD.HI.U32 R3, R4, R3, RZ ;  /* 0x0000000304031227 */ /* 0x001fca00078e00ff */
[----:B-1----:R-:W-:Y:S01]  /*8490*/  @P1 SHF.R.U32.HI R2, RZ, R6, R3 ;  /* 0x00000006ff021219 */ /* 0x002fe20000011603 */
[----:B------:R-:W-:-:S03]  /*84a0*/  IMAD.U32 R6, RZ, RZ, UR8 ;  /* 0x00000008ff067e24 */ /* 0x000fc6000f8e00ff */
[--C-:B------:R-:W-:Y:S01]  /*84b0*/  SHF.R.S32.HI R3, RZ, 0x1f, R2.reuse ;  /* 0x0000001fff037819 */ /* 0x100fe20000011402 */
[----:B------:R-:W-:Y:S01]  /*84c0*/  IMAD.MOV R5, RZ, RZ, -R2 ;  /* 0x000000ffff057224 */ /* 0x000fe200078e0a02 */
[----:B------:R-:W-:-:S03]  /*84d0*/  IADD3 R2, P1, R2, UR6, RZ ;  /* 0x0000000602027c10 */ /* 0x000fc6000ff3e0ff */
[----:B------:R-:W-:Y:S01]  /*84e0*/  IMAD R5, R7, R5, R4 ;  /* 0x0000000507057224 */ /* 0x000fe200078e0204 */
[----:B------:R-:W-:Y:S01]  /*84f0*/  IADD3.X R3, R3, UR7, R6, P1, !PT ;  /* 0x0000000703037c10 */ /* 0x000fe20008ffe406 */
[----:B------:R-:W-:-:S03]  /*8500*/  ULDC.64 UR6, c[0x0][0xb50] ;  /* 0x0002d40000067ab9 */ /* 0x000fc60000000a00 */
[----:B------:R-:W-:Y:S01]  /*8510*/  SHF.R.S32.HI R4, RZ, 0x1f, R5 ;  /* 0x0000001fff047819 */ /* 0x000fe20000011405 */
[----:B------:R-:W-:-:S04]  /*8520*/  IMAD.WIDE.U32 R2, R5, UR12, R2 ;  /* 0x0000000c05027c25 */ /* 0x000fc8000f8e0002 */
[----:B------:R-:W-:-:S04]  /*8530*/  IMAD R4, R4, UR12, RZ ;  /* 0x0000000c04047c24 */ /* 0x000fc8000f8e02ff */
[----:B------:R-:W-:Y:S01]  /*8540*/  IMAD R7, R5, UR13, R4 ;  /* 0x0000000d05077c24 */ /* 0x000fe2000f8e0204 */
[----:B------:R-:W-:-:S03]  /*8550*/  LEA R4, P1, R2, UR6, 0x2 ;  /* 0x0000000602047c11 */ /* 0x000fc6000f8210ff */
[----:B------:R-:W-:-:S05]  /*8560*/  IMAD.IADD R3, R3, 0x1, R7 ;  /* 0x0000000103037824 */ /* 0x000fca00078e0207 */
[----:B------:R-:W-:Y:S01]  /*8570*/  LEA.HI.X R5, R2, UR7, R3, 0x2, P1 ;  /* 0x0000000702057c11 */ /* 0x000fe200088f1403 */
[----:B------:R-:W-:-:S05]  /*8580*/  IMAD.MOV.U32 R3, RZ, RZ, -0x800000 ;  /* 0xff800000ff037424 */ /* 0x000fca00078e00ff */
[----:B------:R0:W-:Y:S02]  /*8590*/  STG.E desc[UR48][R4.64], R3 ;  /* 0x0000000304007986 */ /* 0x0001e4000c101930 */
.L_x_162:
[----:B------:R-:W-:Y:S05]  /*85a0*/  BSYNC B1 ;  /* 0x0000000000017941 */ /* 0x000fea0003800000 */
.L_x_161:
[----:B0-----:R-:W0:Y:S01]  /*85b0*/  @P0 LDC R3, c[0x0][0xbf0] ;  /* 0x0002fc00ff030b82 */ /* 0x001e220000000800 */
[----:B------:R-:W-:Y:S01]  /*85c0*/  ULDC.64 UR12, c[0x0][0xaa0] ;  /* 0x0002a800000c7ab9 */ /* 0x000fe20000000a00 */
[----:B------:R-:W-:Y:S01]  /*85d0*/  IMAD.U32 R5, RZ, RZ, UR44 ;  /* 0x0000002cff057e24 */ /* 0x000fe2000f8e00ff */
[----:B------:R-:W-:Y:S01]  /*85e0*/  UIMAD UR8, UR9, UR12, URZ ;  /* 0x0000000c090872a4 */ /* 0x000fe2000f8e023f */
[----:B------:R-:W-:Y:S01]  /*85f0*/  IMAD R2, R16, 0x30, R18 ;  /* 0x0000003010027824 */ /* 0x000fe200078e0212 */
[----:B------:R-:W-:Y:S01]  /*8600*/  UIMAD.WIDE.U32 UR6, UR4, UR12, URZ ;  /* 0x0000000c040672a5 */ /* 0x000fe2000f8e003f */
[----:B------:R-:W-:Y:S01]  /*8610*/  SHF.R.S32.HI R13, RZ, 0x1f, R17 ;  /* 0x0000001fff0d7819 */ /* 0x000fe20000011411 */
[----:B------:R-:W-:Y:S01]  /*8620*/  UIMAD UR8, UR4, UR13, UR8 ;  /* 0x0000000d040872a4 */ /* 0x000fe2000f8e0208 */
[----:B------:R-:W-:Y:S02]  /*8630*/  IMAD R4, R5, 0xc0, R2 ;  /* 0x000000c005047824 */ /* 0x000fe400078e0202 */
[----:B------:R-:W-:Y:S01]  /*8640*/  ULDC.64 UR12, c[0x0][0xae8] ;  /* 0x0002ba00000c7ab9 */ /* 0x000fe20000000a00 */
[----:B------:R-:W-:Y:S01]  /*8650*/  UIADD3 UR7, UR7, UR8, URZ ;  /* 0x0000000807077290 */ /* 0x000fe2000fffe03f */
[----:B------:R-:W-:Y:S01]  /*8660*/  @P0 IMAD.HI.U32 R2, R4, R9, RZ ;  /* 0x0000000904020227 */ /* 0x000fe200078e00ff */
[----:B------:R-:W-:-:S02]  /*8670*/  UIMAD UR4, UR10, UR12, URZ ;  /* 0x0000000c0a0472a4 */ /* 0x000fc4000f8e023f */
[----:B------:R-:W-:Y:S01]  /*8680*/  UIMAD.WIDE.U32 UR6, UR45, UR12, UR6 ;  /* 0x0000000c2d0672a5 */ /* 0x000fe2000f8e0006 */
[----:B------:R-:W-:Y:S01]  /*8690*/  IMAD.MOV.U32 R5, RZ, RZ, R4 ;  /* 0x000000ffff057224 */ /* 0x000fe200078e0004 */
[----:B------:R-:W-:Y:S01]  /*86a0*/  UIMAD UR4, UR45, UR13, UR4 ;  /* 0x0000000d2d0472a4 */ /* 0x000fe2000f8e0204 */
[----:B------:R-:W-:-:S03]  /*86b0*/  ULDC.64 UR8, c[0x0][0xaf0] ;  /* 0x0002bc0000087ab9 */ /* 0x000fc60000000a00 */
[----:B------:R-:W-:Y:S02]  /*86c0*/  UIADD3 UR7, UR7, UR4, URZ ;  /* 0x0000000407077290 */ /* 0x000fe4000fffe03f */
[----:B------:R-:W-:Y:S01]  /*86d0*/  UIMAD UR4, UR42, UR8, URZ ;  /* 0x000000082a0472a4 */ /* 0x000fe2000f8e023f */
[----:B0-----:R-:W-:Y:S01]  /*86e0*/  @P0 SHF.R.U32.HI R5, RZ, R3, R2 ;  /* 0x00000003ff050219 */ /* 0x001fe20000011602 */
[----:B------:R-:W-:Y:S02]  /*86f0*/  UIMAD.WIDE.U32 UR6, UR41, UR8, UR6 ;  /* 0x00000008290672a5 */ /* 0x000fe4000f8e0006 */
[----:B------:R-:W-:Y:S01]  /*8700*/  UIMAD UR4, UR41, UR9, UR4 ;  /* 0x00000009290472a4 */ /* 0x000fe2000f8e0204 */
[--C-:B------:R-:W-:Y:S01]  /*8710*/  SHF.R.S32.HI R2, RZ, 0x1f, R5.reuse ;  /* 0x0000001fff027819 */ /* 0x100fe20000011405 */
[----:B------:R-:W-:Y:S01]  /*8720*/  IMAD.MOV R7, RZ, RZ, -R5 ;  /* 0x000000ffff077224 */ /* 0x000fe200078e0a05 */
[----:B------:R-:W-:Y:S01]  /*8730*/  ULDC.64 UR8, c[0x0][0xae0] ;  /* 0x0002b80000087ab9 */ /* 0x000fe20000000a00 */
[----:B------:R-:W-:-:S02]  /*8740*/  UIADD3 UR4, UR7, UR4, URZ ;  /* 0x0000000407047290 */ /* 0x000fc4000fffe03f */
[----:B------:R-:W-:Y:S02]  /*8750*/  IMAD.U32 R3, RZ, RZ, UR7 ;  /* 0x00000007ff037e24 */ /* 0x000fe4000f8e00ff */
[----:B------:R-:W-:Y:S02]  /*8760*/  IMAD R7, R11, R7, R4 ;  /* 0x000000070b077224 */ /* 0x000fe400078e0204 */
[----:B------:R-:W-:Y:S02]  /*8770*/  IMAD R6, R2, UR8, RZ ;  /* 0x0000000802067c24 */ /* 0x000fe4000f8e02ff */
[----:B------:R-:W-:Y:S01]  /*8780*/  IMAD.U32 R2, RZ, RZ, UR6 ;  /* 0x00000006ff027e24 */ /* 0x000fe2000f8e00ff */
[----:B------:R-:W-:Y:S01]  /*8790*/  SHF.R.S32.HI R4, RZ, 0x1f, R7 ;  /* 0x0000001fff047819 */ /* 0x000fe20000011407 */
[----:B------:R-:W-:Y:S01]  /*87a0*/  IMAD.U32 R3, RZ, RZ, UR4 ;  /* 0x00000004ff037e24 */ /* 0x000fe2000f8e00ff */
[----:B------:R-:W-:Y:S01]  /*87b0*/  ULDC.64 UR6, c[0x0][0xad8] ;  /* 0x0002b60000067ab9 */ /* 0x000fe20000000a00 */
[C---:B------:R-:W-:Y:S01]  /*87c0*/  IMAD R9, R5.reuse, UR9, R6 ;  /* 0x0000000905097c24 */ /* 0x040fe2000f8e0206 */
[----:B------:R-:W-:Y:S01]  /*87d0*/  ULDC UR4, c[0x0][0xac8] ;  /* 0x0002b20000047ab9 */ /* 0x000fe20000000800 */
[----:B------:R-:W-:-:S04]  /*87e0*/  IMAD.WIDE.U32 R2, R5, UR8, R2 ;  /* 0x0000000805027c25 */ /* 0x000fc8000f8e0002 */
[----:B------:R-:W-:Y:S02]  /*87f0*/  IMAD R4, R4, UR6, RZ ;  /* 0x0000000604047c24 */ /* 0x000fe4000f8e02ff */
[----:B------:R-:W-:Y:S02]  /*8800*/  IMAD.IADD R3, R3, 0x1, R9 ;  /* 0x0000000103037824 */ /* 0x000fe400078e0209 */
[C---:B------:R-:W-:Y:S02]  /*8810*/  IMAD R5, R7.reuse, UR7, R4 ;  /* 0x0000000707057c24 */ /* 0x040fe4000f8e0204 */
[----:B------:R-:W-:Y:S01]  /*8820*/  IMAD.WIDE.U32 R2, R7, UR6, R2 ;  /* 0x0000000607027c25 */ /* 0x000fe2000f8e0002 */
[----:B------:R-:W-:-:S03]  /*8830*/  ULDC.64 UR6, c[0x0][0xa80] ;  /* 0x0002a00000067ab9 */ /* 0x000fc60000000a00 */
[----:B------:R-:W-:Y:S01]  /*8840*/  IMAD.IADD R3, R3, 0x1, R5 ;  /* 0x0000000103037824 */ /* 0x000fe200078e0205 */
[----:B------:R-:W-:Y:S01]  /*8850*/  LEA R4, P0, R2, UR6, 0x1 ;  /* 0x0000000602047c11 */ /* 0x000fe2000f8008ff */
[----:B------:R-:W-:Y:S02]  /*8860*/  IMAD.U32 R9, RZ, RZ, UR44 ;  /* 0x0000002cff097e24 */ /* 0x000fe4000f8e00ff */
[----:B-----5:R-:W-:Y:S01]  /*8870*/  IMAD R11, R0, R11, RZ ;  /* 0x0000000b000b7224 */ /* 0x020fe200078e02ff */
[----:B------:R-:W-:Y:S01]  /*8880*/  LEA.HI.X R8, R2, UR7, R3, 0x1, P0 ;  /* 0x0000000702087c11 */ /* 0x000fe200080f0c03 */
[----:B------:R-:W0:Y:S01]  /*8890*/  SHFL.IDX PT, R6, R4, RZ, 0x181f ;  /* 0x00181fff04067589 */ /* 0x000e2200000e0000 */
[----:B------:R-:W-:Y:S01]  /*88a0*/  IMAD R30, R9, 0xc0, R18 ;  /* 0x000000c0091e7824 */ /* 0x000fe200078e0212 */
[----:B------:R-:W-:Y:S02]  /*88b0*/  ISETP.GE.AND P0, PT, R17, UR4, PT ;  /* 0x0000000411007c0c */ /* 0x000fe4000bf06270 */
[----:B------:R-:W1:Y:S01]  /*88c0*/  SHFL.IDX PT, R14, R4, 0x1, 0x181f ;  /* 0x00381f00040e7f89 */ /* 0x000e6200000e0000 */
[C---:B------:R-:W-:Y:S01]  /*88d0*/  VIADD R0, R30.reuse, 0x30 ;  /* 0x000000301e007836 */ /* 0x040fe20000000000 */
[CC--:B------:R-:W-:Y:S01]  /*88e0*/  ISETP.GE.OR P3, PT, R30.reuse, R11.reuse, P0 ;  /* 0x0000000b1e00720c */ /* 0x0c0fe20000766670 */
[C---:B------:R-:W-:Y:S01]  /*88f0*/  VIADD R2, R30.reuse, 0x60 ;  /* 0x000000601e027836 */ /* 0x040fe20000000000 */
[----:B------:R-:W2:Y:S01]  /*8900*/  SHFL.IDX PT, R24, R4, 0x2, 0x181f ;  /* 0x00581f0004187f89 */ /* 0x000ea200000e0000 */
[----:B------:R-:W-:Y:S01]  /*8910*/  VIADD R3, R30, 0x90 ;  /* 0x000000901e037836 */ /* 0x000fe20000000000 */
[----:B------:R-:W-:-:S02]  /*8920*/  ISETP.GE.OR P2, PT, R0, R11, P0 ;  /* 0x0000000b0000720c */ /* 0x000fc40000746670 */
[----:B------:R-:W3:Y:S01]  /*8930*/  SHFL.IDX PT, R10, R8, RZ, 0x181f ;  /* 0x00181fff080a7589 */ /* 0x000ee200000e0000 */
[-C--:B------:R-:W-:Y:S02]  /*8940*/  ISETP.GE.OR P1, PT, R2, R11.reuse, P0 ;  /* 0x0000000b0200720c */ /* 0x080fe40000726670 */
[----:B------:R-:W-:Y:S01]  /*8950*/  ISETP.GE.OR P0, PT, R3, R11, P0 ;  /* 0x0000000b0300720c */ /* 0x000fe20000706670 */
[----:B------:R1:W4:Y:S04]  /*8960*/  SHFL.IDX PT, R28, R4, 0x3, 0x181f ;  /* 0x00781f00041c7f89 */ /* 0x00032800000e0000 */
[----:B------:R-:W4:Y:S04]  /*8970*/  SHFL.IDX PT, R12, R8, 0x1, 0x181f ;  /* 0x00381f00080c7f89 */ /* 0x000f2800000e0000 */
[----:B------:R-:W4:Y:S01]  /*8980*/  SHFL.IDX PT, R20, R8, 0x2, 0x181f ;  /* 0x00581f0008147f89 */ /* 0x000f2200000e0000 */
[----:B0-----:R-:W-:-:S03]  /*8990*/  @!P3 LEA R2, P6, R17, R6, 0x1 ;  /* 0x000000061102b211 */ /* 0x001fc600078c08ff */
[----:B------:R4:W0:Y:S01]  /*89a0*/  SHFL.IDX PT, R26, R8, 0x3, 0x181f ;  /* 0x00781f00081a7f89 */ /* 0x00082200000e0000 */
[C---:B-1----:R-:W-:Y:S02]  /*89b0*/  @!P2 LEA R4, P5, R17.reuse, R14, 0x1 ;  /* 0x0000000e1104a211 */ /* 0x042fe400078a08ff */
[C---:B--2---:R-:W-:Y:S02]  /*89c0*/  @!P1 LEA R6, P4, R17.reuse, R24, 0x1 ;  /* 0x0000001811069211 */ /* 0x044fe400078808ff */
[C---:B---3--:R-:W-:Y:S02]  /*89d0*/  @!P3 LEA.HI.X R3, R17.reuse, R10, R13, 0x1, P6 ;  /* 0x0000000a1103b211 */ /* 0x048fe400030f0c0d */
[----:B----4-:R-:W-:-:S03]  /*89e0*/  @!P0 LEA R8, P6, R17, R28, 0x1 ;  /* 0x0000001c11088211 */ /* 0x010fc600078c08ff */
[----:B------:R2:W-:Y:S01]  /*89f0*/  @!P3 ST.E.128 desc[UR48][R2.64], RZ ;  /* 0x000000ff0200b985 */ /* 0x0005e2000c101d30 */
[C-C-:B------:R-:W-:Y:S02]  /*8a00*/  @!P2 LEA.HI.X R5, R17.reuse, R12, R13.reuse, 0x1, P5 ;  /* 0x0000000c1105a211 */ /* 0x140fe400028f0c0d */
[----:B------:R-:W-:-:S03]  /*8a10*/  @!P1 LEA.HI.X R7, R17, R20, R13, 0x1, P4 ;  /* 0x0000001411079211 */ /* 0x000fc600020f0c0d */
[----:B------:R2:W-:Y:S01]  /*8a20*/  @!P2 ST.E.128 desc[UR48][R4.64], RZ ;  /* 0x000000ff0400a985 */ /* 0x0005e2000c101d30 */
[----:B0-----:R-:W-:-:S03]  /*8a30*/  @!P0 LEA.HI.X R9, R17, R26, R13, 0x1, P6 ;  /* 0x0000001a11098211 */ /* 0x001fc600030f0c0d */
[----:B------:R2:W-:Y:S04]  /*8a40*/  @!P1 ST.E.128 desc[UR48][R6.64], RZ ;  /* 0x000000ff06009985 */ /* 0x0005e8000c101d30 */
[----:B------:R2:W-:Y:S02]  /*8a50*/  @!P0 ST.E.128 desc[UR48][R8.64], RZ ;  /* 0x000000ff08008985 */ /* 0x0005e4000c101d30 */
.L_x_159:
[----:B------:R-:W-:Y:S05]  /*8a60*/  BSYNC B0 ;  /* 0x0000000000007941 */ /* 0x000fea0003800000 */
.L_x_156:
[----:B------:R-:W-:Y:S02]  /*8a70*/  ULDC UR4, c[0x0][0xc3c] ;  /* 0x00030f0000047ab9 */ /* 0x000fe40000000800 */
[----:B------:R-:W-:-:S13]  /*8a80*/  ISETP.GE.AND P0, PT, R31, UR4, PT ;  /* 0x000000041f007c0c */ /* 0x000fda000bf06270 */
[----:B------:R-:W-:Y:S05]  /*8a90*/  @!P0 BRA `(.L_x_163) ;  /* 0xffffff8000d08947 */ /* 0x000fea000383ffff */
[----:B------:R-:W-:Y:S05]  /*8aa0*/  EXIT ;  /* 0x000000000000794d */ /* 0x000fea0003800000 */
.L_x_130:
[----:B------:R-:W-:-:S08]  /*8ab0*/  NOP ;  /* 0x0000000000007918 */ /* 0x000fd00000000000 */
[----:B------:R-:W0:-:S00]  /*8ac0*/  USETMAXREG.DEALLOC.CTAPOOL 0x20 ;  /* 0x00000020000079c8 */ /* 0x000e0000080e0500 */
[----:B0-----:R-:W2:Y:S01]  /*8ad0*/  LDL.LU R2, [R1] ;  /* 0x0000000001027983 */ /* 0x001ea20000300800 */
[----:B------:R-:W-:-:S06]  /*8ae0*/  LOP3.LUT R0, R0, 0x3, RZ, 0xc0, !PT ;  /* 0x0000000300007812 */ /* 0x000fcc00078ec0ff */
[----:B------:R-:W0:Y:S02]  /*8af0*/  SHFL.IDX PT, R0, R0, RZ, 0x1f ;  /* 0x00001fff00007589 */ /* 0x000e2400000e0000 */
[----:B0-----:R-:W-:Y:S01]  /*8b00*/  ISETP.NE.AND P0, PT, R0, RZ, PT ;  /* 0x000000ff0000720c */ /* 0x001fe20003f05270 */
[----:B------:R-:W-:Y:S01]  /*8b10*/  IMAD.MOV.U32 R0, RZ, RZ, RZ ;  /* 0x000000ffff007224 */ /* 0x000fe200078e00ff */
[----:B--2---:R-:W-:-:S11]  /*8b20*/  LOP3.LUT R2, R2, 0xfffffffd, RZ, 0xc0, !PT ;  /* 0xfffffffd02027812 */ /* 0x004fd600078ec0ff */
[----:B------:R-:W-:-:S05]  /*8b30*/  @P0 LOP3.LUT R2, R2, 0x2, RZ, 0xfc, !PT ;  /* 0x0000000202020812 */ /* 0x000fca00078efcff */
[----:B------:R0:W-:Y:S01]  /*8b40*/  STL [R1], R2 ;  /* 0x0000000201007387 */ /* 0x0001e20000100800 */
[----:B------:R-:W-:Y:S05]  /*8b50*/  @!P0 BRA `(.L_x_164) ;  /* 0x0000000000248947 */ /* 0x000fea0003800000 */
[----:B------:R-:W1:Y:S08]  /*8b60*/  S2UR UR5, SR_CgaCtaId ;  /* 0x00000000000579c3 */ /* 0x000e700000008800 */
[----:B------:R-:W-:Y:S06]  /*8b70*/  BAR.SYNC.DEFER_BLOCKING 0x5, 0x200 ;  /* 0x0148000000007b1d */ /* 0x000fec0000010000 */
[----:B------:R-:W-:-:S02]  /*8b80*/  UMOV UR4, 0x400 ;  /* 0x0000040000047882 */ /* 0x000fc40000000000 */
[----:B-1----:R-:W-:-:S09]  /*8b90*/  ULEA UR4, UR5, UR4, 0x18 ;  /* 0x0000000405047291 */ /* 0x002fd2000f8ec03f */
[----:B------:R-:W1:Y:S02]  /*8ba0*/  LDS.128 R24, [UR4+0x132d0] ;  /* 0x0132d004ff187984 */ /* 0x000e640008000c00 */
[----:B-1----:R-:W-:Y:S02]  /*8bb0*/  R2UR UR45, R27 ;  /* 0x000000001b2d72ca */ /* 0x002fe400000e0000 */
[----:B------:R-:W-:Y:S01]  /*8bc0*/  R2UR UR36, R26 ;  /* 0x000000001a2472ca */ /* 0x000fe200000e0000 */
[----:B------:R-:W-:Y:S06]  /*8bd0*/  BAR.ARV 0x4, 0x200 ;  /* 0x0108000000007b1d */ /* 0x000fec0000002000 */
[----:B------:R-:W-:Y:S08]  /*8be0*/  BRA `(.L_x_165) ;  /* 0x0000000800187947 */ /* 0x000ff00003800000 */
.L_x_164:
[----:B0-----:R-:W0:Y:S01]  /*8bf0*/  S2R R2, SR_TID.X ;  /* 0x0000000000027919 */ /* 0x001e220000002100 */
[----:B------:R-:W-:Y:S01]  /*8c00*/  ULDC UR4, c[0x0][0xc3c] ;  /* 0x00030f0000047ab9 */ /* 0x000fe20000000800 */
[----:B------:R-:W1:Y:S01]  /*8c10*/  LDC R11, c[0x0][0xc38] ;  /* 0x00030e00ff0b7b82 */ /* 0x000e620000000800 */
[----:B0-----:R-:W-:-:S04]  /*8c20*/  LOP3.LUT R5, R2, 0x1f, RZ, 0xc0, !PT ;  /* 0x0000001f02057812 */ /* 0x001fc800078ec0ff */
[----:B------:R-:W-:-:S04]  /*8c30*/  ISETP.NE.AND P0, PT, R5, 0x1f, PT ;  /* 0x0000001f0500780c */ /* 0x000fc80003f05270 */
[----:B------:R-:W-:-:S13]  /*8c40*/  ISETP.GE.OR P1, PT, R5, UR4, !P0 ;  /* 0x0000000405007c0c */ /* 0x000fda000c726670 */
[----:B------:R-:W0:Y:S02]  /*8c50*/  @!P1 LDC.64 R2, c[0x0][0xc80] ;  /* 0x00032000ff029b82 */ /* 0x000e240000000a00 */
[----:B0-----:R-:W-:-:S05]  /*8c60*/  @!P1 IMAD.WIDE.U32 R2, R5, 0x4, R2 ;  /* 0x0000000405029825 */ /* 0x001fca00078e0002 */
[----:B------:R-:W2:Y:S01]  /*8c70*/  @!P1 LDG.E R0, desc[UR48][R2.64] ;  /* 0x0000003002009981 */ /* 0x000ea2000c1e1900 */
[C---:B------:R-:W-:Y:S01]  /*8c80*/  ISETP.NE.AND P1, PT, R5.reuse, RZ, PT ;  /* 0x000000ff0500720c */ /* 0x040fe20003f25270 */
[----:B------:R-:W-:Y:S01]  /*8c90*/  UMOV UR45, URZ ;  /* 0x0000003f002d7c82 */ /* 0x000fe20008000000 */
[C---:B------:R-:W-:Y:S01]  /*8ca0*/  ISETP.GE.U32.AND P2, PT, R5.reuse, 0x2, PT ;  /* 0x000000020500780c */ /* 0x040fe20003f46070 */
[----:B------:R-:W-:Y:S01]  /*8cb0*/  IMAD.MOV.U32 R24, RZ, RZ, RZ ;  /* 0x000000ffff187224 */ /* 0x000fe200078e00ff */
[C---:B------:R-:W-:Y:S02]  /*8cc0*/  ISETP.GE.U32.AND P3, PT, R5.reuse, 0x4, PT ;  /* 0x000000040500780c */ /* 0x040fe40003f66070 */
[C---:B------:R-:W-:Y:S02]  /*8cd0*/  ISETP.GE.U32.AND P4, PT, R5.reuse, 0x8, PT ;  /* 0x000000080500780c */ /* 0x040fe40003f86070 */
[----:B------:R-:W-:Y:S01]  /*8ce0*/  ISETP.GE.U32.AND P5, PT, R5, 0x10, PT ;  /* 0x000000100500780c */ /* 0x000fe20003fa6070 */
[----:B--2---:R-:W0:Y:S02]  /*8cf0*/  SHFL.UP PT, R4, R0, 0x1, RZ ;  /* 0x0420000000047989 */ /* 0x004e2400000e00ff */
[----:B0-----:R-:W-:-:S05]  /*8d00*/  SEL R7, R4, RZ, P1 ;  /* 0x000000ff04077207 */ /* 0x001fca0000800000 */
[----:B------:R-:W-:-:S05]  /*8d10*/  IMAD.IADD R7, R0, 0x1, R7 ;  /* 0x0000000100077824 */ /* 0x000fca00078e0207 */
[----:B------:R-:W0:Y:S02]  /*8d20*/  SHFL.UP PT, R4, R7, 0x2, RZ ;  /* 0x0440000007047989 */ /* 0x000e2400000e00ff */
        /* <DEDUP_REMOVED lines=10> */
[----:B------:R-:W-:Y:S02]  /*8dd0*/  IMAD.IADD R6, R2, 0x1, R7 ;  /* 0x0000000102067824 */ /* 0x000fe400078e0207 */
[----:B------:R-:W0:Y:S03]  /*8de0*/  S2R R7, SR_CTAID.X ;  /* 0x0000000000077919 */ /* 0x000e260000002500 */
[----:B------:R-:W1:Y:S02]  /*8df0*/  SHFL.IDX PT, R4, R6, 0x1f, 0x1f ;  /* 0x03e01f0006047f89 */ /* 0x000e6400000e0000 */
[----:B-1----:R-:W-:-:S04]  /*8e00*/  IMAD R4, R4, R11, RZ ;  /* 0x0000000b04047224 */ /* 0x002fc800078e02ff */
[----:B------:R-:W-:Y:S01]  /*8e10*/  IMAD.MOV.U32 R3, RZ, RZ, R4 ;  /* 0x000000ffff037224 */ /* 0x000fe200078e0004 */
[----:B0-----:R-:W-:-:S13]  /*8e20*/  ISETP.GT.AND P6, PT, R4, R7, PT ;  /* 0x000000070400720c */ /* 0x001fda0003fc4270 */
[----:B------:R-:W-:Y:S05]  /*8e30*/  @P6 BRA `(.L_x_166) ;  /* 0x0000000000a06947 */ /* 0x000fea0003800000 */
[----:B------:R-:W-:Y:S01]  /*8e40*/  IMAD.MOV.U32 R4, RZ, RZ, R3 ;  /* 0x000000ffff047224 */ /* 0x000fe200078e0003 */
[----:B------:R-:W-:Y:S01]  /*8e50*/  UMOV UR45, URZ ;  /* 0x0000003f002d7c82 */ /* 0x000fe20008000000 */
[----:B------:R-:W-:Y:S01]  /*8e60*/  ULDC UR6, c[0x0][0xc3c] ;  /* 0x00030f0000067ab9 */ /* 0x000fe20000000800 */
[----:B------:R-:W-:-:S05]  /*8e70*/  ULDC UR5, c[0x0][0xc3c] ;  /* 0x00030f0000057ab9 */ /* 0x000fca0000000800 */
.L_x_170:
[----:B------:R-:W-:-:S03]  /*8e80*/  UIADD3 UR4, UR45, 0x1f, URZ ;  /* 0x0000001f2d047890 */ /* 0x000fc6000fffe03f */
[----:B------:R-:W-:Y:S01]  /*8e90*/  UMOV UR45, UR5 ;  /* 0x00000005002d7c82 */ /* 0x000fe20008000000 */
[----:B------:R-:W-:-:S06]  /*8ea0*/  UISETP.GE.AND UP0, UPT, UR4, UR6, UPT ;  /* 0x000000060400728c */ /* 0x000fcc000bf06270 */
[----:B------:R-:W-:-:S13]  /*8eb0*/  PLOP3.LUT P6, PT, PT, PT, UP0, 0x40, 0x0 ;  /* 0x000000000000781c */ /* 0x000fda0003fce808 */
[----:B------:R-:W-:Y:S05]  /*8ec0*/  @!P6 BRA `(.L_x_167) ;  /* 0x000000040034e947 */ /* 0x000fea0003800000 */
[----:B------:R-:W-:Y:S01]  /*8ed0*/  UMOV UR45, UR4 ;  /* 0x00000004002d7c82 */ /* 0x000fe20008000000 */
[----:B------:R-:W-:Y:S01]  /*8ee0*/  BSSY B0, `(.L_x_168) ;  /* 0x0000008000007945 */ /* 0x000fe20003800000 */
[----:B------:R-:W-:Y:S02]  /*8ef0*/  VIADD R9, R5, UR45 ;  /* 0x0000002d05097c36 */ /* 0x000fe40008000000 */
[----:B------:R-:W-:-:S03]  /*8f00*/  IMAD.MOV.U32 R0, RZ, RZ, RZ ;  /* 0x000000ffff007224 */ /* 0x000fc600078e00ff */
[----:B------:R-:W-:-:S13]  /*8f10*/  ISETP.GE.OR P6, PT, R9, UR6, !P0 ;  /* 0x0000000609007c0c */ /* 0x000fda000c7c6670 */
[----:B------:R-:W-:Y:S05]  /*8f20*/  @P6 BRA `(.L_x_169) ;  /* 0x00000000000c6947 */ /* 0x000fea0003800000 */
[----:B------:R-:W0:Y:S02]  /*8f30*/  LDC.64 R2, c[0x0][0xc80] ;  /* 0x00032000ff027b82 */ /* 0x000e240000000a00 */
[----:B0-----:R-:W-:-:S05]  /*8f40*/  IMAD.WIDE R2, R9, 0x4, R2 ;  /* 0x0000000409027825 */ /* 0x001fca00078e0202 */
[----:B------:R0:W5:Y:S02]  /*8f50*/  LDG.E R0, desc[UR48][R2.64] ;  /* 0x0000003002007981 */ /* 0x000164000c1e1900 */
.L_x_169:
[----:B------:R-:W-:Y:S05]  /*8f60*/  BSYNC B0 ;  /* 0x0000000000007941 */ /* 0x000fea0003800000 */
.L_x_168:
[----:B0----5:R-:W0:Y:S02]  /*8f70*/  SHFL.UP PT, R2, R0, 0x1, RZ ;  /* 0x0420000000027989 */ /* 0x021e2400000e00ff */
        /* <DEDUP_REMOVED lines=14> */
[----:B------:R-:W0:Y:S03]  /*9060*/  LDC R11, c[0x0][0xc38] ;  /* 0x00030e00ff0b7b82 */ /* 0x000e260000000800 */
[----:B------:R-:W0:Y:S02]  /*9070*/  SHFL.IDX PT, R3, R6, 0x1f, 0x1f ;  /* 0x03e01f0006037f89 */ /* 0x000e2400000e0000 */
[----:B0-----:R-:W-:-:S04]  /*9080*/  IMAD R3, R3, R11, RZ ;  /* 0x0000000b03037224 */ /* 0x001fc800078e02ff */
[----:B------:R-:W-:-:S05]  /*9090*/  IMAD.IADD R4, R3, 0x1, R4 ;  /* 0x0000000103047824 */ /* 0x000fca00078e0204 */
[----:B------:R-:W-:-:S13]  /*90a0*/  ISETP.GT.AND P6, PT, R4, R7, PT ;  /* 0x000000070400720c */ /* 0x000fda0003fc4270 */
[----:B------:R-:W-:Y:S05]  /*90b0*/  @!P6 BRA `(.L_x_170) ;  /* 0xfffffffc0070e947 */ /* 0x000fea000383ffff */
.L_x_166:
[----:B------:R-:W-:-:S04]  /*90c0*/  IMAD.IADD R9, R4, 0x1, -R3 ;  /* 0x0000000104097824 */ /* 0x000fc800078e0a03 */
[----:B------:R-:W-:-:S05]  /*90d0*/  IMAD R2, R6, R11, R9 ;  /* 0x0000000b06027224 */ /* 0x000fca00078e0209 */
[----:B------:R-:W-:-:S13]  /*90e0*/  ISETP.GT.AND P0, PT, R2, R7, PT ;  /* 0x000000070200720c */ /* 0x000fda0003f04270 */
[----:B------:R-:W-:Y:S02]  /*90f0*/  VOTEU.ANY UR5, UPT, !P0 ;  /* 0x0000000000057886 */ /* 0x000fe400040e0100 */
[----:B------:R-:W-:Y:S02]  /*9100*/  UPOPC UR4, UR5 ;  /* 0x00000005000472bf */ /* 0x000fe40008000000 */
[----:B------:R-:W-:-:S04]  /*9110*/  ISETP.NE.AND P0, PT, RZ, UR5, PT ;  /* 0x00000005ff007c0c */ /* 0x000fc8000bf05270 */
[----:B------:R-:W-:-:S05]  /*9120*/  IMAD.U32 R13, RZ, RZ, UR4 ;  /* 0x00000004ff0d7e24 */ /* 0x000fca000f8e00ff */
[----:B------:R-:W0:Y:S02]  /*9130*/  SHFL.IDX PT, R0, R0, R13, 0x1f ;  /* 0x00001f0d00007589 */ /* 0x000e2400000e0000 */
[----:B0-----:R-:W-:-:S04]  /*9140*/  IABS R4, R0 ;  /* 0x0000000000047213 */ /* 0x001fc80000000000 */
[----:B------:R-:W0:Y:S08]  /*9150*/  I2F.RP R8, R4 ;  /* 0x0000000400087306 */ /* 0x000e300000209400 */
[----:B0-----:R-:W0:Y:S02]  /*9160*/  MUFU.RCP R8, R8 ;  /* 0x0000000800087308 */ /* 0x001e240000001000 */
[----:B0-----:R-:W-:-:S06]  /*9170*/  VIADD R2, R8, 0xffffffe ;  /* 0x0ffffffe08027836 */ /* 0x001fcc0000000000 */
[----:B------:R0:W1:Y:S01]  /*9180*/  F2I.FTZ.U32.TRUNC.NTZ R3, R2 ;  /* 0x0000000200037305 */ /* 0x000062000021f000 */
[----:B------:R-:W-:Y:S05]  /*9190*/  @!P0 BRA `(.L_x_171) ;  /* 0x00000000000c8947 */ /* 0x000fea0003800000 */
[----:B------:R-:W-:-:S06]  /*91a0*/  UIADD3 UR5, UR4, -0x1, URZ ;  /* 0xffffffff04057890 */ /* 0x000fcc000fffe03f */
[----:B------:R-:W-:-:S05]  /*91b0*/  IMAD.U32 R13, RZ, RZ, UR5 ;  /* 0x00000005ff0d7e24 */ /* 0x000fca000f8e00ff */
[----:B------:R2:W3:Y:S02]  /*91c0*/  SHFL.IDX PT, R24, R6, R13, 0x1f ;  /* 0x00001f0d06187589 */ /* 0x0004e400000e0000 */
.L_x_171:
[----:B01----:R-:W-:Y:S01]  /*91d0*/  IMAD.MOV R2, RZ, RZ, -R3 ;  /* 0x000000ffff027224 */ /* 0x003fe200078e0a03 */
[----:B------:R-:W-:Y:S01]  /*91e0*/  UIADD3 UR45, UR4, UR45, URZ ;  /* 0x0000002d042d7290 */ /* 0x000fe2000fffe03f */
[----:B---3--:R-:W-:Y:S02]  /*91f0*/  IMAD R24, R24, R11, R9 ;  /* 0x0000000b18187224 */ /* 0x008fe400078e0209 */
[----:B------:R-:W-:Y:S01]  /*9200*/  IMAD.MOV.U32 R11, RZ, RZ, R2 ;  /* 0x000000ffff0b7224 */ /* 0x000fe200078e0002 */
[----:B------:R-:W-:Y:S01]  /*9210*/  IABS R2, R0 ;  /* 0x0000000000027213 */ /* 0x000fe20000000000 */
[----:B------:R-:W-:Y:S02]  /*9220*/  IMAD.IADD R9, R7, 0x1, -R24 ;  /* 0x0000000107097824 */ /* 0x000fe400078e0a18 */
[----:B------:R-:W-:Y:S02]  /*9230*/  IMAD R7, R11, R4, RZ ;  /* 0x000000040b077224 */ /* 0x000fe400078e02ff */
[----:B------:R-:W-:Y:S01]  /*9240*/  IMAD.MOV R8, RZ, RZ, -R2 ;  /* 0x000000ffff087224 */ /* 0x000fe200078e0a02 */
[----:B--2---:R-:W-:Y:S01]  /*9250*/  IABS R6, R9 ;  /* 0x0000000900067213 */ /* 0x004fe20000000000 */
[----:B------:R-:W-:-:S04]  /*9260*/  IMAD.MOV.U32 R2, RZ, RZ, RZ ;  /* 0x000000ffff027224 */ /* 0x000fc800078e00ff */
[----:B------:R-:W-:-:S04]  /*9270*/  IMAD.HI.U32 R2, R3, R7, R2 ;  /* 0x0000000703027227 */ /* 0x000fc800078e0002 */
[----:B------:R-:W-:Y:S02]  /*9280*/  IMAD.MOV.U32 R3, RZ, RZ, R6 ;  /* 0x000000ffff037224 */ /* 0x000fe400078e0006 */
[----:B------:R-:W-:Y:S02]  /*9290*/  IMAD.MOV.U32 R6, RZ, RZ, R8 ;  /* 0x000000ffff067224 */ /* 0x000fe400078e0008 */
[----:B------:R-:W-:-:S04]  /*92a0*/  IMAD.HI.U32 R2, R2, R3, RZ ;  /* 0x0000000302027227 */ /* 0x000fc800078e00ff */
[----:B------:R-:W-:-:S05]  /*92b0*/  IMAD R3, R2, R6, R3 ;  /* 0x0000000602037224 */ /* 0x000fca00078e0203 */
[----:B------:R-:W-:-:S13]  /*92c0*/  ISETP.GT.U32.AND P1, PT, R4, R3, PT ;  /* 0x000000030400720c */ /* 0x000fda0003f24070 */
[----:B------:R-:W-:Y:S02]  /*92d0*/  @!P1 IMAD.IADD R3, R3, 0x1, -R4 ;  /* 0x0000000103039824 */ /* 0x000fe400078e0a04 */
[----:B------:R-:W-:Y:S01]  /*92e0*/  @!P1 VIADD R2, R2, 0x1 ;  /* 0x0000000102029836 */ /* 0x000fe20000000000 */
[----:B------:R-:W-:Y:S02]  /*92f0*/  ISETP.NE.AND P1, PT, R0, RZ, PT ;  /* 0x000000ff0000720c */ /* 0x000fe40003f25270 */
[----:B------:R-:W-:Y:S02]  /*9300*/  ISETP.GE.U32.AND P0, PT, R3, R4, PT ;  /* 0x000000040300720c */ /* 0x000fe40003f06070 */
[----:B------:R-:W-:-:S04]  /*9310*/  LOP3.LUT R3, R9, R0, RZ, 0x3c, !PT ;  /* 0x0000000009037212 */ /* 0x000fc800078e3cff */
[----:B------:R-:W-:-:S07]  /*9320*/  ISETP.GE.AND P2, PT, R3, RZ, PT ;  /* 0x000000ff0300720c */ /* 0x000fce0003f46270 */
[----:B------:R-:W-:-:S06]  /*9330*/  @P0 VIADD R2, R2, 0x1 ;  /* 0x0000000102020836 */ /* 0x000fcc0000000000 */
[----:B------:R-:W-:Y:S01]  /*9340*/  @!P2 IMAD.MOV R2, RZ, RZ, -R2 ;  /* 0x000000ffff02a224 */ /* 0x000fe200078e0a02 */
[----:B------:R-:W-:-:S04]  /*9350*/  @!P1 LOP3.LUT R2, RZ, R0, RZ, 0x33, !PT ;  /* 0x00000000ff029212 */ /* 0x000fc800078e33ff */
[----:B------:R-:W-:Y:S01]  /*9360*/  R2UR UR36, R2 ;  /* 0x00000000022472ca */ /* 0x000fe200000e0000 */
[----:B------:R-:W-:-:S04]  /*9370*/  IMAD.MOV R25, RZ, RZ, -R2 ;  /* 0x000000ffff197224 */ /* 0x000fc800078e0a02 */
[----:B------:R-:W-:Y:S01]  /*9380*/  IMAD R25, R0, R25, R9 ;  /* 0x0000001900197224 */ /* 0x000fe200078e0209 */
[----:B------:R-:W-:Y:S09]  /*9390*/  BRA `(.L_x_172) ;  /* 0x00000000000c7947 */ /* 0x000ff20003800000 */
.L_x_167:
[----:B------:R-:W-:Y:S01]  /*93a0*/  IMAD.MOV.U32 R24, RZ, RZ, R7 ;  /* 0x000000ffff187224 */ /* 0x000fe200078e0007 */
[----:B------:R-:W-:Y:S01]  /*93b0*/  UMOV UR36, URZ ;  /* 0x0000003f00247c82 */ /* 0x000fe20008000000 */
[----:B------:R-:W-:-:S07]  /*93c0*/  IMAD.MOV.U32 R25, RZ, RZ, RZ ;  /* 0x000000ffff197224 */ /* 0x000fce00078e00ff */
.L_x_172:
[----:B------:R-:W-:Y:S01]  /*93d0*/  ISETP.NE.AND P0, PT, R5, RZ, PT ;  /* 0x000000ff0500720c */ /* 0x000fe20003f05270 */
[----:B------:R-:W-:Y:S02]  /*93e0*/  IMAD.U32 R26, RZ, RZ, UR36 ;  /* 0x00000024ff1a7e24 */ /* 0x000fe4000f8e00ff */
[----:B------:R-:W-:-:S10]  /*93f0*/  IMAD.U32 R27, RZ, RZ, UR45 ;  /* 0x0000002dff1b7e24 */ /* 0x000fd4000f8e00ff */
[----:B------:R-:W0:Y:S01]  /*9400*/  @!P0 S2R R3, SR_CgaCtaId ;  /* 0x0000000000038919 */ /* 0x000e220000008800 */
[----:B------:R-:W-:-:S04]  /*9410*/  @!P0 MOV R0, 0x400 ;  /* 0x0000040000008802 */ /* 0x000fc80000000f00 */
[----:B0-----:R-:W-:-:S05]  /*9420*/  @!P0 LEA R0, R3, R0, 0x18 ;  /* 0x0000000003008211 */ /* 0x001fca00078ec0ff */
[----:B------:R1:W-:Y:S01]  /*9430*/  @!P0 STS.128 [R0+0x132d0], R24 ;  /* 0x0132d01800008388 */ /* 0x0003e20000000c00 */
[----:B------:R-:W-:Y:S06]  /*9440*/  BAR.ARV 0x5, 0x200 ;  /* 0x0148000000007b1d */ /* 0x000fec0000002000 */
.L_x_165:
[----:B------:R-:W-:Y:S01]  /*9450*/  ULDC UR4, c[0x0][0xc3c] ;  /* 0x00030f0000047ab9 */ /* 0x000fe20000000800 */
[----:B------:R2:W-:Y:S01]  /*9460*/  STL [R1+0x8], RZ ;  /* 0x000008ff01007387 */ /* 0x0005e20000100800 */
[----:B------:R-:W-:Y:S01]  /*9470*/  UISETP.GE.AND UP0, UPT, UR45, UR4, UPT ;  /* 0x000000042d00728c */ /* 0x000fe2000bf06270 */
[----:B------:R-:W-:Y:S02]  /*9480*/  IMAD.MOV.U32 R19, RZ, RZ, 0x1 ;  /* 0x00000001ff137424 */ /* 0x000fe400078e00ff */
[----:B------:R-:W-:-:S03]  /*9490*/  IMAD.MOV.U32 R18, RZ, RZ, RZ ;  /* 0x000000ffff127224 */ /* 0x000fc600078e00ff */
[----:B------:R-:W-:-:S13]  /*94a0*/  PLOP3.LUT P0, PT, PT, PT, UP0, 0x80, 0x0 ;  /* 0x000000000000781c */ /* 0x000fda0003f0f008 */
[----:B--2---:R-:W-:Y:S05]  /*94b0*/  @P0 BRA `(.L_x_173) ;  /* 0x0000003800fc0947 */ /* 0x004fea0003800000 */
[----:B------:R-:W2:Y:S01]  /*94c0*/  S2R R11, SR_TID.X ;  /* 0x00000000000b7919 */ /* 0x000ea20000002100 */
[----:B------:R-:W3:Y:S01]  /*94d0*/  S2UR UR5, SR_CgaCtaId ;  /* 0x00000000000579c3 */ /* 0x000ee20000008800 */
[----:B------:R-:W-:Y:S01]  /*94e0*/  UMOV UR4, 0x400 ;  /* 0x0000040000047882 */ /* 0x000fe20000000000 */
[----:B------:R-:W-:Y:S01]  /*94f0*/  IMAD.MOV.U32 R19, RZ, RZ, 0x1 ;  /* 0x00000001ff137424 */ /* 0x000fe200078e00ff */
[----:B------:R4:W-:Y:S01]  /*9500*/  STL [R1+0x8], RZ ;  /* 0x000008ff01007387 */ /* 0x0009e20000100800 */
[----:B------:R-:W-:Y:S01]  /*9510*/  IMAD.MOV.U32 R18, RZ, RZ, RZ ;  /* 0x000000ffff127224 */ /* 0x000fe200078e00ff */
[----:B------:R-:W-:Y:S02]  /*9520*/  ULOP3.LUT UR39, UR38, 0x1, URZ, 0xfc, !UPT ;  /* 0x0000000126277892 */ /* 0x000fe4000f8efc3f */
[----:B------:R-:W-:Y:S01]  /*9530*/  ULOP3.LUT UR44, UR38, 0x2, URZ, 0xfc, !UPT ;  /* 0x00000002262c7892 */ /* 0x000fe2000f8efc3f */
[----:B------:R-:W-:Y:S01]  /*9540*/  ULDC UR43, c[0x0][0xc] ;  /* 0x00000300002b7ab9 */ /* 0x000fe20000000800 */
[----:B------:R-:W-:Y:S01]  /*9550*/  ULDC.64 UR52, c[0x0][0x198] ;  /* 0x0000660000347ab9 */ /* 0x000fe20000000a00 */
[----:B---3--:R-:W-:-:S06]  /*9560*/  ULEA UR4, UR5, UR4, 0x18 ;  /* 0x0000000405047291 */ /* 0x008fcc000f8ec03f */
[----:B------:R-:W-:Y:S01]  /*9570*/  IMAD.U32 R16, RZ, RZ, UR4 ;  /* 0x00000004ff107e24 */ /* 0x000fe2000f8e00ff */
[C---:B--2---:R-:W-:Y:S01]  /*9580*/  LOP3.LUT R10, R11.reuse, 0x7f, RZ, 0xc0, !PT ;  /* 0x0000007f0b0a7812 */ /* 0x044fe200078ec0ff */
[C---:B------:R-:W-:Y:S01]  /*9590*/  IMAD.SHL.U32 R29, R11.reuse, 0x40, RZ ;  /* 0x000000400b1d7824 */ /* 0x040fe200078e00ff */
[----:B------:R-:W-:Y:S01]  /*95a0*/  SHF.R.U32.HI R4, RZ, 0x1, R11 ;  /* 0x00000001ff047819 */ /* 0x000fe2000001160b */
[----:B0-----:R-:W-:Y:S02]  /*95b0*/  IMAD.SHL.U32 R2, R11, 0x10, RZ ;  /* 0x000000100b027824 */ /* 0x001fe400078e00ff */
[----:B------:R-:W-:Y:S01]  /*95c0*/  IMAD.SHL.U32 R6, R10, 0x10, RZ ;  /* 0x000000100a067824 */ /* 0x000fe200078e00ff */
[----:B------:R-:W-:Y:S01]  /*95d0*/  LOP3.LUT R3, R29, 0x180, RZ, 0xc0, !PT ;  /* 0x000001801d037812 */ /* 0x000fe200078ec0ff */
[C---:B------:R-:W-:Y:S01]  /*95e0*/  IMAD.SHL.U32 R8, R11.reuse, 0x2, RZ ;  /* 0x000000020b087824 */ /* 0x040fe200078e00ff */
[----:B------:R-:W-:Y:S01]  /*95f0*/  LOP3.LUT R5, R2, 0x1b0, RZ, 0xc0, !PT ;  /* 0x000001b002057812 */ /* 0x000fe200078ec0ff */
[----:B-1----:R-:W-:Y:S01]  /*9600*/  IMAD.SHL.U32 R0, R11, 0x20, RZ ;  /* 0x000000200b007824 */ /* 0x002fe200078e00ff */
[----:B------:R-:W-:-:S02]  /*9610*/  LOP3.LUT R7, R6, 0x600, RZ, 0xc0, !PT ;  /* 0x0000060006077812 */ /* 0x000fc400078ec0ff */
[----:B------:R-:W-:Y:S01]  /*9620*/  LOP3.LUT R3, R3, 0x30, R4, 0xf8, !PT ;  /* 0x0000003003037812 */ /* 0x000fe200078ef804 */
[----:B------:R-:W-:Y:S01]  /*9630*/  IMAD.SHL.U32 R4, R11, 0x8, RZ ;  /* 0x000000080b047824 */ /* 0x000fe200078e00ff */
[----:B------:R-:W-:Y:S01]  /*9640*/  LOP3.LUT R9, R5, 0x30, R8, 0x78, !PT ;  /* 0x0000003005097812 */ /* 0x000fe200078e7808 */
[----:B------:R-:W-:Y:S01]  /*9650*/  IMAD.SHL.U32 R8, R11, 0x4, RZ ;  /* 0x000000040b087824 */ /* 0x000fe200078e00ff */
[----:B------:R-:W-:Y:S02]  /*9660*/  LOP3.LUT R6, R7, 0x40, R2, 0xf8, !PT ;  /* 0x0000004007067812 */ /* 0x000fe400078ef802 */
[----:B------:R-:W-:Y:S02]  /*9670*/  LOP3.LUT R4, R3, 0x30, R4, 0x78, !PT ;  /* 0x0000003003047812 */ /* 0x000fe400078e7804 */
[----:B------:R-:W-:Y:S02]  /*9680*/  LOP3.LUT R7, R7, 0x60, R0, 0xf8, !PT ;  /* 0x0000006007077812 */ /* 0x000fe400078ef800 */
[----:B------:R-:W-:-:S02]  /*9690*/  LOP3.LUT R9, R6, R9, RZ, 0xfc, !PT ;  /* 0x0000000906097212 */ /* 0x000fc400078efcff */
[----:B------:R-:W-:Y:S02]  /*96a0*/  SHF.R.U32.HI R3, RZ, 0x2, R10 ;  /* 0x00000002ff037819 */ /* 0x000fe4000001160a */
[----:B------:R-:W-:Y:S02]  /*96b0*/  LOP3.LUT R5, R0, 0x80, RZ, 0xc0, !PT ;  /* 0x0000008000057812 */ /* 0x000fe400078ec0ff */
[--C-:B------:R-:W-:Y:S02]  /*96c0*/  LOP3.LUT R28, R7, 0x100, R0.reuse, 0xf8, !PT ;  /* 0x00000100071c7812 */ /* 0x100fe400078ef800 */
[----:B------:R-:W-:Y:S01]  /*96d0*/  LOP3.LUT R2, R3, 0x60, R0, 0xf8, !PT ;  /* 0x0000006003027812 */ /* 0x000fe200078ef800 */
[----:B------:R-:W-:Y:S01]  /*96e0*/  IMAD.IADD R0, R16, 0x1, R9 ;  /* 0x0000000110007824 */ /* 0x000fe200078e0209 */
[----:B------:R-:W-:Y:S02]  /*96f0*/  LOP3.LUT R5, R5, 0x10, R11, 0xf8, !PT ;  /* 0x0000001005057812 */ /* 0x000fe400078ef80b */
[----:B------:R-:W-:-:S02]  /*9700*/  LOP3.LUT R29, R4, 0x640, R29, 0xf8, !PT ;  /* 0x00000640041d7812 */ /* 0x000fc400078ef81d */
[----:B------:R4:W-:Y:S01]  /*9710*/  STL [R1+0x4], R0 ;  /* 0x0000040001007387 */ /* 0x0009e20000100800 */
[----:B------:R-:W-:-:S04]  /*9720*/  LOP3.LUT R5, R5, 0x10, R8, 0x78, !PT ;  /* 0x0000001005057812 */ /* 0x000fc800078e7808 */
[----:B------:R-:W-:-:S07]  /*9730*/  LOP3.LUT R28, R28, R5, RZ, 0xfc, !PT ;  /* 0x000000051c1c7212 */ /* 0x000fce00078efcff */
.L_x_240:
[----:B------:R-:W-:Y:S01]  /*9740*/  ULDC.64 UR4, c[0x0][0xc88] ;  /* 0x0003220000047ab9 */ /* 0x000fe20000000a00 */
[----:B------:R-:W-:Y:S01]  /*9750*/  ULDC.64 UR8, c[0x0][0xa00] ;  /* 0x0002800000087ab9 */ /* 0x000fe20000000a00 */
[----:B------:R-:W-:Y:S01]  /*9760*/  UIMAD.WIDE UR4, UR45, 0x4, UR4 ;  /* 0x000000042d0478a5 */ /* 0x000fe2000f8e0204 */
[----:B------:R-:W-:-:S05]  /*9770*/  ULDC.64 UR10, c[0x0][0xa08] ;  /* 0x00028200000a7ab9 */ /* 0x000fca0000000a00 */
[----:B------:R-:W-:Y:S02]  /*9780*/  IMAD.U32 R2, RZ, RZ, UR4 ;  /* 0x00000004ff027e24 */ /* 0x000fe4000f8e00ff */
[----:B0-----:R-:W-:Y:S01]  /*9790*/  IMAD.U32 R3, RZ, RZ, UR5 ;  /* 0x00000005ff037e24 */ /* 0x001fe2000f8e00ff */
[----:B------:R-:W-:-:S04]  /*97a0*/  ULDC.64 UR4, c[0x0][0xa28] ;  /* 0x00028a0000047ab9 */ /* 0x000fc80000000a00 */
[----:B------:R-:W2:Y:S01]  /*97b0*/  LDG.E R2, desc[UR48][R2.64] ;  /* 0x0000003002027981 */ /* 0x000ea2000c1e1900 */
[----:B------:R-:W-:Y:S01]  /*97c0*/  UISETP.NE.U32.AND UP0, UPT, UR4, URZ, UPT ;  /* 0x0000003f0400728c */ /* 0x000fe2000bf05070 */
[----:B------:R-:W-:Y:S02]  /*97d0*/  ISETP.NE.U32.AND P0, PT, RZ, UR8, PT ;  /* 0x00000008ff007c0c */ /* 0x000fe4000bf05070 */
[----:B------:R-:W-:Y:S01]  /*97e0*/  ISETP.NE.U32.AND P1, PT, RZ, UR10, PT ;  /* 0x0000000aff007c0c */ /* 0x000fe2000bf25070 */
[----:B------:R-:W-:Y:S01]  /*97f0*/  UISETP.NE.AND.EX UP0, UPT, UR5, URZ, UPT, UP0 ;  /* 0x0000003f0500728c */ /* 0x000fe2000bf05300 */
[----:B------:R-:W-:Y:S02]  /*9800*/  ISETP.NE.AND.EX P0, PT, RZ, UR9, PT, P0 ;  /* 0x00000009ff007c0c */ /* 0x000fe4000bf05300 */
[----:B------:R-:W-:-:S03]  /*9810*/  ISETP.NE.AND.EX P1, PT, RZ, UR11, PT, P1 ;  /* 0x0000000bff007c0c */ /* 0x000fc6000bf25310 */
[----:B------:R-:W-:Y:S02]  /*9820*/  PLOP3.LUT P2, PT, PT, PT, UP0, 0x80, 0x0 ;  /* 0x000000000000781c */ /* 0x000fe40003f4f008 */
[----:B--2---:R-:W-:-:S13]  /*9830*/  R2UR UR46, R2 ;  /* 0x00000000022e72ca */ /* 0x004fda00000e0000 */
[----:B------:R-:W-:Y:S02]  /*9840*/  USHF.R.S32.HI UR47, URZ, 0x1f, UR46 ;  /* 0x0000001f3f2f7899 */ /* 0x000fe4000801142e */
[----:B------:R-:W-:Y:S02]  /*9850*/  @UP0 ULEA UR4, UP1, UR46, UR4, 0x2 ;  /* 0x000000042e040291 */ /* 0x000fe4000f82103f */
[----:B------:R-:W-:Y:S02]  /*9860*/  USHF.L.U32 UR50, UR46, 0x2, URZ ;  /* 0x000000022e327899 */ /* 0x000fe4000800063f */
[----:B------:R-:W-:Y:S02]  /*9870*/  @UP0 ULEA.HI.X UR5, UR46, UR5, UR47, 0x2, UP1 ;  /* 0x000000052e050291 */ /* 0x000fe400088f142f */
[----:B------:R-:W-:Y:S01]  /*9880*/  USHF.L.U64.HI UR51, UR46, 0x2, UR47 ;  /* 0x000000022e337899 */ /* 0x000fe2000801022f */
[----:B------:R-:W-:Y:S01]  /*9890*/  IMAD.U32 R2, RZ, RZ, UR4 ;  /* 0x00000004ff027e24 */ /* 0x000fe2000f8e00ff */
[----:B------:R-:W-:-:S02]  /*98a0*/  UIADD3 UR6, UP0, UR50, UR8, URZ ;  /* 0x0000000832067290 */ /* 0x000fc4000ff1e03f */
[----:B------:R-:W-:Y:S01]  /*98b0*/  UIADD3 UR7, UP1, UR50, UR10, URZ ;  /* 0x0000000a32077290 */ /* 0x000fe2000ff3e03f */
[----:B------:R-:W-:Y:S01]  /*98c0*/  IMAD.U32 R3, RZ, RZ, UR5 ;  /* 0x00000005ff037e24 */ /* 0x000fe2000f8e00ff */
[----:B------:R-:W-:Y:S02]  /*98d0*/  UIADD3.X UR4, UR51, UR9, URZ, UP0, !UPT ;  /* 0x0000000933047290 */ /* 0x000fe400087fe43f */
[----:B------:R-:W-:Y:S01]  /*98e0*/  UIADD3.X UR5, UR51, UR11, URZ, UP1, !UPT ;  /* 0x0000000b33057290 */ /* 0x000fe20008ffe43f */
[----:B------:R-:W-:Y:S01]  /*98f0*/  ULDC.64 UR8, c[0x0][0xa18] ;  /* 0x0002860000087ab9 */ /* 0x000fe20000000a00 */
[----:B----4-:R0:W5:Y:S01]  /*9900*/  @P2 LDG.E R0, desc[UR48][R2.64] ;  /* 0x0000003002002981 */ /* 0x010162000c1e1900 */
[----:B------:R-:W-:Y:S01]  /*9910*/  UISETP.NE.U32.AND UP0, UPT, UR8, URZ, UPT ;  /* 0x0000003f0800728c */ /* 0x000fe2000bf05070 */
[----:B-1----:R-:W-:Y:S02]  /*9920*/  IMAD.U32 R4, RZ, RZ, UR7 ;  /* 0x00000007ff047e24 */ /* 0x002fe4000f8e00ff */
[----:B------:R-:W-:Y:S01]  /*9930*/  IMAD.U32 R5, RZ, RZ, UR5 ;  /* 0x00000005ff057e24 */ /* 0x000fe2000f8e00ff */
[----:B------:R-:W-:-:S04]  /*9940*/  UISETP.NE.AND.EX UP0, UPT, UR9, URZ, UPT, UP0 ;  /* 0x0000003f0900728c */ /* 0x000fc8000bf05300 */
[----:B------:R1:W5:Y:S01]  /*9950*/  @P1 LDG.E R9, desc[UR48][R4.64] ;  /* 0x0000003004091981 */ /* 0x000362000c1e1900 */
[----:B0-----:R-:W-:Y:S01]  /*9960*/  IMAD.U32 R3, RZ, RZ, UR4 ;  /* 0x00000004ff037e24 */ /* 0x001fe2000f8e00ff */
[----:B------:R-:W-:Y:S01]  /*9970*/  PLOP3.LUT P3, PT, PT, PT, UP0, 0x80, 0x0 ;  /* 0x000000000000781c */ /* 0x000fe20003f6f008 */
[----:B------:R-:W-:-:S04]  /*9980*/  IMAD.U32 R2, RZ, RZ, UR6 ;  /* 0x00000006ff027e24 */ /* 0x000fc8000f8e00ff */
[----:B------:R-:W-:Y:S01]  /*9990*/  @UP0 UIADD3 UR4, UP1, UR50, UR8, URZ ;  /* 0x0000000832040290 */ /* 0x000fe2000ff3e03f */
[----:B------:R1:W5:Y:S03]  /*99a0*/  @P0 LDG.E R8, desc[UR48][R2.64] ;  /* 0x0000003002080981 */ /* 0x000366000c1e1900 */
[----:B------:R-:W-:Y:S01]  /*99b0*/  @UP0 UIADD3.X UR5, UR51, UR9, URZ, UP1, !UPT ;  /* 0x0000000933050290 */ /* 0x000fe20008ffe43f */
[----:B------:R-:W-:Y:S01]  /*99c0*/  ULDC UR6, c[0x0][0x288] ;  /* 0x0000a20000067ab9 */ /* 0x000fe20000000800 */
[----:B------:R-:W-:Y:S02]  /*99d0*/  IMAD.U32 R6, RZ, RZ, UR4 ;  /* 0x00000004ff067e24 */ /* 0x000fe4000f8e00ff */
[----:B------:R-:W-:Y:S02]  /*99e0*/  IMAD.U32 R26, RZ, RZ, UR6 ;  /* 0x00000006ff1a7e24 */ /* 0x000fe4000f8e00ff */
[----:B------:R-:W-:-:S05]  /*99f0*/  IMAD.U32 R7, RZ, RZ, UR5 ;  /* 0x00000005ff077e24 */ /* 0x000fca000f8e00ff */
[----:B------:R1:W5:Y:S01]  /*9a00*/  @P3 LDG.E R26, desc[UR48][R6.64] ;  /* 0x00000030061a3981 */ /* 0x000362000c1e1900 */
[----:B------:R-:W-:Y:S05]  /*9a10*/  @P3 BRA `(.L_x_174) ;  /* 0x0000000000103947 */ /* 0x000fea0003800000 */
[----:B------:R-:W-:Y:S05]  /*9a20*/  @!P0 BRA `(.L_x_174) ;  /* 0x00000000000c8947 */ /* 0x000fea0003800000 */
[----:B-1----:R-:W2:Y:S04]  /*9a30*/  LDG.E R7, desc[UR48][R2.64] ;  /* 0x0000003002077981 */ /* 0x002ea8000c1e1900 */
[----:B-----5:R-:W2:Y:S02]  /*9a40*/  LDG.E R26, desc[UR48][R2.64+0x4] ;  /* 0x00000430021a7981 */ /* 0x020ea4000c1e1900 */
[----:B--2---:R-:W-:-:S07]  /*9a50*/  IMAD.IADD R26, R26, 0x1, -R7 ;  /* 0x000000011a1a7824 */ /* 0x004fce00078e0a07 */
.L_x_174:
[----:B------:R-:W-:Y:S01]  /*9a60*/  UMOV UR54, URZ ;  /* 0x0000003f00367c82 */ /* 0x000fe20008000000 */
[----:B------:R-:W-:Y:S01]  /*9a70*/  ULDC.64 UR6, c[0x0][0xa20] ;  /* 0x0002880000067ab9 */ /* 0x000fe20000000a00 */
[----:B-----5:R-:W-:Y:S01]  /*9a80*/  @P0 R2UR UR54, R8 ;  /* 0x00000000083602ca */ /* 0x020fe200000e0000 */
[----:B------:R-:W-:Y:S01]  /*9a90*/  UMOV UR41, URZ ;  /* 0x0000003f00297c82 */ /* 0x000fe20008000000 */
[----:B------:R-:W-:Y:S01]  /*9aa0*/  ISETP.NE.U32.AND P0, PT, RZ, UR6, PT ;  /* 0x00000006ff007c0c */ /* 0x000fe2000bf05070 */
[----:B------:R-:W-:Y:S01]  /*9ab0*/  UMOV UR42, URZ ;  /* 0x0000003f002a7c82 */ /* 0x000fe20008000000 */
[----:B------:R-:W-:Y:S01]  /*9ac0*/  ULDC.64 UR4, c[0x0][0x418] ;  /* 0x0001060000047ab9 */ /* 0x000fe20000000a00 */
[----:B------:R-:W-:Y:S01]  /*9ad0*/  @P2 R2UR UR41, R0 ;  /* 0x00000000002922ca */ /* 0x000fe200000e0000 */
[----:B------:R-:W-:Y:S01]  /*9ae0*/  UISETP.NE.U32.AND UP0, UPT, UR4, URZ, UPT ;  /* 0x0000003f0400728c */ /* 0x000fe2000bf05070 */
[----:B------:R-:W-:Y:S01]  /*9af0*/  @P1 R2UR UR42, R9 ;  /* 0x00000000092a12ca */ /* 0x000fe200000e0000 */
[----:B------:R-:W-:Y:S01]  /*9b00*/  IMAD.U32 R22, RZ, RZ, UR46 ;  /* 0x0000002eff167e24 */ /* 0x000fe2000f8e00ff */
[----:B------:R-:W-:Y:S01]  /*9b10*/  ISETP.NE.AND.EX P0, PT, RZ, UR7, PT, P0 ;  /* 0x00000007ff007c0c */ /* 0x000fe2000bf05300 */
[----:B------:R-:W-:Y:S01]  /*9b20*/  UISETP.NE.AND.EX UP0, UPT, UR5, URZ, UPT, UP0 ;  /* 0x0000003f0500728c */ /* 0x000fe2000bf05300 */
[----:B------:R-:W-:-:S02]  /*9b30*/  ULDC UR4, c[0x0][0x424] ;  /* 0x0001090000047ab9 */ /* 0x000fc40000000800 */
[----:B------:R-:W-:Y:S01]  /*9b40*/  ULDC UR5, c[0x0][0x2f0] ;  /* 0x0000bc0000057ab9 */ /* 0x000fe20000000800 */
[----:B------:R-:W-:-:S04]  /*9b50*/  USEL UR4, UR4, 0x1, UP0 ;  /* 0x0000000104047887 */ /* 0x000fc80008000000 */
[----:B------:R-:W-:Y:S02]  /*9b60*/  UIMAD UR4, UR4, UR5, URZ ;  /* 0x00000005040472a4 */ /* 0x000fe4000f8e023f */
[----:B------:R-:W-:Y:S02]  /*9b70*/  UIADD3 UR42, UR42, UR41, URZ ;  /* 0x000000292a2a7290 */ /* 0x000fe4000fffe03f */
[----:B------:R-:W-:Y:S10]  /*9b80*/  @!P0 BRA `(.L_x_175) ;  /* 0x00000000001c8947 */ /* 0x000ff40003800000 */
[----:B------:R-:W-:-:S04]  /*9b90*/  UIADD3 UR4, UP0, UR50, UR6, URZ ;  /* 0x0000000632047290 */ /* 0x000fc8000ff1e03f */
[----:B------:R-:W-:Y:S02]  /*9ba0*/  UIADD3.X UR5, UR51, UR7, URZ, UP0, !UPT ;  /* 0x0000000733057290 */ /* 0x000fe400087fe43f */
[----:B-1----:R-:W-:-:S04]  /*9bb0*/  IMAD.U32 R2, RZ, RZ, UR4 ;  /* 0x00000004ff027e24 */ /* 0x002fc8000f8e00ff */
[----:B------:R-:W-:-:S05]  /*9bc0*/  IMAD.U32 R3, RZ, RZ, UR5 ;  /* 0x00000005ff037e24 */ /* 0x000fca000f8e00ff */
[----:B------:R-:W2:Y:S02]  /*9bd0*/  LDG.E R2, desc[UR48][R2.64] ;  /* 0x0000003002027981 */ /* 0x000ea4000c1e1900 */
[----:B--2---:R-:W-:Y:S01]  /*9be0*/  R2UR UR4, R2 ;  /* 0x00000000020472ca */ /* 0x004fe200000e0000 */
[----:B------:R-:W-:-:S14]  /*9bf0*/  BRA `(.L_x_176) ;  /* 0x0000000000187947 */ /* 0x000fdc0003800000 */
.L_x_175:
[----:B------:R-:W-:Y:S05]  /*9c00*/  @!P1 BRA `(.L_x_176) ;  /* 0x0000000000149947 */ /* 0x000fea0003800000 */
[----:B-1----:R-:W2:Y:S04]  /*9c10*/  LDG.E R2, desc[UR48][R4.64] ;  /* 0x0000003004027981 */ /* 0x002ea8000c1e1900 */
[----:B------:R-:W3:Y:S01]  /*9c20*/  LDG.E R0, desc[UR48][R4.64+0x4] ;  /* 0x0000043004007981 */ /* 0x000ee2000c1e1900 */
[----:B--2---:R-:W-:Y:S02]  /*9c30*/  R2UR UR5, R2 ;  /* 0x00000000020572ca */ /* 0x004fe400000e0000 */
[----:B---3--:R-:W-:-:S13]  /*9c40*/  R2UR UR4, R0 ;  /* 0x00000000000472ca */ /* 0x008fda00000e0000 */
[----:B------:R-:W-:-:S12]  /*9c50*/  UIADD3 UR4, -UR5, UR4, URZ ;  /* 0x0000000405047290 */ /* 0x000fd8000fffe13f */
.L_x_176:
[----:B------:R-:W-:Y:S01]  /*9c60*/  UIADD3 UR41, -UR41, UR4, URZ ;  /* 0x0000000429297290 */ /* 0x000fe2000fffe13f */
[----:B------:R-:W-:Y:S03]  /*9c70*/  BSSY B7, `(.L_x_177) ;  /* 0x00002a9000077945 */ /* 0x000fe60003800000 */
[----:B------:R-:W-:Y:S02]  /*9c80*/  UIADD3 UR4, UR41, 0x9f, URZ ;  /* 0x0000009f29047890 */ /* 0x000fe4000fffe03f */
[----:B------:R-:W-:Y:S02]  /*9c90*/  ISETP.LT.AND P0, PT, RZ, UR41, PT ;  /* 0x00000029ff007c0c */ /* 0x000fe4000bf01270 */
[----:B------:R-:W-:-:S04]  /*9ca0*/  UIMAD.WIDE UR4, UR4, 0x66666667, URZ ;  /* 0x66666667040478a5 */ /* 0x000fc8000f8e023f */
[----:B------:R-:W-:-:S04]  /*9cb0*/  USHF.R.U32.HI UR40, URZ, 0x1f, UR5 ;  /* 0x0000001f3f287899 */ /* 0x000fc80008011605 */
[----:B------:R-:W-:-:S03]  /*9cc0*/  ULEA.HI.SX32 UR40, UR5, UR40, 0x1a ;  /* 0x0000002805287291 */ /* 0x000fc6000f8fd23f */
[----:B------:R-:W-:Y:S09]  /*9cd0*/  @P0 BRA `(.L_x_178) ;  /* 0x0000000000440947 */ /* 0x000ff20003800000 */
[----:B------:R-:W0:Y:S02]  /*9ce0*/  S2R R0, SR_TID.X ;  /* 0x0000000000007919 */ /* 0x000e240000002100 */
[----:B0-----:R-:W-:-:S04]  /*9cf0*/  LOP3.LUT R0, R0, 0x7f, RZ, 0xc0, !PT ;  /* 0x0000007f00007812 */ /* 0x001fc800078ec0ff */
[----:B------:R-:W-:-:S13]  /*9d00*/  ISETP.NE.AND P0, PT, R0, RZ, PT ;  /* 0x000000ff0000720c */ /* 0x000fda0003f05270 */
[----:B------:R-:W-:Y:S05]  /*9d10*/  @P0 BRA `(.L_x_179) ;  /* 0x0000002800780947 */ /* 0x000fea0003800000 */
[----:B-1----:R-:W0:Y:S01]  /*9d20*/  S2R R5, SR_LANEID ;  /* 0x0000000000057919 */ /* 0x002e220000000000 */
[----:B------:R-:W-:Y:S01]  /*9d30*/  VOTEU.ANY UR4, UPT, PT ;  /* 0x0000000000047886 */ /* 0x000fe200038e0100 */
[----:B------:R-:W1:Y:S01]  /*9d40*/  LDC.64 R2, c[0x0][0xc60] ;  /* 0x00031800ff027b82 */ /* 0x000e620000000a00 */
[----:B------:R-:W0:Y:S02]  /*9d50*/  FLO.U32 R0, UR4 ;  /* 0x0000000400007d00 */ /* 0x000e2400080e0000 */
[----:B0-----:R-:W-:-:S06]  /*9d60*/  ISETP.EQ.U32.AND P0, PT, R0, R5, PT ;  /* 0x000000050000720c */ /* 0x001fcc0003f02070 */
[----:B------:R-:W1:Y:S07]  /*9d70*/  POPC R5, UR4 ;  /* 0x0000000400057d09 */ /* 0x000e6e0008000000 */
[----:B-1----:R-:W2:Y:S01]  /*9d80*/  @P0 ATOMG.E.ADD.STRONG.GPU PT, R3, desc[UR48][R2.64], R5 ;  /* 0x00000005020309a8 */ /* 0x002ea200081ee1f0 */
[----:B------:R-:W0:Y:S02]  /*9d90*/  S2R R4, SR_LTMASK ;  /* 0x0000000000047919 */ /* 0x000e240000003900 */
[----:B0-----:R-:W-:-:S04]  /*9da0*/  LOP3.LUT R4, R4, UR4, RZ, 0xc0, !PT ;  /* 0x0000000404047c12 */ /* 0x001fc8000f8ec0ff */
[----:B------:R-:W0:Y:S01]  /*9db0*/  POPC R7, R4 ;  /* 0x0000000400077309 */ /* 0x000e220000000000 */
[----:B--2---:R-:W0:Y:S02]  /*9dc0*/  SHFL.IDX PT, R0, R3, R0, 0x1f ;  /* 0x00001f0003007589 */ /* 0x004e2400000e0000 */
[----:B0-----:R-:W-:Y:S01]  /*9dd0*/  IADD3 R24, R0, UR43, R7 ;  /* 0x0000002b00187c10 */ /* 0x001fe2000fffe007 */
[----:B------:R-:W-:Y:S06]  /*9de0*/  BRA `(.L_x_179) ;  /* 0x0000002800447947 */ /* 0x000fec0003800000 */
.L_x_178:
[----:B------:R-:W-:Y:S01]  /*9df0*/  VIADD R0, R16, 0xe000 ;  /* 0x0000e00010007836 */ /* 0x000fe20000000000 */
[----:B------:R-:W-:Y:S04]  /*9e00*/  BSSY B6, `(.L_x_180) ;  /* 0x0000013000067945 */ /* 0x000fe80003800000 */
[----:B------:R-:W-:-:S13]  /*9e10*/  LOP3.LUT P0, RZ, R0, 0x1bf, RZ, 0xc0, !PT ;  /* 0x000001bf00ff7812 */ /* 0x000fda000780c0ff */
[----:B------:R-:W-:Y:S05]  /*9e20*/  @!P0 BRA `(.L_x_181) ;  /* 0x0000000000408947 */ /* 0x000fea0003800000 */
[----:B-1----:R-:W-:Y:S01]  /*9e30*/  MOV R2, 0x0 ;  /* 0x0000000000027802 */ /* 0x002fe20000000f00 */
[----:B------:R-:W-:Y:S01]  /*9e40*/  ULDC.64 UR6, c[0x4][0x98] ;  /* 0x0100260000067ab9 */ /* 0x000fe20000000a00 */
[----:B------:R-:W-:Y:S01]  /*9e50*/  ULDC.64 UR8, c[0x4][0xa0] ;  /* 0x0100280000087ab9 */ /* 0x000fe20000000a00 */
[----:B------:R-:W-:Y:S01]  /*9e60*/  ULDC.64 UR4, c[0x4][0x8] ;  /* 0x0100020000047ab9 */ /* 0x000fe20000000a00 */
[----:B------:R-:W-:Y:S02]  /*9e70*/  IMAD.U32 R4, RZ, RZ, UR6 ;  /* 0x00000006ff047e24 */ /* 0x000fe4000f8e00ff */
[----:B------:R-:W0:Y:S01]  /*9e80*/  LDC.64 R2, c[0x4][R2] ;  /* 0x0100000002027b82 */ /* 0x000e220000000a00 */
        /* <DEDUP_REMOVED lines=10> */
.L_x_181:
[----:B------:R-:W-:Y:S05]  /*9f30*/  BSYNC B6 ;  /* 0x0000000000067941 */ /* 0x000fea0003800000 */
.L_x_180:
[----:B------:R-:W2:Y:S01]  /*9f40*/  LDL.LU R17, [R1] ;  /* 0x0000000001117983 */ /* 0x000ea20000300800 */
[----:B------:R-:W-:Y:S01]  /*9f50*/  VIADD R0, R16, 0x6000 ;  /* 0x0000600010007836 */ /* 0x000fe20000000000 */
[----:B------:R-:W-:Y:S04]  /*9f60*/  BSSY B6, `(.L_x_182) ;  /* 0x0000016000067945 */ /* 0x000fe80003800000 */
[----:B------:R-:W-:Y:S02]  /*9f70*/  LOP3.LUT P0, RZ, R0, 0x1bf, RZ, 0xc0, !PT ;  /* 0x000001bf00ff7812 */ /* 0x000fe4000780c0ff */
[----:B--2---:R-:W-:-:S11]  /*9f80*/  LOP3.LUT R17, R17, 0xfffffffe, RZ, 0xc0, !PT ;  /* 0xfffffffe11117812 */ /* 0x004fd600078ec0ff */
[----:B------:R-:W-:-:S05]  /*9f90*/  @P0 LOP3.LUT R17, R17, 0x1, RZ, 0xfc, !PT ;  /* 0x0000000111110812 */ /* 0x000fca00078efcff */
[----:B------:R0:W-:Y:S01]  /*9fa0*/  STL [R1], R17 ;  /* 0x0000001101007387 */ /* 0x0001e20000100800 */
[----:B------:R-:W-:Y:S05]  /*9fb0*/  @!P0 BRA `(.L_x_183) ;  /* 0x0000000000408947 */ /* 0x000fea0003800000 */
[----:B-1----:R-:W-:Y:S01]  /*9fc0*/  MOV R2, 0x0 ;  /* 0x0000000000027802 */ /* 0x002fe20000000f00 */
[----:B------:R-:W-:Y:S01]  /*9fd0*/  ULDC.64 UR6, c[0x4][0x98] ;  /* 0x0100260000067ab9 */ /* 0x000fe20000000a00 */
[----:B------:R-:W-:Y:S01]  /*9fe0*/  ULDC.64 UR8, c[0x4][0xa0] ;  /* 0x0100280000087ab9 */ /* 0x000fe20000000a00 */
[----:B------:R-:W-:Y:S01]  /*9ff0*/  ULDC.64 UR4, c[0x4][0x10] ;  /* 0x0100040000047ab9 */ /* 0x000fe20000000a00 */
[----:B------:R-:W-:Y:S02]  /*a000*/  IMAD.U32 R4, RZ, RZ, UR6 ;  /* 0x00000006ff047e24 */ /* 0x000fe4000f8e00ff */
[----:B------:R-:W1:Y:S01]  /*a010*/  LDC.64 R2, c[0x4][R2] ;  /* 0x0100000002027b82 */ /* 0x000e620000000a00 */
        /* <DEDUP_REMOVED lines=10> */
.L_x_183:
[----:B------:R-:W-:Y:S05]  /*a0c0*/  BSYNC B6 ;  /* 0x0000000000067941 */ /* 0x000fea0003800000 */
.L_x_182:
        /* <DEDUP_REMOVED lines=20> */
.L_x_185:
[----:B------:R-:W-:Y:S05]  /*a210*/  BSYNC B6 ;  /* 0x0000000000067941 */ /* 0x000fea0003800000 */
.L_x_184:
[----:B------:R-:W-:Y:S01]  /*a220*/  IMAD.MOV.U32 R27, RZ, RZ, R17 ;  /* 0x000000ffff1b7224 */ /* 0x000fe200078e0011 */
        /* <DEDUP_REMOVED lines=19> */
.L_x_187:
[----:B------:R-:W-:Y:S05]  /*a360*/  BSYNC B6 ;  /* 0x0000000000067941 */ /* 0x000fea0003800000 */
.L_x_186:
[----:B------:R-:W-:Y:S02]  /*a370*/  ULDC.64 UR4, c[0x0][0x9f8] ;  /* 0x00027e0000047ab9 */ /* 0x000fe40000000a00 */
[----:B------:R-:W-:-:S04]  /*a380*/  UISETP.NE.U32.AND UP0, UPT, UR4, URZ, UPT ;  /* 0x0000003f0400728c */ /* 0x000fc8000bf05070 */
[----:B------:R-:W-:-:S06]  /*a390*/  UISETP.NE.AND.EX UP0, UPT, UR5, URZ, UPT, UP0 ;  /* 0x0000003f0500728c */ /* 0x000fcc000bf05300 */
[----:B------:R-:W-:-:S05]  /*a3a0*/  PLOP3.LUT P0, PT, PT, PT, UP0, 0x80, 0x0 ;  /* 0x000000000000781c */ /* 0x000fca0003f0f008 */
[----:B------:R-:W-:-:S04]  /*a3b0*/  @UP0 UIADD3 UR4, UP1, UR50, UR4, URZ ;  /* 0x0000000432040290 */ /* 0x000fc8000ff3e03f */
[----:B------:R-:W-:Y:S02]  /*a3c0*/  @UP0 UIADD3.X UR5, UR51, UR5, URZ, UP1, !UPT ;  /* 0x0000000533050290 */ /* 0x000fe40008ffe43f */
[----:B-1----:R-:W-:-:S04]  /*a3d0*/  IMAD.U32 R2, RZ, RZ, UR4 ;  /* 0x00000004ff027e24 */ /* 0x002fc8000f8e00ff */
[----:B------:R-:W-:Y:S01]  /*a3e0*/  IMAD.U32 R3, RZ, RZ, UR5 ;  /* 0x00000005ff037e24 */ /* 0x000fe2000f8e00ff */
[----:B0-----:R-:W0:Y:S01]  /*a3f0*/  S2R R17, SR_TID.X ;  /* 0x0000000000117919 */ /* 0x001e220000002100 */
[----:B------:R-:W-:-:S03]  /*a400*/  ULDC.64 UR4, c[0x0][0xa08] ;  /* 0x0002820000047ab9 */ /* 0x000fc60000000a00 */
[----:B------:R1:W2:Y:S02]  /*a410*/  @P0 LDG.E R22, desc[UR48][R2.64] ;  /* 0x0000003002160981 */ /* 0x0002a4000c1e1900 */
[----:B-1----:R-:W1:Y:S01]  /*a420*/  LDC.64 R2, c[0x0][0x418] ;  /* 0x00010600ff027b82 */ /* 0x002e620000000a00 */
[----:B0-----:R-:W-:-:S04]  /*a430*/  SHF.R.U32.HI R20, RZ, 0x5, R17 ;  /* 0x00000005ff147819 */ /* 0x001fc80000011611 */
[----:B------:R-:W-:Y:S02]  /*a440*/  LOP3.LUT R20, R20, 0x3, RZ, 0xc0, !PT ;  /* 0x0000000314147812 */ /* 0x000fe400078ec0ff */
[----:B-1----:R-:W-:Y:S01]  /*a450*/  LOP3.LUT P0, RZ, R2, UR4, RZ, 0xfc, !PT ;  /* 0x0000000402ff7c12 */ /* 0x002fe2000f80fcff */
[----:B------:R-:W-:-:S03]  /*a460*/  UMOV UR4, 0xffffffff ;  /* 0xffffffff00047882 */ /* 0x000fc60000000000 */
[----:B------:R-:W-:Y:S02]  /*a470*/  LOP3.LUT P0, RZ, R3, UR5, RZ, 0xfc, P0 ;  /* 0x0000000503ff7c12 */ /* 0x000fe4000800fcff */
[----:B--2---:R-:W-:Y:S02]  /*a480*/  SHF.R.S32.HI R23, RZ, 0x1f, R22 ;  /* 0x0000001fff177819 */ /* 0x004fe40000011416 */
[----:B------:R-:W-:Y:S01]  /*a490*/  SEL R17, R22, RZ, !P0 ;  /* 0x000000ff16117207 */ /* 0x000fe20004000000 */
[----:B------:R-:W-:Y:S08]  /*a4a0*/  BRA.DIV UR4, `(.L_x_188) ;  /* 0x00000032046c7947 */ /* 0x000ff0000b800000 */
[----:B------:R0:W1:Y:S02]  /*a4b0*/  SHFL.IDX PT, R14, R20, RZ, 0x1f ;  /* 0x00001fff140e7589 */ /* 0x00006400000e0000 */
.L_x_259:
[----:B------:R-:W-:Y:S02]  /*a4c0*/  PLOP3.LUT P1, PT, PT, PT, PT, 0x8, 0x0 ;  /* 0x000000000000781c */ /* 0x000fe40003f2e170 */
[----:B------:R-:W-:Y:S02]  /*a4d0*/  LOP3.LUT R27, R27, 0xfffffffe, RZ, 0xc0, !PT ;  /* 0xfffffffe1b1b7812 */ /* 0x000fe400078ec0ff */
[----:B-1----:R-:W-:-:S09]  /*a4e0*/  ISETP.NE.AND P0, PT, R14, RZ, PT ;  /* 0x000000ff0e00720c */ /* 0x002fd20003f05270 */
[----:B------:R-:W-:-:S05]  /*a4f0*/  @P1 LOP3.LUT R27, R27, 0x1, RZ, 0xfc, !PT ;  /* 0x000000011b1b1812 */ /* 0x000fca00078efcff */
[----:B------:R1:W-:Y:S01]  /*a500*/  STL [R1], R27 ;  /* 0x0000001b01007387 */ /* 0x0003e20000100800 */
[----:B------:R-:W-:Y:S05]  /*a510*/  @P0 BRA `(.L_x_189) ;  /* 0x0000000400580947 */ /* 0x000fea0003800000 */
[----:B------:R-:W-:-:S06]  /*a520*/  UIADD3 UR4, UR40, -0x1, URZ ;  /* 0xffffffff28047890 */ /* 0x000fcc000fffe03f */
[----:B------:R-:W-:Y:S01]  /*a530*/  IMAD.U32 R0, RZ, RZ, UR4 ;  /* 0x00000004ff007e24 */ /* 0x000fe2000f8e00ff */
[----:B------:R-:W-:-:S03]  /*a540*/  UMOV UR4, 0xffffffff ;  /* 0xffffffff00047882 */ /* 0x000fc60000000000 */
[----:B------:R-:W-:Y:S05]  /*a550*/  BRA.DIV UR4, `(.L_x_190) ;  /* 0x0000003204607947 */ /* 0x000fea000b800000 */
[----:B------:R-:W-:-:S13]  /*a560*/  ELECT P6, URZ, PT ;  /* 0x00000000003f782f */ /* 0x000fda00038c0000 */
.L_x_262:
[----:B------:R-:W-:Y:S05]  /*a570*/  @!P6 BRA `(.L_x_189) ;  /* 0x000000040040e947 */ /* 0x000fea0003800000 */
[----:B------:R-:W-:-:S04]  /*a580*/  ISETP.NE.U32.AND P0, PT, R2, RZ, PT ;  /* 0x000000ff0200720c */ /* 0x000fc80003f05070 */
[----:B------:R-:W-:-:S13]  /*a590*/  ISETP.NE.AND.EX P0, PT, R3, RZ, PT, P0 ;  /* 0x000000ff0300720c */ /* 0x000fda0003f05300 */
[----:B------:R-:W-:Y:S05]  /*a5a0*/  @!P0 BRA `(.L_x_191) ;  /* 0x0000000000488947 */ /* 0x000fea0003800000 */
[----:B------:R-:W2:Y:S01]  /*a5b0*/  LDC R7, c[0x0][0x43c] ;  /* 0x00010f00ff077b82 */ /* 0x000ea20000000800 */
[----:B------:R-:W-:Y:S01]  /*a5c0*/  IMAD.MOV.U32 R6, RZ, RZ, R0 ;  /* 0x000000ffff067224 */ /* 0x000fe200078e0000 */
[----:B------:R-:W-:Y:S02]  /*a5d0*/  ULDC.64 UR4, c[0x0][0x428] ;  /* 0x00010a0000047ab9 */ /* 0x000fe40000000a00 */
[----:B------:R-:W-:-:S04]  /*a5e0*/  IMAD R9, R23, UR4, RZ ;  /* 0x0000000417097c24 */ /* 0x000fc8000f8e02ff */
[----:B------:R-:W-:Y:S01]  /*a5f0*/  IMAD R9, R22, UR5, R9 ;  /* 0x0000000516097c24 */ /* 0x000fe2000f8e0209 */
[----:B--2---:R-:W-:-:S13]  /*a600*/  ISETP.NE.AND P0, PT, R7, 0x1, PT ;  /* 0x000000010700780c */ /* 0x004fda0003f05270 */
[----:B------:R-:W2:Y:S02]  /*a610*/  @P0 LDC.64 R4, c[0x0][0x440] ;  /* 0x00011000ff040b82 */ /* 0x000ea40000000a00 */
[----:B--2---:R-:W-:-:S05]  /*a620*/  @P0 IMAD.HI.U32 R4, R0, R4, RZ ;  /* 0x0000000400040227 */ /* 0x004fca00078e00ff */
        /* <DEDUP_REMOVED lines=10> */
.L_x_191:
[----:B--2---:R-:W2:Y:S01]  /*a6d0*/  S2R R2, SR_TID.X ;  /* 0x0000000000027919 */ /* 0x004ea20000002100 */
[----:B------:R-:W-:Y:S01]  /*a6e0*/  IMAD R5, R18, 0x8, R16 ;  /* 0x0000000812057824 */ /* 0x000fe200078e0210 */
[----:B--2---:R-:W-:Y:S02]  /*a6f0*/  LOP3.LUT R3, R2, 0x7f, RZ, 0xc0, !PT ;  /* 0x0000007f02037812 */ /* 0x004fe400078ec0ff */
[----:B------:R-:W-:Y:S02]  /*a700*/  SHF.L.U32 R2, R19, 0x1f, RZ ;  /* 0x0000001f13027819 */ /* 0x000fe400000006ff */
[----:B------:R-:W-:Y:S02]  /*a710*/  ISETP.NE.AND P1, PT, R3, RZ, PT ;  /* 0x000000ff0300720c */ /* 0x000fe40003f25270 */
[----:B------:R-:W2:Y:S02]  /*a720*/  SYNCS.PHASECHK.TRANS64.TRYWAIT P0, [R5+URZ+0x13280], R2 ;  /* 0x01328002050075a7 */ /* 0x000ea4000800017f */
[----:B--2---:R-:W-:Y:S09]  /*a730*/  @!P0 BRA `(.L_x_192) ;  /* 0x0000003000088947 */ /* 0x004ff20003800000 */
.L_x_263:
[----:B------:R-:W-:Y:S05]  /*a740*/  @P1 BRA `(.L_x_193) ;  /* 0x00000000001c1947 */ /* 0x000fea0003800000 */
[----:B------:R-:W3:Y:S02]  /*a750*/  S2R R3, SR_TID.X ;  /* 0x0000000000037919 */ /* 0x000ee40000002100 */
[----:B---3--:R-:W-:Y:S01]  /*a760*/  LOP3.LUT R4, R3, 0x1f, RZ, 0xc0, !PT ;  /* 0x0000001f03047812 */ /* 0x008fe200078ec0ff */
[----:B------:R-:W-:-:S03]  /*a770*/  IMAD.MOV.U32 R3, RZ, RZ, 0x2800 ;  /* 0x00002800ff037424 */ /* 0x000fc600078e00ff */
[----:B------:R-:W-:Y:S01]  /*a780*/  ISETP.NE.AND P0, PT, R4, RZ, PT ;  /* 0x000000ff0400720c */ /* 0x000fe20003f05270 */
[----:B------:R3:W-:-:S12]  /*a790*/  SYNCS.ARRIVE.TRANS64 RZ, [R5+URZ+0x13270], R3 ;  /* 0x0132700305ff79a7 */ /* 0x0007d8000800003f */
[----:B---3--:R-:W-:Y:S05]  /*a7a0*/  @!P0 BRA `(.L_x_193) ;  /* 0x0000000000048947 */ /* 0x008fea0003800000 */
[----:B------:R-:W-:Y:S01]  /*a7b0*/  BPT.TRAP 0x1 ;  /* 0x000000040000795c */ /* 0x000fe20000300000 */
.L_x_193:
[----:B------:R-:W-:Y:S01]  /*a7c0*/  IMAD R4, R18, 0x2800, R16 ;  /* 0x0000280012047824 */ /* 0x000fe200078e0210 */
[----:B------:R-:W-:Y:S01]  /*a7d0*/  R2UR UR33, R5 ;  /* 0x00000000052172ca */ /* 0x000fe200000e0000 */
[----:B------:R-:W-:Y:S01]  /*a7e0*/  IMAD.MOV.U32 R3, RZ, RZ, 0xa0 ;  /* 0x000000a0ff037424 */ /* 0x000fe200078e00ff */
[----:B-----5:R-:W-:Y:S01]  /*a7f0*/  R2UR UR37, R17 ;  /* 0x00000000112572ca */ /* 0x020fe200000e0000 */
[----:B------:R-:W-:Y:S01]  /*a800*/  UIADD3 UR4, UP0, UR52, 0x470, URZ ;  /* 0x0000047034047890 */ /* 0x000fe2000ff1e03f */
[----:B------:R-:W-:Y:S01]  /*a810*/  R2UR UR32, R4 ;  /* 0x00000000042072ca */ /* 0x000fe200000e0000 */
[----:B------:R-:W-:Y:S01]  /*a820*/  IMAD R0, R0, R3, UR42 ;  /* 0x0000002a00007e24 */ /* 0x000fe2000f8e0203 */
[----:B------:R-:W-:Y:S01]  /*a830*/  UMOV UR6, 0x0 ;  /* 0x0000000000067882 */ /* 0x000fe20000000000 */
[----:B------:R-:W-:Y:S01]  /*a840*/  UIADD3.X UR5, URZ, UR53, URZ, UP0, !UPT ;  /* 0x000000353f057290 */ /* 0x000fe200087fe43f */
[----:B------:R-:W-:Y:S02]  /*a850*/  UMOV UR7, 0x14f00000 ;  /* 0x14f0000000077882 */ /* 0x000fe40000000000 */
[----:B------:R-:W-:Y:S01]  /*a860*/  R2UR UR35, R0 ;  /* 0x00000000002372ca */ /* 0x000fe200000e0000 */
[----:B------:R-:W-:-:S02]  /*a870*/  UMOV UR34, URZ ;  /* 0x0000003f00227c82 */ /* 0x000fc40008000000 */
[----:B------:R-:W-:-:S04]  /*a880*/  UIADD3 UR33, UR33, 0x13270, URZ ;  /* 0x0001327021217890 */ /* 0x000fc8000fffe03f */
[----:B------:R-:W-:-:S09]  /*a890*/  UIADD3 UR32, UR32, 0x6000, URZ ;  /* 0x0000600020207890 */ /* 0x000fd2000fffe03f */
[----:B------:R3:W-:Y:S01]  /*a8a0*/  UTMALDG.4D [UR32], [UR4], desc[UR6] ;  /* 0x00000620040075b4 */ /* 0x0007e20008019000 */
[----:B------:R-:W4:Y:S02]  /*a8b0*/  SYNCS.PHASECHK.TRANS64.TRYWAIT P0, [R5+URZ+0x13240], R2 ;  /* 0x01324002050075a7 */ /* 0x000f24000800017f */
[----:B---34-:R-:W-:Y:S05]  /*a8c0*/  @!P0 BRA `(.L_x_194) ;  /* 0x0000002c00b88947 */ /* 0x018fea0003800000 */
.L_x_264:
[----:B------:R-:W-:Y:S05]  /*a8d0*/  @P1 BRA `(.L_x_195) ;  /* 0x00000000001c1947 */ /* 0x000fea0003800000 */
[----:B------:R-:W4:Y:S01]  /*a8e0*/  S2R R3, SR_TID.X ;  /* 0x0000000000037919 */ /* 0x000f220000002100 */
[----:B--23--:R-:W-:-:S04]  /*a8f0*/  IMAD.MOV.U32 R2, RZ, RZ, 0x2800 ;  /* 0x00002800ff027424 */ /* 0x00cfc800078e00ff */
[----:B------:R2:W-:Y:S01]  /*a900*/  SYNCS.ARRIVE.TRANS64 RZ, [R5+URZ+0x13230], R2 ;  /* 0x0132300205ff79a7 */ /* 0x0005e2000800003f */
[----:B----4-:R-:W-:-:S04]  /*a910*/  LOP3.LUT R3, R3, 0x1f, RZ, 0xc0, !PT ;  /* 0x0000001f03037812 */ /* 0x010fc800078ec0ff */
[----:B------:R-:W-:-:S13]  /*a920*/  ISETP.NE.AND P0, PT, R3, RZ, PT ;  /* 0x000000ff0300720c */ /* 0x000fda0003f05270 */
[----:B--2---:R-:W-:Y:S05]  /*a930*/  @!P0 BRA `(.L_x_195) ;  /* 0x0000000000048947 */ /* 0x004fea0003800000 */
[----:B------:R-:W-:Y:S01]  /*a940*/  BPT.TRAP 0x1 ;  /* 0x000000040000795c */ /* 0x000fe20000300000 */
.L_x_195:
[----:B--23--:R-:W2:Y:S01]  /*a950*/  LDL.LU R2, [R1] ;  /* 0x0000000001027983 */ /* 0x00cea20000300800 */
[----:B------:R-:W-:Y:S01]  /*a960*/  R2UR UR8, R4 ;  /* 0x00000000040872ca */ /* 0x000fe200000e0000 */
[----:B------:R-:W-:Y:S01]  /*a970*/  UIADD3 UR4, UP0, UR52, 0x370, URZ ;  /* 0x0000037034047890 */ /* 0x000fe2000ff1e03f */
[----:B------:R-:W-:Y:S01]  /*a980*/  R2UR UR9, R5 ;  /* 0x00000000050972ca */ /* 0x000fe200000e0000 */
[----:B------:R-:W-:Y:S01]  /*a990*/  UMOV UR6, 0x0 ;  /* 0x0000000000067882 */ /* 0x000fe20000000000 */
[----:B------:R-:W-:Y:S01]  /*a9a0*/  PLOP3.LUT P0, PT, PT, PT, PT, 0x80, 0x0 ;  /* 0x000000000000781c */ /* 0x000fe20003f0f070 */
[----:B------:R-:W-:Y:S01]  /*a9b0*/  UIADD3.X UR5, URZ, UR53, URZ, UP0, !UPT ;  /* 0x000000353f057290 */ /* 0x000fe200087fe43f */
[----:B------:R-:W-:Y:S01]  /*a9c0*/  R2UR UR11, R0 ;  /* 0x00000000000b72ca */ /* 0x000fe200000e0000 */
[----:B------:R-:W-:Y:S01]  /*a9d0*/  UMOV UR7, 0x14f00000 ;  /* 0x14f0000000077882 */ /* 0x000fe20000000000 */
[----:B------:R-:W-:Y:S01]  /*a9e0*/  R2UR UR13, R17 ;  /* 0x00000000110d72ca */ /* 0x000fe200000e0000 */
[----:B------:R-:W-:Y:S01]  /*a9f0*/  UMOV UR10, URZ ;  /* 0x0000003f000a7c82 */ /* 0x000fe20008000000 */
[----:B------:R-:W-:-:S03]  /*aa00*/  UMOV UR12, UR36 ;  /* 0x00000024000c7c82 */ /* 0x000fc60008000000 */
[----:B------:R-:W-:Y:S02]  /*aa10*/  UIADD3 UR8, UR8, 0xe000, URZ ;  /* 0x0000e00008087890 */ /* 0x000fe4000fffe03f */
[----:B------:R-:W-:-:S09]  /*aa20*/  UIADD3 UR9, UR9, 0x13230, URZ ;  /* 0x0001323009097890 */ /* 0x000fd2000fffe03f */
[----:B------:R3:W-:Y:S01]  /*aa30*/  UTMALDG.4D [UR8], [UR4], desc[UR6] ;  /* 0x00000608040075b4 */ /* 0x0007e20008019000 */
[----:B--2---:R-:W-:-:S04]  /*aa40*/  LOP3.LUT R2, R2, 0xfffffffe, RZ, 0xc0, !PT ;  /* 0xfffffffe02027812 */ /* 0x004fc800078ec0ff */
[----:B------:R-:W-:-:S05]  /*aa50*/  @P0 LOP3.LUT R2, R2, 0x1, RZ, 0xfc, !PT ;  /* 0x0000000102020812 */ /* 0x000fca00078efcff */
[----:B------:R3:W-:Y:S01]  /*aa60*/  STL [R1], R2 ;  /* 0x0000000201007387 */ /* 0x0007e20000100800 */
[----:B------:R-:W-:Y:S01]  /*aa70*/  NOP ;  /* 0x0000000000007918 */ /* 0x000fe20000000000 */
.L_x_189:
[----:B------:R-:W-:Y:S05]  /*aa80*/  WARPSYNC.ALL ;  /* 0x0000000000007948 */ /* 0x000fea0003800000 */
[----:B------:R-:W-:Y:S01]  /*aa90*/  VIADD R0, R16, 0xb000 ;  /* 0x0000b00010007836 */ /* 0x000fe20000000000 */
[----:B---3--:R-:W-:Y:S01]  /*aaa0*/  USHF.R.S32.HI UR4, URZ, 0x1f, UR54 ;  /* 0x0000001f3f047899 */ /* 0x008fe20008011436 */
[----:B------:R-:W-:Y:S01]  /*aab0*/  BAR.SYNC.DEFER_BLOCKING 0x8, 0x200 ;  /* 0x0208000000007b1d */ /* 0x000fe20000010000 */
[----:B------:R-:W-:Y:S02]  /*aac0*/  USHF.R.S32.HI UR37, URZ, 0x1f, UR36 ;  /* 0x0000001f3f257899 */ /* 0x000fe40008011424 */
[----:B------:R-:W-:-:S03]  /*aad0*/  LOP3.LUT P0, RZ, R0, 0x1bf, RZ, 0xc0, !PT ;  /* 0x000001bf00ff7812 */ /* 0x000fc6000780c0ff */
[----:B------:R-:W-:Y:S01]  /*aae0*/  ULDC.64 UR6, c[0x0][0x298] ;  /* 0x0000a60000067ab9 */ /* 0x000fe20000000a00 */
[----:B------:R-:W-:Y:S01]  /*aaf0*/  ULDC.64 UR8, c[0x0][0xa00] ;  /* 0x0002800000087ab9 */ /* 0x000fe20000000a00 */
[----:B------:R-:W-:Y:S01]  /*ab00*/  UIMAD UR4, UR4, UR6, URZ ;  /* 0x00000006040472a4 */ /* 0x000fe2000f8e023f */
[----:B------:R-:W-:Y:S01]  /*ab10*/  BSSY B6, `(.L_x_196) ;  /* 0x0000019000067945 */ /* 0x000fe20003800000 */
[----:B------:R-:W-:Y:S02]  /*ab20*/  UISETP.NE.U32.AND UP0, UPT, UR8, URZ, UPT ;  /* 0x0000003f0800728c */ /* 0x000fe4000bf05070 */
[----:B------:R-:W-:Y:S02]  /*ab30*/  UIMAD.WIDE.U32 UR56, UR54, UR6, URZ ;  /* 0x00000006363872a5 */ /* 0x000fe4000f8e003f */
[----:B------:R-:W-:Y:S02]  /*ab40*/  UIMAD UR4, UR54, UR7, UR4 ;  /* 0x00000007360472a4 */ /* 0x000fe4000f8e0204 */
[----:B------:R-:W-:-:S02]  /*ab50*/  UISETP.NE.AND.EX UP0, UPT, UR9, URZ, UPT, UP0 ;  /* 0x0000003f0900728c */ /* 0x000fc4000bf05300 */
[----:B------:R-:W-:Y:S02]  /*ab60*/  UIADD3 UR51, UR57, UR4, URZ ;  /* 0x0000000439337290 */ /* 0x000fe4000fffe03f */
[----:B------:R-:W-:Y:S02]  /*ab70*/  USEL UR46, UR46, URZ, !UP0 ;  /* 0x0000003f2e2e7287 */ /* 0x000fe4000c000000 */
[----:B------:R-:W-:Y:S01]  /*ab80*/  USEL UR47, UR47, URZ, !UP0 ;  /* 0x0000003f2f2f7287 */ /* 0x000fe2000c000000 */
[----:B------:R-:W-:Y:S11]  /*ab90*/  @!P0 BRA `(.L_x_197) ;  /* 0x0000000000408947 */ /* 0x000ff60003800000 */
[----:B------:R-:W-:Y:S01]  /*aba0*/  MOV R2, 0x0 ;  /* 0x0000000000027802 */ /* 0x000fe20000000f00 */
[----:B------:R-:W-:Y:S01]  /*abb0*/  ULDC.64 UR6, c[0x4][0x98] ;  /* 0x0100260000067ab9 */ /* 0x000fe20000000a00 */
[----:B------:R-:W-:Y:S01]  /*abc0*/  ULDC.64 UR8, c[0x4][0xa0] ;  /* 0x0100280000087ab9 */ /* 0x000fe20000000a00 */
[----:B------:R-:W-:Y:S01]  /*abd0*/  ULDC.64 UR4, c[0x4][0x28] ;  /* 0x01000a0000047ab9 */ /* 0x000fe20000000a00 */
[----:B------:R-:W-:Y:S02]  /*abe0*/  IMAD.U32 R4, RZ, RZ, UR6 ;  /* 0x00000006ff047e24 */ /* 0x000fe4000f8e00ff */
[----:B------:R-:W2:Y:S01]  /*abf0*/  LDC.64 R2, c[0x4][R2] ;  /* 0x0100000002027b82 */ /* 0x000ea20000000a00 */
        /* <DEDUP_REMOVED lines=8> */
[----:B0-----:R-:W-:-:S07]  /*ac80*/  LEPC R20, `(.L_x_197) ;  /* 0x000000001014794e */ /* 0x001fce0000000000 */
[----:B-12---:R-:W-:Y:S05]  /*ac90*/  CALL.ABS.NOINC R2 ;  /* 0x0000000002007343 */ /* 0x006fea0003c00000 */
.L_x_197:
[----:B------:R-:W-:Y:S05]  /*aca0*/  BSYNC B6 ;  /* 0x0000000000067941 */ /* 0x000fea0003800000 */
.L_x_196:
[----:B------:R2:W5:Y:S01]  /*acb0*/  LDL R8, [R1+0x4] ;  /* 0x0000040001087983 */ /* 0x0005620000100800 */
[----:B------:R-:W3:Y:S01]  /*acc0*/  LDC R7, c[0x0][0x448] ;  /* 0x00011200ff077b82 */ /* 0x000ee20000000800 */
[----:B------:R-:W-:Y:S01]  /*acd0*/  ULDC.64 UR8, c[0x0][0x2d8] ;  /* 0x0000b60000087ab9 */ /* 0x000fe20000000a00 */
[----:B------:R-:W0:Y:S01]  /*ace0*/  S2R R2, SR_TID.X ;  /* 0x0000000000027919 */ /* 0x000e220000002100 */
[----:B------:R-:W-:Y:S01]  /*acf0*/  UMOV UR50, UR56 ;  /* 0x0000003800327c82 */ /* 0x000fe20008000000 */
[----:B------:R-:W-:Y:S01]  /*ad00*/  ULDC.64 UR10, c[0x0][0x280] ;  /* 0x0000a000000a7ab9 */ /* 0x000fe20000000a00 */
[----:B---3--:R-:W-:Y:S01]  /*ad10*/  ISETP.NE.AND P0, PT, R7, 0x1, PT ;  /* 0x000000010700780c */ /* 0x008fe20003f05270 */
[----:B------:R-:W-:Y:S01]  /*ad20*/  UIMAD UR6, UR37, UR8, URZ ;  /* 0x00000008250672a4 */ /* 0x000fe2000f8e023f */
[C---:B0-----:R-:W-:Y:S01]  /*ad30*/  LOP3.LUT R20, R2.reuse, 0x7f, RZ, 0xc0, !PT ;  /* 0x0000007f02147812 */ /* 0x041fe200078ec0ff */
[----:B------:R-:W-:-:S10]  /*ad40*/  IMAD.SHL.U32 R2, R2, 0x20, RZ ;  /* 0x0000002002027824 */ /* 0x000fd400078e00ff */
[----:B------:R-:W0:Y:S01]  /*ad50*/  @P0 LDC R3, c[0x0][0x44c] ;  /* 0x00011300ff030b82 */ /* 0x000e220000000800 */
[----:B------:R-:W-:-:S04]  /*ad60*/  SHF.R.U32.HI R20, RZ, 0x2, R20 ;  /* 0x00000002ff147819 */ /* 0x000fc80000011614 */
[----:B------:R-:W-:-:S03]  /*ad70*/  LOP3.LUT R2, R20, 0x60, R2, 0xf8, !PT ;  /* 0x0000006014027812 */ /* 0x000fc600078ef802 */
[----:B------:R-:W3:Y:S01]  /*ad80*/  @P0 LDC R5, c[0x0][0x450] ;  /* 0x00011400ff050b82 */ /* 0x000ee20000000800 */
[----:B------:R-:W-:Y:S01]  /*ad90*/  UIMAD.WIDE.U32 UR4, UR36, UR8, UR50 ;  /* 0x00000008240472a5 */ /* 0x000fe2000f8e0032 */
[----:B------:R-:W-:Y:S01]  /*ada0*/  IMAD R6, R25, 0xc0, R2 ;  /* 0x000000c019067824 */ /* 0x000fe200078e0202 */
[----:B------:R-:W-:-:S03]  /*adb0*/  UIMAD UR6, UR36, UR9, UR6 ;  /* 0x00000009240672a4 */ /* 0x000fc6000f8e0206 */
[----:B------:R-:W-:Y:S01]  /*adc0*/  ULDC.64 UR8, c[0x0][0x2e0] ;  /* 0x0000b80000087ab9 */ /* 0x000fe20000000a00 */
[----:B------:R-:W-:Y:S01]  /*add0*/  UIADD3 UR5, UR5, UR6, URZ ;  /* 0x0000000605057290 */ /* 0x000fe2000fffe03f */
[----:B------:R-:W4:Y:S01]  /*ade0*/  @P0 LDC R9, c[0x0][0x44c] ;  /* 0x00011300ff090b82 */ /* 0x000f220000000800 */
[----:B------:R-:W-:Y:S01]  /*adf0*/  UIMAD UR6, UR47, UR8, URZ ;  /* 0x000000082f0672a4 */ /* 0x000fe2000f8e023f */
[----:B0-----:R-:W-:-:S03]  /*ae00*/  @P0 IMAD.HI.U32 R0, R6, R3, RZ ;  /* 0x0000000306000227 */ /* 0x001fc600078e00ff */
[----:B------:R-:W-:Y:S01]  /*ae10*/  UIMAD UR6, UR46, UR9, UR6 ;  /* 0x000000092e0672a4 */ /* 0x000fe2000f8e0206 */
[----:B------:R-:W-:Y:S01]  /*ae20*/  IMAD.MOV.U32 R3, RZ, RZ, R6 ;  /* 0x000000ffff037224 */ /* 0x000fe200078e0006 */
[----:B------:R-:W-:Y:S01]  /*ae30*/  UIMAD.WIDE.U32 UR4, UR46, UR8, UR4 ;  /* 0x000000082e0472a5 */ /* 0x000fe2000f8e0004 */
[----:B---3--:R-:W-:-:S03]  /*ae40*/  @P0 SHF.R.U32.HI R3, RZ, R5, R0 ;  /* 0x00000005ff030219 */ /* 0x008fc60000011600 */
[----:B------:R-:W-:Y:S01]  /*ae50*/  UIADD3 UR5, UR5, UR6, URZ ;  /* 0x0000000605057290 */ /* 0x000fe2000fffe03f */
[----:B------:R-:W-:Y:S01]  /*ae60*/  ULDC.64 UR8, c[0x0][0x2c8] ;  /* 0x0000b20000087ab9 */ /* 0x000fe20000000a00 */
[----:B------:R-:W-:Y:S01]  /*ae70*/  SHF.R.S32.HI R0, RZ, 0x1f, R3 ;  /* 0x0000001fff007819 */ /* 0x000fe20000011403 */
[----:B------:R-:W-:-:S04]  /*ae80*/  ULDC.64 UR6, c[0x0][0x2d0] ;  /* 0x0000b40000067ab9 */ /* 0x000fc80000000a00 */
[----:B------:R-:W-:Y:S02]  /*ae90*/  IMAD R0, R0, UR6, RZ ;  /* 0x0000000600007c24 */ /* 0x000fe4000f8e02ff */
[----:B------:R-:W-:Y:S02]  /*aea0*/  IMAD.U32 R4, RZ, RZ, UR6 ;  /* 0x00000006ff047e24 */ /* 0x000fe4000f8e00ff */
[C---:B------:R-:W-:Y:S02]  /*aeb0*/  IMAD R5, R3.reuse, UR7, R0 ;  /* 0x0000000703057c24 */ /* 0x040fe4000f8e0200 */
[----:B------:R-:W-:Y:S02]  /*aec0*/  IMAD.MOV R0, RZ, RZ, -R3 ;  /* 0x000000ffff007224 */ /* 0x000fe400078e0a03 */
[----:B------:R-:W-:-:S04]  /*aed0*/  IMAD.WIDE.U32 R2, R3, R4, UR4 ;  /* 0x0000000403027e25 */ /* 0x000fc8000f8e0004 */
[----:B------:R-:W-:Y:S02]  /*aee0*/  IMAD R0, R7, R0, R6 ;  /* 0x0000000007007224 */ /* 0x000fe400078e0206 */
[----:B------:R-:W-:-:S03]  /*aef0*/  IMAD.IADD R3, R3, 0x1, R5 ;  /* 0x0000000103037824 */ /* 0x000fc600078e0205 */
[----:B------:R-:W-:Y:S01]  /*af00*/  SHF.R.S32.HI R5, RZ, 0x1f, R0 ;  /* 0x0000001fff057819 */ /* 0x000fe20000011400 */
[----:B------:R-:W-:-:S04]  /*af10*/  IMAD.WIDE.U32 R2, R0, UR8, R2 ;  /* 0x0000000800027c25 */ /* 0x000fc8000f8e0002 */
[----:B------:R-:W-:-:S04]  /*af20*/  IMAD R5, R5, UR8, RZ ;  /* 0x0000000805057c24 */ /* 0x000fc8000f8e02ff */
[----:B------:R-:W-:Y:S01]  /*af30*/  IMAD R5, R0, UR9, R5 ;  /* 0x0000000900057c24 */ /* 0x000fe2000f8e0205 */
[----:B------:R-:W-:Y:S02]  /*af40*/  IADD3 R0, P1, R2, UR10, RZ ;  /* 0x0000000a02007c10 */ /* 0x000fe4000ff3e0ff */
[----:B------:R-:W0:Y:S01]  /*af50*/  @P0 LDC R2, c[0x0][0x450] ;  /* 0x00011400ff020b82 */ /* 0x000e220000000800 */
[----:B------:R-:W-:Y:S01]  /*af60*/  VIADD R6, R6, 0x80 ;  /* 0x0000008006067836 */ /* 0x000fe20000000000 */
[----:B------:R-:W3:Y:S03]  /*af70*/  S2R R20, SR_TID.X ;  /* 0x0000000000147919 */ /* 0x000ee60000002100 */
[----:B----4-:R-:W-:Y:S01]  /*af80*/  @P0 IMAD.HI.U32 R9, R6, R9, RZ ;  /* 0x0000000906090227 */ /* 0x010fe200078e00ff */
[----:B------:R-:W-:-:S03]  /*af90*/  IADD3.X R5, R3, UR11, R5, P1, !PT ;  /* 0x0000000b03057c10 */ /* 0x000fc60008ffe405 */
[----:B------:R-:W-:Y:S01]  /*afa0*/  IMAD.MOV.U32 R3, RZ, RZ, R6 ;  /* 0x000000ffff037224 */ /* 0x000fe200078e0006 */
[----:B0-----:R-:W-:-:S05]  /*afb0*/  @P0 SHF.R.U32.HI R3, RZ, R2, R9 ;  /* 0x00000002ff030219 */ /* 0x001fca0000011609 */
[----:B------:R-:W-:-:S04]  /*afc0*/  IMAD.MOV R2, RZ, RZ, -R3 ;  /* 0x000000ffff027224 */ /* 0x000fc800078e0a03 */
[----:B------:R-:W-:Y:S01]  /*afd0*/  IMAD R6, R7, R2, R6 ;  /* 0x0000000207067224 */ /* 0x000fe200078e0206 */
[----:B------:R-:W-:-:S05]  /*afe0*/  SHF.R.S32.HI R2, RZ, 0x1f, R3 ;  /* 0x0000001fff027819 */ /* 0x000fca0000011403 */
[----:B------:R-:W-:-:S04]  /*aff0*/  IMAD R2, R2, UR6, RZ ;  /* 0x0000000602027c24 */ /* 0x000fc8000f8e02ff */
[C---:B------:R-:W-:Y:S02]  /*b000*/  IMAD R9, R3.reuse, UR7, R2 ;  /* 0x0000000703097c24 */ /* 0x040fe4000f8e0202 */
[----:B------:R-:W-:Y:S01]  /*b010*/  IMAD.WIDE.U32 R2, R3, R4, UR4 ;  /* 0x0000000403027e25 */ /* 0x000fe2000f8e0004 */
[----:B------:R-:W-:Y:S01]  /*b020*/  SHF.R.S32.HI R4, RZ, 0x1f, R6 ;  /* 0x0000001fff047819 */ /* 0x000fe20000011406 */
[----:B------:R-:W-:Y:S02]  /*b030*/  ULDC UR4, c[0x0][0x2b8] ;  /* 0x0000ae0000047ab9 */ /* 0x000fe40000000800 */
[----:B------:R-:W-:Y:S02]  /*b040*/  IMAD.IADD R3, R3, 0x1, R9 ;  /* 0x0000000103037824 */ /* 0x000fe400078e0209 */
[----:B------:R-:W-:Y:S02]  /*b050*/  IMAD R9, R4, UR8, RZ ;  /* 0x0000000804097c24 */ /* 0x000fe4000f8e02ff */
[----:B------:R-:W-:-:S04]  /*b060*/  IMAD.WIDE.U32 R2, R6, UR8, R2 ;  /* 0x0000000806027c25 */ /* 0x000fc8000f8e0002 */
[----:B---3--:R-:W-:Y:S01]  /*b070*/  IMAD.SHL.U32 R10, R20, 0x10, RZ ;  /* 0x00000010140a7824 */ /* 0x008fe200078e00ff */
[----:B------:R-:W-:Y:S01]  /*b080*/  IADD3 R4, P0, R2, UR10, RZ ;  /* 0x0000000a02047c10 */ /* 0x000fe2000ff1e0ff */
[----:B------:R-:W-:-:S03]  /*b090*/  IMAD R9, R6, UR9, R9 ;  /* 0x0000000906097c24 */ /* 0x000fc6000f8e0209 */
[----:B------:R-:W-:Y:S02]  /*b0a0*/  LOP3.LUT R10, R10, 0x30, RZ, 0xc0, !PT ;  /* 0x000000300a0a7812 */ /* 0x000fe400078ec0ff */
[----:B------:R-:W-:Y:S02]  /*b0b0*/  IADD3.X R6, R3, UR11, R9, P0, !PT ;  /* 0x0000000b03067c10 */ /* 0x000fe400087fe409 */
[----:B------:R-:W-:Y:S01]  /*b0c0*/  ISETP.GE.AND P0, PT, R10, UR4, PT ;  /* 0x000000040a007c0c */ /* 0x000fe2000bf06270 */
[----:B------:R-:W-:Y:S01]  /*b0d0*/  UMOV UR4, 0xffffffff ;  /* 0xffffffff00047882 */ /* 0x000fe20000000000 */
[----:B------:R-:W-:-:S04]  /*b0e0*/  LOP3.LUT R20, R20, 0x7f, RZ, 0xc0, !PT ;  /* 0x0000007f14147812 */ /* 0x000fc800078ec0ff */
[----:B------:R-:W-:Y:S01]  /*b0f0*/  SHF.R.U32.HI R20, RZ, 0x2, R20 ;  /* 0x00000002ff147819 */ /* 0x000fe20000011614 */
[----:B--2---:R-:W-:Y:S06]  /*b100*/  BRA.DIV UR4, `(.L_x_198) ;  /* 0x0000002604bc7947 */ /* 0x004fec000b800000 */
[----:B------:R-:W0:Y:S01]  /*b110*/  SHFL.IDX PT, R14, R0, RZ, 0x1c1f ;  /* 0x001c1fff000e7589 */ /* 0x000e2200000e0000 */
[----:B------:R-:W-:Y:S02]  /*b120*/  IMAD R26, R26, R7, RZ ;  /* 0x000000071a1a7224 */ /* 0x000fe400078e02ff */
[----:B------:R-:W-:Y:S01]  /*b130*/  IMAD R25, R25, 0xc0, R20 ;  /* 0x000000c019197824 */ /* 0x000fe200078e0214 */
[----:B------:R-:W2:Y:S03]  /*b140*/  SHFL.IDX PT, R2, R5, RZ, 0x1c1f ;  /* 0x001c1fff05027589 */ /* 0x000ea600000e0000 */
[C---:B------:R-:W-:Y:S01]  /*b150*/  VIADD R7, R25.reuse, 0x20 ;  /* 0x0000002019077836 */ /* 0x040fe20000000000 */
[C---:B------:R-:W-:Y:S01]  /*b160*/  ISETP.GE.AND P1, PT, R25.reuse, R26, PT ;  /* 0x0000001a1900720c */ /* 0x040fe20003f26270 */
[----:B------:R-:W-:-:S12]  /*b170*/  VIADD R9, R25, 0x80 ;  /* 0x0000008019097836 */ /* 0x000fd80000000000 */
[----:B0-----:R-:W-:-:S05]  /*b180*/  @!P1 IADD3 R14, P2, R10, R14, RZ ;  /* 0x0000000e0a0e9210 */ /* 0x001fca0007f5e0ff */
[----:B--2---:R-:W-:Y:S02]  /*b190*/  @!P1 IMAD.X R3, RZ, RZ, R2, P2 ;  /* 0x000000ffff039224 */ /* 0x004fe400010e0602 */
[----:B------:R-:W-:Y:S02]  /*b1a0*/  @!P1 IMAD.MOV.U32 R2, RZ, RZ, R14 ;  /* 0x000000ffff029224 */ /* 0x000fe400078e000e */
[----:B------:R-:W0:Y:S04]  /*b1b0*/  SHFL.IDX PT, R14, R0, 0x1, 0x1c1f ;  /* 0x003c1f00000e7f89 */ /* 0x000e2800000e0000 */
[----:B-----5:R2:W-:Y:S01]  /*b1c0*/  @!P1 LDGSTS.E.BYPASS.LTC128B.128 [R8+0xb000], desc[UR48][R2.64], !P0 ;  /* 0x0b00000002089fae */ /* 0x0205e2000c101d70 */
[----:B------:R-:W-:Y:S01]  /*b1d0*/  ISETP.GE.AND P1, PT, R7, R26, PT ;  /* 0x0000001a0700720c */ /* 0x000fe20003f26270 */
[----:B------:R-:W-:-:S02]  /*b1e0*/  VIADD R7, R25, 0x40 ;  /* 0x0000004019077836 */ /* 0x000fc40000000000 */
[----:B--2---:R-:W2:Y:S10]  /*b1f0*/  SHFL.IDX PT, R2, R5, 0x1, 0x1c1f ;  /* 0x003c1f0005027f89 */ /* 0x004eb400000e0000 */
[----:B0-----:R-:W-:-:S05]  /*b200*/  @!P1 IADD3 R14, P2, R10, R14, RZ ;  /* 0x0000000e0a0e9210 */ /* 0x001fca0007f5e0ff */
[----:B--2---:R-:W-:Y:S02]  /*b210*/  @!P1 IMAD.X R3, RZ, RZ, R2, P2 ;  /* 0x000000ffff039224 */ /* 0x004fe400010e0602 */
[----:B------:R-:W-:Y:S02]  /*b220*/  @!P1 IMAD.MOV.U32 R2, RZ, RZ, R14 ;  /* 0x000000ffff029224 */ /* 0x000fe400078e000e */
[----:B------:R-:W0:Y:S04]  /*b230*/  SHFL.IDX PT, R14, R0, 0x2, 0x1c1f ;  /* 0x005c1f00000e7f89 */ /* 0x000e2800000e0000 */
[----:B------:R2:W-:Y:S01]  /*b240*/  @!P1 LDGSTS.E.BYPASS.LTC128B.128 [R8+0xb800], desc[UR48][R2.64], !P0 ;  /* 0x0b80000002089fae */ /* 0x0005e2000c101d70 */
[----:B------:R-:W-:-:S03]  /*b250*/  ISETP.GE.AND P1, PT, R7, R26, PT ;  /* 0x0000001a0700720c */ /* 0x000fc60003f26270 */
[----:B------:R-:W-:Y:S04]  /*b260*/  SHFL.IDX PT, R7, R0, 0x3, 0x1c1f ;  /* 0x007c1f0000077f89 */ /* 0x000fe800000e0000 */
[----:B------:R-:W-:Y:S04]  /*b270*/  SHFL.IDX PT, R0, R6, RZ, 0x1c1f ;  /* 0x001c1fff06007589 */ /* 0x000fe800000e0000 */
[----:B--2---:R-:W2:Y:S04]  /*b280*/  SHFL.IDX PT, R2, R5, 0x2, 0x1c1f ;  /* 0x005c1f0005027f89 */ /* 0x004ea800000e0000 */
[----:B------:R-:W3:Y:S01]  /*b290*/  SHFL.IDX PT, R5, R5, 0x3, 0x1c1f ;  /* 0x007c1f0005057f89 */ /* 0x000ee200000e0000 */
[----:B0-----:R-:W-:-:S05]  /*b2a0*/  @!P1 IADD3 R14, P2, R10, R14, RZ ;  /* 0x0000000e0a0e9210 */ /* 0x001fca0007f5e0ff */
[----:B--2---:R-:W-:Y:S01]  /*b2b0*/  @!P1 IMAD.X R3, RZ, RZ, R2, P2 ;  /* 0x000000ffff039224 */ /* 0x004fe200010e0602 */
[-C--:B------:R-:W-:Y:S01]  /*b2c0*/  ISETP.GE.AND P2, PT, R9, R26.reuse, PT ;  /* 0x0000001a0900720c */ /* 0x080fe20003f46270 */
[----:B------:R-:W-:Y:S02]  /*b2d0*/  @!P1 IMAD.MOV.U32 R2, RZ, RZ, R14 ;  /* 0x000000ffff029224 */ /* 0x000fe400078e000e */
[----:B------:R-:W-:Y:S01]  /*b2e0*/  VIADD R9, R25, 0x60 ;  /* 0x0000006019097836 */ /* 0x000fe20000000000 */
[----:B------:R-:W0:Y:S04]  /*b2f0*/  SHFL.IDX PT, R14, R4, RZ, 0x1c1f ;  /* 0x001c1fff040e7589 */ /* 0x000e2800000e0000 */
[----:B------:R2:W-:Y:S01]  /*b300*/  @!P1 LDGSTS.E.BYPASS.LTC128B.128 [R8+0xc000], desc[UR48][R2.64], !P0 ;  /* 0x0c00000002089fae */ /* 0x0005e2000c101d70 */
[----:B------:R-:W-:-:S13]  /*b310*/  ISETP.GE.AND P1, PT, R9, R26, PT ;  /* 0x0000001a0900720c */ /* 0x000fda0003f26270 */
[----:B--2---:R-:W-:-:S05]  /*b320*/  @!P1 IADD3 R2, P3, R10, R7, RZ ;  /* 0x000000070a029210 */ /* 0x004fca0007f7e0ff */
[----:B---3--:R-:W-:-:S05]  /*b330*/  @!P1 IMAD.X R3, RZ, RZ, R5, P3 ;  /* 0x000000ffff039224 */ /* 0x008fca00018e0605 */
[----:B------:R0:W-:Y:S02]  /*b340*/  @!P1 LDGSTS.E.BYPASS.LTC128B.128 [R8+0xc800], desc[UR48][R2.64], !P0 ;  /* 0x0c80000002089fae */ /* 0x0001e4000c101d70 */
[----:B0-----:R-:W-:Y:S02]  /*b350*/  @!P2 IADD3 R2, P1, R10, R14, RZ ;  /* 0x0000000e0a02a210 */ /* 0x001fe40007f3e0ff */
[----:B------:R0:W2:Y:S03]  /*b360*/  SHFL.IDX PT, R14, R4, 0x1, 0x1c1f ;  /* 0x003c1f00040e7f89 */ /* 0x0000a600000e0000 */
[----:B------:R-:W-:Y:S02]  /*b370*/  @!P2 IMAD.X R3, RZ, RZ, R0, P1 ;  /* 0x000000ffff03a224 */ /* 0x000fe400008e0600 */
[----:B------:R0:W3:Y:S04]  /*b380*/  SHFL.IDX PT, R0, R6, 0x1, 0x1c1f ;  /* 0x003c1f0006007f89 */ /* 0x0000e800000e0000 */
[----:B------:R0:W-:Y:S02]  /*b390*/  @!P2 LDGSTS.E.BYPASS.LTC128B.128 [R8+0xd000], desc[UR48][R2.64], !P0 ;  /* 0x0d0000000208afae */ /* 0x0001e4000c101d70 */
.L_x_277:
[----:B------:R-:W-:-:S05]  /*b3a0*/  VIADD R25, R25, 0xa0 ;  /* 0x000000a019197836 */ /* 0x000fca0000000000 */
[----:B------:R-:W-:-:S13]  /*b3b0*/  ISETP.GE.AND P1, PT, R25, R26, PT ;  /* 0x0000001a1900720c */ /* 0x000fda0003f26270 */
[----:B0-2---:R-:W-:-:S05]  /*b3c0*/  @!P1 IADD3 R2, P2, R10, R14, RZ ;  /* 0x0000000e0a029210 */ /* 0x005fca0007f5e0ff */
[----:B---3--:R-:W-:-:S05]  /*b3d0*/  @!P1 IMAD.X R3, RZ, RZ, R0, P2 ;  /* 0x000000ffff039224 */ /* 0x008fca00010e0600 */
[----:B------:R-:W-:Y:S01]  /*b3e0*/  @!PT LDS RZ, [RZ] ;  /* 0x00000000fffff984 */ /* 0x000fe20000000800 */
[----:B------:R-:W-:Y:S01]  /*b3f0*/  @!PT LDS RZ, [RZ] ;  /* 0x00000000fffff984 */ /* 0x000fe20000000800 */
[----:B------:R-:W-:Y:S01]  /*b400*/  @!PT LDS RZ, [RZ] ;  /* 0x00000000fffff984 */ /* 0x000fe20000000800 */
[----:B------:R0:W-:Y:S01]  /*b410*/  @!P1 LDGSTS.E.BYPASS.LTC128B.128 [R8+0xd800], desc[UR48][R2.64], !P0 ;  /* 0x0d80000002089fae */ /* 0x0001e2000c101d70 */
[----:B------:R-:W-:Y:S01]  /*b420*/  PLOP3.LUT P0, PT, PT, PT, PT, 0x80, 0x0 ;  /* 0x000000000000781c */ /* 0x000fe20003f0f070 */
[----:B------:R-:W-:-:S12]  /*b430*/  NOP ;  /* 0x0000000000007918 */ /* 0x000fd80000000000 */
.L_x_199:
[----:B------:R-:W-:Y:S02]  /*b440*/  PLOP3.LUT P1, PT, P1, P0, PT, 0xa2, 0x0 ;  /* 0x000000000000781c */ /* 0x000fe40000f21472 */
[----:B------:R-:W-:-:S08]  /*b450*/  @P0 R2UR P1, UR4, R16 ;  /* 0x00000000100402ca */ /* 0x000fd00000020000 */
[----:B------:R-:W-:-:S05]  /*b460*/  @P0 PLOP3.LUT P0, PT, P1, PT, PT, 0x80, 0x0 ;  /* 0x000000000000081c */ /* 0x000fca0000f0f070 */
[----:B------:R-:W-:Y:S01]  /*b470*/  @!P1 SYNCS.ARRIVE.TRANS64.RED.A0T1 RZ, [UR4+0x13200], RZ ;  /* 0x013200ffffff99a7 */ /* 0x000fe20008200404 */
[----:B------:R-:W-:Y:S07]  /*b480*/  @!P1 ARRIVES.LDGSTSBAR.64.TRANSCNT [UR4+0x13200] ;  /* 0x01320000ff0099b0 */ /* 0x000fee0008000a84 */
[----:B------:R-:W-:Y:S05]  /*b490*/  @P0 BRA.U.ANY `(.L_x_199) ;  /* 0xfffffffd00e80947 */ /* 0x000fea000393ffff */
[----:B0-----:R-:W2:Y:S02]  /*b4a0*/  LDL.LU R2, [R1+0x8] ;  /* 0x0000080001027983 */ /* 0x001ea40000300800 */
[----:B--2---:R-:W-:-:S05]  /*b4b0*/  VIADD R2, R2, 0x1 ;  /* 0x0000000102027836 */ /* 0x004fca0000000000 */
[----:B------:R0:W-:Y:S01]  /*b4c0*/  STL [R1+0x8], R2 ;  /* 0x0000080201007387 */ /* 0x0001e20000100800 */
[----:B------:R-:W-:-:S04]  /*b4d0*/  LEA.HI R0, R2, R2, RZ, 0x1 ;  /* 0x0000000202007211 */ /* 0x000fc800078f08ff */
[----:B------:R-:W-:-:S05]  /*b4e0*/  LOP3.LUT R0, R0, 0xfffffffe, RZ, 0xc0, !PT ;  /* 0xfffffffe00007812 */ /* 0x000fca00078ec0ff */
[----:B------:R-:W-:-:S05]  /*b4f0*/  IMAD.IADD R0, R2, 0x1, -R0 ;  /* 0x0000000102007824 */ /* 0x000fca00078e0a00 */
[----:B------:R-:W-:Y:S01]  /*b500*/  SHF.L.U32 R3, R0, 0x1f, RZ ;  /* 0x0000001f00037819 */ /* 0x000fe200000006ff */
[----:B------:R-:W-:Y:S01]  /*b510*/  NOP ;  /* 0x0000000000007918 */ /* 0x000fe20000000000 */
[----:B------:R0:W-:Y:S01]  /*b520*/  SYNCS.ARRIVE.TRANS64.A1T0 RZ, [R16+URZ+0x13200], RZ ;  /* 0x013200ff10ff79a7 */ /* 0x0001e2000810003f */
[----:B------:R-:W-:Y:S01]  /*b530*/  BSSY B0, `(.L_x_200) ;  /* 0x0000003000007945 */ /* 0x000fe20003800000 */
[----:B------:R-:W2:Y:S03]  /*b540*/  SYNCS.PHASECHK.TRANS64.TRYWAIT P0, [R16+URZ+0x13220], R3 ;  /* 0x01322003100075a7 */ /* 0x000ea6000800017f */
[----:B0-2---:R-:W-:Y:S05]  /*b550*/  @!P0 BRA `(.L_x_201) ;  /* 0x0000002800588947 */ /* 0x005fea0003800000 */
.L_x_278:
[----:B------:R-:W-:Y:S05]  /*b560*/  BSYNC B0 ;  /* 0x0000000000007941 */ /* 0x000fea0003800000 */
.L_x_200:
[----:B------:R-:W-:-:S06]  /*b570*/  UISETP.GE.AND UP0, UPT, UR41, 0xa1, UPT ;  /* 0x000000a12900788c */ /* 0x000fcc000bf06270 */
[----:B------:R-:W-:-:S13]  /*b580*/  PLOP3.LUT P0, PT, PT, PT, UP0, 0x80, 0x0 ;  /* 0x000000000000781c */ /* 0x000fda0003f0f008 */
[----:B------:R-:W-:Y:S05]  /*b590*/  @!P0 BRA `(.L_x_202) ;  /* 0x0000000800f08947 */ /* 0x000fea0003800000 */
[----:B------:R-:W-:Y:S01]  /*b5a0*/  UIADD3 UR4, UR40, -0x2, URZ ;  /* 0xfffffffe28047890 */ /* 0x000fe2000fffe03f */
[----:B------:R-:W-:Y:S02]  /*b5b0*/  IMAD.MOV.U32 R6, RZ, RZ, R19 ;  /* 0x000000ffff067224 */ /* 0x000fe400078e0013 */
[----:B------:R-:W-:-:S03]  /*b5c0*/  IMAD.MOV.U32 R7, RZ, RZ, R18 ;  /* 0x000000ffff077224 */ /* 0x000fc600078e0012 */
[----:B------:R-:W-:-:S07]  /*b5d0*/  IMAD.U32 R0, RZ, RZ, UR4 ;  /* 0x00000004ff007e24 */ /* 0x000fce000f8e00ff */
.L_x_222:
[----:B------:R-:W2:Y:S01]  /*b5e0*/  LDL R2, [R1] ;  /* 0x0000000001027983 */ /* 0x000ea20000100800 */
[----:B------:R-:W-:Y:S01]  /*b5f0*/  VIADD R18, R7, 0x1 ;  /* 0x0000000107127836 */ /* 0x000fe20000000000 */
[----:B------:R-:W-:Y:S05]  /*b600*/  YIELD ;  /* 0x0000000000007946 */ /* 0x000fea0003800000 */
[----:B------:R-:W-:Y:S01]  /*b610*/  ISETP.NE.AND P0, PT, R18, 0x2, PT ;  /* 0x000000021200780c */ /* 0x000fe20003f05270 */
[----:B------:R-:W-:Y:S03]  /*b620*/  BSSY B0, `(.L_x_203) ;  /* 0x0000068000007945 */ /* 0x000fe60003800000 */
[----:B------:R-:W-:-:S02]  /*b630*/  SEL R19, RZ, 0x1, P0 ;  /* 0x00000001ff137807 */ /* 0x000fc40000000000 */
[----:B------:R-:W-:Y:S02]  /*b640*/  SEL R18, R18, RZ, P0 ;  /* 0x000000ff12127207 */ /* 0x000fe40000000000 */
[----:B------:R-:W-:Y:S02]  /*b650*/  LOP3.LUT R19, R6, R19, RZ, 0x3c, !PT ;  /* 0x0000001306137212 */ /* 0x000fe400078e3cff */
[----:B--2---:R-:W-:-:S13]  /*b660*/  LOP3.LUT P1, RZ, R2, 0x1, RZ, 0xc0, !PT ;  /* 0x0000000102ff7812 */ /* 0x004fda000782c0ff */
[----:B0-----:R-:W-:Y:S05]  /*b670*/  @!P1 BRA `(.L_x_204) ;  /* 0x0000000400889947 */ /* 0x001fea0003800000 */
[----:B------:R-:W-:Y:S01]  /*b680*/  ULDC.64 UR4, c[0x0][0x418] ;  /* 0x0001060000047ab9 */ /* 0x000fe20000000a00 */
[----:B------:R-:W-:Y:S01]  /*b690*/  IMAD.MOV.U32 R8, RZ, RZ, R0 ;  /* 0x000000ffff087224 */ /* 0x000fe200078e0000 */
[----:B------:R-:W-:-:S04]  /*b6a0*/  ISETP.NE.U32.AND P0, PT, RZ, UR4, PT ;  /* 0x00000004ff007c0c */ /* 0x000fc8000bf05070 */
[----:B------:R-:W-:-:S13]  /*b6b0*/  ISETP.NE.AND.EX P0, PT, RZ, UR5, PT, P0 ;  /* 0x00000005ff007c0c */ /* 0x000fda000bf05300 */
[----:B------:R-:W-:Y:S05]  /*b6c0*/  @!P0 BRA `(.L_x_205) ;  /* 0x0000000000488947 */ /* 0x000fea0003800000 */
[----:B------:R-:W2:Y:S01]  /*b6d0*/  LDC R8, c[0x0][0x43c] ;  /* 0x00010f00ff087b82 */ /* 0x000ea20000000800 */
[----:B------:R-:W-:Y:S01]  /*b6e0*/  IMAD.MOV.U32 R9, RZ, RZ, R0 ;  /* 0x000000ffff097224 */ /* 0x000fe200078e0000 */
[----:B------:R-:W-:Y:S02]  /*b6f0*/  ULDC.64 UR6, c[0x0][0x428] ;  /* 0x00010a0000067ab9 */ /* 0x000fe40000000a00 */
[----:B------:R-:W-:-:S04]  /*b700*/  IMAD R5, R23, UR6, RZ ;  /* 0x0000000617057c24 */ /* 0x000fc8000f8e02ff */
[----:B------:R-:W-:Y:S01]  /*b710*/  IMAD R5, R22, UR7, R5 ;  /* 0x0000000716057c24 */ /* 0x000fe2000f8e0205 */
[----:B--2---:R-:W-:-:S13]  /*b720*/  ISETP.NE.AND P0, PT, R8, 0x1, PT ;  /* 0x000000010800780c */ /* 0x004fda0003f05270 */
[----:B0-----:R-:W0:Y:S02]  /*b730*/  @P0 LDC.64 R2, c[0x0][0x440] ;  /* 0x00011000ff020b82 */ /* 0x001e240000000a00 */
[----:B0-----:R-:W-:-:S05]  /*b740*/  @P0 IMAD.HI.U32 R2, R0, R2, RZ ;  /* 0x0000000200020227 */ /* 0x001fca00078e00ff */
[----:B------:R-:W-:-:S04]  /*b750*/  @P0 SHF.R.U32.HI R9, RZ, R3, R2 ;  /* 0x00000003ff090219 */ /* 0x000fc80000011602 */
[--C-:B------:R-:W-:Y:S01]  /*b760*/  SHF.R.S32.HI R3, RZ, 0x1f, R9.reuse ;  /* 0x0000001fff037819 */ /* 0x100fe20000011409 */
[----:B------:R-:W-:-:S04]  /*b770*/  IMAD.MOV.U32 R2, RZ, RZ, R9 ;  /* 0x000000ffff027224 */ /* 0x000fc800078e0009 */
[----:B------:R-:W-:-:S04]  /*b780*/  IMAD.WIDE.U32 R2, R22, UR6, R2 ;  /* 0x0000000616027c25 */ /* 0x000fc8000f8e0002 */
[----:B------:R-:W-:Y:S01]  /*b790*/  IMAD.IADD R3, R5, 0x1, R3 ;  /* 0x0000000105037824 */ /* 0x000fe200078e0203 */
[----:B------:R-:W-:-:S04]  /*b7a0*/  LEA R4, P0, R2, UR4, 0x2 ;  /* 0x0000000402047c11 */ /* 0x000fc8000f8010ff */
[----:B------:R-:W-:-:S05]  /*b7b0*/  LEA.HI.X R5, R2, UR5, R3, 0x2, P0 ;  /* 0x0000000502057c11 */ /* 0x000fca00080f1403 */
[----:B------:R2:W5:Y:S01]  /*b7c0*/  LDG.E R17, desc[UR48][R4.64] ;  /* 0x0000003004117981 */ /* 0x000562000c1e1900 */
[----:B------:R-:W-:-:S04]  /*b7d0*/  IMAD.MOV R3, RZ, RZ, -R9 ;  /* 0x000000ffff037224 */ /* 0x000fc800078e0a09 */
[----:B------:R-:W-:-:S07]  /*b7e0*/  IMAD R8, R8, R3, R0 ;  /* 0x0000000308087224 */ /* 0x000fce00078e0200 */
.L_x_205:
[----:B--2---:R-:W-:Y:S01]  /*b7f0*/  IMAD R4, R18, 0x8, R16 ;  /* 0x0000000812047824 */ /* 0x004fe200078e0210 */
[----:B0-----:R-:W-:Y:S01]  /*b800*/  SHF.L.U32 R3, R19, 0x1f, RZ ;  /* 0x0000001f13037819 */ /* 0x001fe200000006ff */
[----:B------:R-:W0:Y:S01]  /*b810*/  S2R R2, SR_TID.X ;  /* 0x0000000000027919 */ /* 0x000e220000002100 */
[----:B------:R-:W-:Y:S02]  /*b820*/  BSSY B1, `(.L_x_206) ;  /* 0x0000005000017945 */ /* 0x000fe40003800000 */
[----:B------:R-:W2:Y:S01]  /*b830*/  SYNCS.PHASECHK.TRANS64.TRYWAIT P0, [R4+URZ+0x13280], R3 ;  /* 0x01328003040075a7 */ /* 0x000ea2000800017f */
[----:B0-----:R-:W-:-:S04]  /*b840*/  LOP3.LUT R2, R2, 0x7f, RZ, 0xc0, !PT ;  /* 0x0000007f02027812 */ /* 0x001fc800078ec0ff */
[----:B------:R-:W-:Y:S01]  /*b850*/  ISETP.NE.AND P1, PT, R2, RZ, PT ;  /* 0x000000ff0200720c */ /* 0x000fe20003f25270 */
[----:B--2---:R-:W-:-:S12]  /*b860*/  @!P0 BRA `(.L_x_207) ;  /* 0x0000002400a88947 */ /* 0x004fd80003800000 */
.L_x_279:
[----:B------:R-:W-:Y:S05]  /*b870*/  BSYNC B1 ;  /* 0x0000000000017941 */ /* 0x000fea0003800000 */
.L_x_206:
[----:B------:R-:W-:Y:S04]  /*b880*/  BSSY B1, `(.L_x_208) ;  /* 0x0000009000017945 */ /* 0x000fe80003800000 */
[----:B------:R-:W-:Y:S05]  /*b890*/  @P1 BRA `(.L_x_209) ;  /* 0x00000000001c1947 */ /* 0x000fea0003800000 */
[----:B------:R-:W2:Y:S01]  /*b8a0*/  S2R R2, SR_TID.X ;  /* 0x0000000000027919 */ /* 0x000ea20000002100 */
[----:B------:R-:W-:-:S04]  /*b8b0*/  IMAD.MOV.U32 R5, RZ, RZ, 0x2800 ;  /* 0x00002800ff057424 */ /* 0x000fc800078e00ff */
[----:B------:R3:W-:Y:S01]  /*b8c0*/  SYNCS.ARRIVE.TRANS64 RZ, [R4+URZ+0x13270], R5 ;  /* 0x0132700504ff79a7 */ /* 0x0007e2000800003f */
[----:B--2---:R-:W-:-:S04]  /*b8d0*/  LOP3.LUT R2, R2, 0x1f, RZ, 0xc0, !PT ;  /* 0x0000001f02027812 */ /* 0x004fc800078ec0ff */
[----:B------:R-:W-:-:S13]  /*b8e0*/  ISETP.NE.AND P0, PT, R2, RZ, PT ;  /* 0x000000ff0200720c */ /* 0x000fda0003f05270 */
[----:B---3--:R-:W-:Y:S05]  /*b8f0*/  @!P0 BRA `(.L_x_209) ;  /* 0x0000000000048947 */ /* 0x008fea0003800000 */
[----:B------:R-:W-:Y:S01]  /*b900*/  BPT.TRAP 0x1 ;  /* 0x000000040000795c */ /* 0x000fe20000300000 */
.L_x_209:
[----:B------:R-:W-:Y:S05]  /*b910*/  BSYNC B1 ;  /* 0x0000000000017941 */ /* 0x000fea0003800000 */
.L_x_208:
[----:B------:R-:W-:Y:S01]  /*b920*/  IMAD.MOV.U32 R10, RZ, RZ, RZ ;  /* 0x000000ffff0a7224 */ /* 0x000fe200078e00ff */
[----:B------:R-:W-:Y:S01]  /*b930*/  UIADD3 UR4, UP0, UR52, 0x470, URZ ;  /* 0x0000047034047890 */ /* 0x000fe2000ff1e03f */
[----:B------:R-:W-:Y:S01]  /*b940*/  IMAD.MOV.U32 R5, RZ, RZ, 0xa0 ;  /* 0x000000a0ff057424 */ /* 0x000fe200078e00ff */
[----:B------:R-:W-:Y:S01]  /*b950*/  PLOP3.LUT P0, PT, PT, PT, PT, 0x80, 0x0 ;  /* 0x000000000000781c */ /* 0x000fe20003f0f070 */
[----:B------:R-:W-:Y:S01]  /*b960*/  VIADD R9, R4, 0x13270 ;  /* 0x0001327004097836 */ /* 0x000fe20000000000 */
[----:B------:R-:W-:Y:S01]  /*b970*/  R2UR UR10, R10 ;  /* 0x000000000a0a72ca */ /* 0x000fe200000e0000 */
[----:B------:R-:W-:Y:S01]  /*b980*/  IMAD R5, R8, R5, UR42 ;  /* 0x0000002a08057e24 */ /* 0x000fe2000f8e0205 */
[----:B------:R-:W-:Y:S01]  /*b990*/  UIADD3.X UR5, URZ, UR53, URZ, UP0, !UPT ;  /* 0x000000353f057290 */ /* 0x000fe200087fe43f */
[----:B------:R-:W-:Y:S01]  /*b9a0*/  IMAD R8, R18, 0x2800, R16 ;  /* 0x0000280012087824 */ /* 0x000fe200078e0210 */
[----:B------:R-:W-:Y:S01]  /*b9b0*/  UMOV UR6, 0x0 ;  /* 0x0000000000067882 */ /* 0x000fe20000000000 */
[----:B------:R-:W-:-:S02]  /*b9c0*/  UMOV UR7, 0x14f00000 ;  /* 0x14f0000000077882 */ /* 0x000fc40000000000 */
[----:B------:R-:W-:-:S08]  /*b9d0*/  VIADD R2, R8, 0x6000 ;  /* 0x0000600008027836 */ /* 0x000fd00000000000 */
.L_x_210:
        /* <DEDUP_REMOVED lines=13> */
.L_x_280:
[----:B------:R-:W-:Y:S05]  /*bab0*/  BSYNC B1 ;  /* 0x0000000000017941 */ /* 0x000fea0003800000 */
.L_x_211:
[----:B------:R-:W-:Y:S01]  /*bac0*/  BSSY B1, `(.L_x_213) ;  /* 0x000000b000017945 */ /* 0x000fe20003800000 */
[----:B------:R-:W-:Y:S02]  /*bad0*/  IMAD.MOV.U32 R2, RZ, RZ, 0x0 ;  /* 0x00000000ff027424 */ /* 0x000fe400078e00ff */
[----:B0-2---:R-:W-:Y:S01]  /*bae0*/  IMAD.MOV.U32 R3, RZ, RZ, 0x14f00000 ;  /* 0x14f00000ff037424 */ /* 0x005fe200078e00ff */
[----:B------:R-:W-:Y:S06]  /*baf0*/  @P1 BRA `(.L_x_214) ;  /* 0x00000000001c1947 */ /* 0x000fec0003800000 */
[----:B------:R-:W0:Y:S02]  /*bb00*/  S2R R9, SR_TID.X ;  /* 0x0000000000097919 */ /* 0x000e240000002100 */
[----:B0-----:R-:W-:Y:S01]  /*bb10*/  LOP3.LUT R11, R9, 0x1f, RZ, 0xc0, !PT ;  /* 0x0000001f090b7812 */ /* 0x001fe200078ec0ff */
[----:B------:R-:W-:-:S03]  /*bb20*/  IMAD.MOV.U32 R9, RZ, RZ, 0x2800 ;  /* 0x00002800ff097424 */ /* 0x000fc600078e00ff */
[----:B------:R-:W-:Y:S01]  /*bb30*/  ISETP.NE.AND P0, PT, R11, RZ, PT ;  /* 0x000000ff0b00720c */ /* 0x000fe20003f05270 */
[----:B------:R0:W-:-:S12]  /*bb40*/  SYNCS.ARRIVE.TRANS64 RZ, [R4+URZ+0x13230], R9 ;  /* 0x0132300904ff79a7 */ /* 0x0001d8000800003f */
[----:B0-----:R-:W-:Y:S05]  /*bb50*/  @!P0 BRA `(.L_x_214) ;  /* 0x0000000000048947 */ /* 0x001fea0003800000 */
[----:B------:R-:W-:Y:S01]  /*bb60*/  BPT.TRAP 0x1 ;  /* 0x000000040000795c */ /* 0x000fe20000300000 */
.L_x_214:
[----:B------:R-:W-:Y:S05]  /*bb70*/  BSYNC B1 ;  /* 0x0000000000017941 */ /* 0x000fea0003800000 */
.L_x_213:
[----:B------:R-:W-:Y:S01]  /*bb80*/  R2UR UR6, R2 ;  /* 0x00000000020672ca */ /* 0x000fe200000e0000 */
[----:B------:R-:W-:Y:S01]  /*bb90*/  UIADD3 UR4, UP0, UR52, 0x370, URZ ;  /* 0x0000037034047890 */ /* 0x000fe2000ff1e03f */
[----:B------:R-:W-:Y:S01]  /*bba0*/  R2UR UR7, R3 ;  /* 0x00000000030772ca */ /* 0x000fe200000e0000 */
[----:B------:R-:W-:Y:S01]  /*bbb0*/  VIADD R8, R8, 0xe000 ;  /* 0x0000e00008087836 */ /* 0x000fe20000000000 */
[----:B------:R-:W-:Y:S01]  /*bbc0*/  R2UR UR10, R10 ;  /* 0x000000000a0a72ca */ /* 0x000fe200000e0000 */
[----:B------:R-:W-:Y:S01]  /*bbd0*/  VIADD R4, R4, 0x13230 ;  /* 0x0001323004047836 */ /* 0x000fe20000000000 */
[----:B------:R-:W-:Y:S01]  /*bbe0*/  PLOP3.LUT P0, PT, PT, PT, PT, 0x80, 0x0 ;  /* 0x000000000000781c */ /* 0x000fe20003f0f070 */
[----:B------:R-:W-:-:S12]  /*bbf0*/  UIADD3.X UR5, URZ, UR53, URZ, UP0, !UPT ;  /* 0x000000353f057290 */ /* 0x000fd800087fe43f */
.L_x_215:
        /* <DEDUP_REMOVED lines=10> */
.L_x_204:
[----:B------:R-:W-:Y:S05]  /*bca0*/  BSYNC B0 ;  /* 0x0000000000007941 */ /* 0x000fea0003800000 */
.L_x_203:
[----:B------:R-:W-:-:S06]  /*bcb0*/  UISETP.NE.AND UP0, UPT, UR39, 0x3, UPT ;  /* 0x000000032700788c */ /* 0x000fcc000bf05270 */
[----:B------:R-:W-:-:S13]  /*bcc0*/  PLOP3.LUT P0, PT, PT, PT, UP0, 0x80, 0x0 ;  /* 0x000000000000781c */ /* 0x000fda0003f0f008 */
[----:B------:R-:W-:Y:S05]  /*bcd0*/  @!P0 BRA `(.L_x_216) ;  /* 0x0000000000048947 */ /* 0x000fea0003800000 */
[----:B------:R-:W-:Y:S01]  /*bce0*/  BPT.TRAP 0x1 ;  /* 0x000000040000795c */ /* 0x000fe20000300000 */
.L_x_216:
[----:B------:R-:W-:Y:S01]  /*bcf0*/  LOP3.LUT R2, R6, 0x1, RZ, 0x3c, !PT ;  /* 0x0000000106027812 */ /* 0x000fe200078e3cff */
[----:B0-----:R-:W-:Y:S01]  /*bd00*/  IMAD R3, R7, 0x8, R16 ;  /* 0x0000000807037824 */ /* 0x001fe200078e0210 */
[----:B------:R-:W-:Y:S01]  /*bd10*/  BSSY B0, `(.L_x_217) ;  /* 0x0000006000007945 */ /* 0x000fe20003800000 */
[----:B------:R-:W-:Y:S01]  /*bd20*/  IMAD.U32 R4, RZ, RZ, UR44 ;  /* 0x0000002cff047e24 */ /* 0x000fe2000f8e00ff */
[----:B------:R-:W-:-:S04]  /*bd30*/  SHF.L.U32 R2, R2, 0x1f, RZ ;  /* 0x0000001f02027819 */ /* 0x000fc800000006ff */
[----:B------:R-:W0:Y:S01]  /*bd40*/  SYNCS.PHASECHK.TRANS64.TRYWAIT P0, [R3+URZ+0x13270], R2 ;  /* 0x01327002030075a7 */ /* 0x000e22000800017f */
[----:B------:R-:W-:Y:S01]  /*bd50*/  ISETP.NE.AND P1, PT, R4, 0x3, PT ;  /* 0x000000030400780c */ /* 0x000fe20003f25270 */
[----:B0-----:R-:W-:-:S12]  /*bd60*/  @!P0 BRA `(.L_x_218) ;  /* 0x0000002000908947 */ /* 0x001fd80003800000 */
.L_x_281:
[----:B------:R-:W-:Y:S05]  /*bd70*/  BSYNC B0 ;  /* 0x0000000000007941 */ /* 0x000fea0003800000 */
.L_x_217:
[----:B------:R-:W-:Y:S05]  /*bd80*/  @!P1 BRA `(.L_x_219) ;  /* 0x0000000000049947 */ /* 0x000fea0003800000 */
[----:B------:R-:W-:Y:S01]  /*bd90*/  BPT.TRAP 0x1 ;  /* 0x000000040000795c */ /* 0x000fe20000300000 */
.L_x_219:
[----:B0-----:R-:W-:Y:S01]  /*bda0*/  SHF.L.U32 R2, R6, 0x1f, RZ ;  /* 0x0000001f06027819 */ /* 0x001fe200000006ff */
[----:B------:R-:W-:-:S03]  /*bdb0*/  IMAD R10, R7, 0x2800, RZ ;  /* 0x00002800070a7824 */ /* 0x000fc600078e02ff */
[----:B------:R-:W0:Y:S02]  /*bdc0*/  SYNCS.PHASECHK.TRANS64.TRYWAIT P0, [R3+URZ+0x13260], R2 ;  /* 0x01326002030075a7 */ /* 0x000e24000800017f */
[----:B0-----:R-:W-:Y:S05]  /*bdd0*/  @!P0 BRA `(.L_x_220) ;  /* 0x0000002000888947 */ /* 0x001fea0003800000 */
.L_x_282:
[----:B------:R-:W-:Y:S01]  /*bde0*/  LOP3.LUT R5, R10, R29, RZ, 0xfc, !PT ;  /* 0x0000001d0a057212 */ /* 0x000fe200078efcff */
[----:B------:R-:W-:Y:S05]  /*bdf0*/  WARPSYNC.ALL ;  /* 0x0000000000007948 */ /* 0x000fea0003800000 */
[----:B0-----:R-:W-:-:S05]  /*be00*/  IMAD.IADD R2, R16, 0x1, R5 ;  /* 0x0000000110027824 */ /* 0x001fca00078e0205 */
[----:B------:R-:W0:Y:S02]  /*be10*/  LDSM.16.MT88.4 R4, [R2+0x6000] ;  /* 0x006000000204783b */ /* 0x000e240000004200 */
[C-C-:B0-----:R-:W-:Y:S02]  /*be20*/  PRMT R8, R4.reuse, 0x6420, R5.reuse ;  /* 0x0000642004087816 */ /* 0x141fe40000000005 */
[----:B------:R-:W-:Y:S02]  /*be30*/  PRMT R9, R4, 0x7531, R5 ;  /* 0x0000753104097816 */ /* 0x000fe40000000005 */
[----:B------:R-:W-:Y:S02]  /*be40*/  LOP3.LUT R5, R10, R28, RZ, 0xfc, !PT ;  /* 0x0000001c0a057212 */ /* 0x000fe400078efcff */
[C-C-:B------:R-:W-:Y:S02]  /*be50*/  PRMT R10, R6.reuse, 0x6420, R7.reuse ;  /* 0x00006420060a7816 */ /* 0x140fe40000000007 */
[----:B------:R-:W-:Y:S01]  /*be60*/  PRMT R11, R6, 0x7531, R7 ;  /* 0x00007531060b7816 */ /* 0x000fe20000000007 */
[----:B------:R-:W-:-:S05]  /*be70*/  IMAD.IADD R12, R16, 0x1, R5 ;  /* 0x00000001100c7824 */ /* 0x000fca00078e0205 */
[----:B------:R-:W-:Y:S04]  /*be80*/  STSM.16.M88.4 [R12+0x1000], R8 ;  /* 0x001000080c007844 */ /* 0x000fe80000000200 */
[----:B------:R-:W0:Y:S02]  /*be90*/  LDSM.16.MT88.4 R4, [R2+0x6800] ;  /* 0x006800000204783b */ /* 0x000e240000004200 */
[C-C-:B0-----:R-:W-:Y:S02]  /*bea0*/  PRMT R8, R4.reuse, 0x6420, R5.reuse ;  /* 0x0000642004087816 */ /* 0x141fe40000000005 */
[----:B------:R-:W-:Y:S02]  /*beb0*/  PRMT R9, R4, 0x7531, R5 ;  /* 0x0000753104097816 */ /* 0x000fe40000000005 */
[----:B------:R-:W-:-:S02]  /*bec0*/  PRMT R10, R6, 0x6420, R7 ;  /* 0x00006420060a7816 */ /* 0x000fc40000000007 */
[----:B------:R-:W-:-:S05]  /*bed0*/  PRMT R11, R6, 0x7531, R7 ;  /* 0x00007531060b7816 */ /* 0x000fca0000000007 */
        /* <DEDUP_REMOVED lines=27> */
.L_x_221:
[----:B------:R-:W3:Y:S01]  /*c090*/  S2R R2, SR_TID.X ;  /* 0x0000000000027919 */ /* 0x000ee20000002100 */
[----:B--2---:R2:W-:Y:S01]  /*c0a0*/  SYNCS.ARRIVE.TRANS64.A1T0 RZ, [R3+URZ+0x13250], RZ ;  /* 0x013250ff03ff79a7 */ /* 0x0045e2000810003f */
[----:B------:R-:W-:Y:S02]  /*c0b0*/  IMAD.MOV.U32 R6, RZ, RZ, R19 ;  /* 0x000000ffff067224 */ /* 0x000fe400078e0013 */
[----:B------:R-:W-:Y:S01]  /*c0c0*/  IMAD.MOV.U32 R7, RZ, RZ, R18 ;  /* 0x000000ffff077224 */ /* 0x000fe200078e0012 */
[----:B---3--:R-:W-:Y:S01]  /*c0d0*/  LOP3.LUT R2, R2, 0x7f, RZ, 0xc0, !PT ;  /* 0x0000007f02027812 */ /* 0x008fe200078ec0ff */
[----:B------:R-:W-:Y:S03]  /*c0e0*/  BAR.SYNC.DEFER_BLOCKING 0x2, 0x80 ;  /* 0x0082000000007b1d */ /* 0x000fe60000010000 */
[----:B------:R-:W-:-:S13]  /*c0f0*/  ISETP.NE.AND P0, PT, R2, RZ, PT ;  /* 0x000000ff0200720c */ /* 0x000fda0003f05270 */
[----:B------:R-:W-:-:S05]  /*c100*/  @!P0 VIADD R2, R3, 0x13280 ;  /* 0x0001328003028836 */ /* 0x000fca0000000000 */
[----:B------:R-:W-:-:S04]  /*c110*/  @!P0 PRMT R2, RZ, 0x654, R2 ;  /* 0x00000654ff028816 */ /* 0x000fc80000000002 */
[----:B------:R2:W-:Y:S01]  /*c120*/  @!P0 SYNCS.ARRIVE.TRANS64.RED.A1T0 RZ, [R2+URZ], RZ ;  /* 0x000000ff02ff89a7 */ /* 0x0005e2000810043f */
[C---:B------:R-:W-:Y:S01]  /*c130*/  ISETP.GT.AND P0, PT, R0.reuse, RZ, PT ;  /* 0x000000ff0000720c */ /* 0x040fe20003f04270 */
[----:B------:R-:W-:-:S12]  /*c140*/  VIADD R0, R0, 0xffffffff ;  /* 0xffffffff00007836 */ /* 0x000fd80000000000 */
[----:B--2---:R-:W-:Y:S05]  /*c150*/  @P0 BRA `(.L_x_222) ;  /* 0xfffffff400200947 */ /* 0x004fea000383ffff */
.L_x_202:
[----:B------:R-:W2:Y:S01]  /*c160*/  S2R R2, SR_TID.X ;  /* 0x0000000000027919 */ /* 0x000ea20000002100 */
[----:B------:R-:W-:Y:S01]  /*c170*/  BSSY B0, `(.L_x_223) ;  /* 0x0000010000007945 */ /* 0x000fe20003800000 */
[----:B--2---:R-:W-:-:S04]  /*c180*/  LOP3.LUT R2, R2, 0x7f, RZ, 0xc0, !PT ;  /* 0x0000007f02027812 */ /* 0x004fc800078ec0ff */
[----:B------:R-:W-:-:S13]  /*c190*/  ISETP.NE.AND P0, PT, R2, RZ, PT ;  /* 0x000000ff0200720c */ /* 0x000fda0003f05270 */
[----:B------:R-:W-:Y:S05]  /*c1a0*/  @P0 BRA `(.L_x_224) ;  /* 0x0000000000300947 */ /* 0x000fea0003800000 */
[----:B------:R-:W2:Y:S01]  /*c1b0*/  S2R R5, SR_LANEID ;  /* 0x0000000000057919 */ /* 0x000ea20000000000 */
[----:B------:R-:W-:Y:S01]  /*c1c0*/  VOTEU.ANY UR4, UPT, PT ;  /* 0x0000000000047886 */ /* 0x000fe200038e0100 */
[----:B0-----:R-:W0:Y:S01]  /*c1d0*/  LDC.64 R2, c[0x0][0xc60] ;  /* 0x00031800ff027b82 */ /* 0x001e220000000a00 */
[----:B------:R-:W2:Y:S02]  /*c1e0*/  FLO.U32 R0, UR4 ;  /* 0x0000000400007d00 */ /* 0x000ea400080e0000 */
[----:B--2---:R-:W-:-:S06]  /*c1f0*/  ISETP.EQ.U32.AND P1, PT, R0, R5, PT ;  /* 0x000000050000720c */ /* 0x004fcc0003f22070 */
[----:B------:R-:W0:Y:S07]  /*c200*/  POPC R5, UR4 ;  /* 0x0000000400057d09 */ /* 0x000e2e0008000000 */
[----:B0-----:R-:W2:Y:S01]  /*c210*/  @P1 ATOMG.E.ADD.STRONG.GPU PT, R3, desc[UR48][R2.64], R5 ;  /* 0x00000005020319a8 */ /* 0x001ea200081ee1f0 */
[----:B------:R-:W0:Y:S02]  /*c220*/  S2R R4, SR_LTMASK ;  /* 0x0000000000047919 */ /* 0x000e240000003900 */
[----:B0-----:R-:W-:-:S04]  /*c230*/  LOP3.LUT R4, R4, UR4, RZ, 0xc0, !PT ;  /* 0x0000000404047c12 */ /* 0x001fc8000f8ec0ff */
[----:B------:R-:W0:Y:S01]  /*c240*/  POPC R7, R4 ;  /* 0x0000000400077309 */ /* 0x000e220000000000 */
[----:B--2---:R-:W0:Y:S02]  /*c250*/  SHFL.IDX PT, R0, R3, R0, 0x1f ;  /* 0x00001f0003007589 */ /* 0x004e2400000e0000 */
[----:B0-----:R-:W-:-:S07]  /*c260*/  IADD3 R24, R0, UR43, R7 ;  /* 0x0000002b00187c10 */ /* 0x001fce000fffe007 */
.L_x_224:
[----:B------:R-:W-:Y:S05]  /*c270*/  BSYNC B0 ;  /* 0x0000000000007941 */ /* 0x000fea0003800000 */
.L_x_223:
[----:B------:R-:W-:-:S06]  /*c280*/  UISETP.NE.AND UP0, UPT, UR39, 0x3, UPT ;  /* 0x000000032700788c */ /* 0x000fcc000bf05270 */
[----:B------:R-:W-:-:S13]  /*c290*/  PLOP3.LUT P1, PT, PT, PT, UP0, 0x80, 0x0 ;  /* 0x000000000000781c */ /* 0x000fda0003f2f008 */
[----:B------:R-:W-:Y:S05]  /*c2a0*/  @!P1 BRA `(.L_x_225) ;  /* 0x0000000000049947 */ /* 0x000fea0003800000 */
[----:B------:R-:W-:Y:S01]  /*c2b0*/  BPT.TRAP 0x1 ;  /* 0x000000040000795c */ /* 0x000fe20000300000 */
.L_x_225:
[----:B0-----:R-:W-:Y:S01]  /*c2c0*/  LOP3.LUT R3, R19, 0x1, RZ, 0x3c, !PT ;  /* 0x0000000113037812 */ /* 0x001fe200078e3cff */
[----:B------:R-:W-:Y:S01]  /*c2d0*/  IMAD R2, R18, 0x8, R16 ;  /* 0x0000000812027824 */ /* 0x000fe200078e0210 */
[----:B------:R-:W-:Y:S01]  /*c2e0*/  BSSY B0, `(.L_x_226) ;  /* 0x0000006000007945 */ /* 0x000fe20003800000 */
[----:B------:R-:W-:Y:S01]  /*c2f0*/  IMAD.U32 R0, RZ, RZ, UR44 ;  /* 0x0000002cff007e24 */ /* 0x000fe2000f8e00ff */
[----:B------:R-:W-:-:S04]  /*c300*/  SHF.L.U32 R3, R3, 0x1f, RZ ;  /* 0x0000001f03037819 */ /* 0x000fc800000006ff */
[----:B------:R-:W0:Y:S01]  /*c310*/  SYNCS.PHASECHK.TRANS64.TRYWAIT P1, [R2+URZ+0x13270], R3 ;  /* 0x01327003020075a7 */ /* 0x000e22000802017f */
[----:B------:R-:W-:Y:S01]  /*c320*/  ISETP.NE.AND P2, PT, R0, 0x3, PT ;  /* 0x000000030000780c */ /* 0x000fe20003f45270 */
[----:B0-----:R-:W-:-:S12]  /*c330*/  @!P1 BRA `(.L_x_227) ;  /* 0x0000001c00449947 */ /* 0x001fd80003800000 */
.L_x_283:
[----:B------:R-:W-:Y:S05]  /*c340*/  BSYNC B0 ;  /* 0x0000000000007941 */ /* 0x000fea0003800000 */
.L_x_226:
[----:B------:R-:W-:Y:S05]  /*c350*/  @!P2 BRA `(.L_x_228) ;  /* 0x000000000004a947 */ /* 0x000fea0003800000 */
[----:B------:R-:W-:Y:S01]  /*c360*/  BPT.TRAP 0x1 ;  /* 0x000000040000795c */ /* 0x000fe20000300000 */
.L_x_228:
[----:B------:R-:W-:Y:S01]  /*c370*/  SHF.L.U32 R5, R19, 0x1f, RZ ;  /* 0x0000001f13057819 */ /* 0x000fe200000006ff */
[----:B0-----:R-:W-:-:S03]  /*c380*/  IMAD R3, R18, 0x2800, RZ ;  /* 0x0000280012037824 */ /* 0x001fc600078e02ff */
[----:B------:R-:W0:Y:S02]  /*c390*/  SYNCS.PHASECHK.TRANS64.TRYWAIT P1, [R2+URZ+0x13260], R5 ;  /* 0x01326005020075a7 */ /* 0x000e24000802017f */
[----:B0-----:R-:W-:Y:S05]  /*c3a0*/  @!P1 BRA `(.L_x_229) ;  /* 0x0000001c003c9947 */ /* 0x001fea0003800000 */
.L_x_284:
[C---:B0-----:R-:W-:Y:S01]  /*c3b0*/  LOP3.LUT R5, R3.reuse, R29, RZ, 0xfc, !PT ;  /* 0x0000001d03057212 */ /* 0x041fe200078efcff */
[----:B------:R-:W-:Y:S05]  /*c3c0*/  WARPSYNC.ALL ;  /* 0x0000000000007948 */ /* 0x000fea0003800000 */
[----:B------:R-:W-:Y:S01]  /*c3d0*/  IMAD.IADD R0, R16, 0x1, R5 ;  /* 0x0000000110007824 */ /* 0x000fe200078e0205 */
[----:B------:R-:W-:-:S04]  /*c3e0*/  LOP3.LUT R3, R3, R28, RZ, 0xfc, !PT ;  /* 0x0000001c03037212 */ /* 0x000fc800078efcff */
[----:B------:R-:W0:Y:S01]  /*c3f0*/  LDSM.16.MT88.4 R4, [R0+0x6000] ;  /* 0x006000000004783b */ /* 0x000e220000004200 */
[----:B------:R-:W-:Y:S01]  /*c400*/  IMAD.IADD R3, R16, 0x1, R3 ;  /* 0x0000000110037824 */ /* 0x000fe200078e0203 */
[C-C-:B0-----:R-:W-:Y:S02]  /*c410*/  PRMT R8, R4.reuse, 0x6420, R5.reuse ;  /* 0x0000642004087816 */ /* 0x141fe40000000005 */
[----:B------:R-:W-:Y:S02]  /*c420*/  PRMT R9, R4, 0x7531, R5 ;  /* 0x0000753104097816 */ /* 0x000fe40000000005 */
[C-C-:B------:R-:W-:Y:S02]  /*c430*/  PRMT R10, R6.reuse, 0x6420, R7.reuse ;  /* 0x00006420060a7816 */ /* 0x140fe40000000007 */
        /* <DEDUP_REMOVED lines=34> */
.L_x_230:
[----:B--2---:R-:W-:Y:S01]  /*c660*/  SYNCS.ARRIVE.TRANS64.A1T0 RZ, [R2+URZ+0x13250], RZ ;  /* 0x013250ff02ff79a7 */ /* 0x004fe2000810003f */
[----:B------:R-:W-:Y:S02]  /*c670*/  @!P0 VIADD R0, R2, 0x13280 ;  /* 0x0001328002008836 */ /* 0x000fe40000000000 */
[----:B------:R-:W-:-:S03]  /*c680*/  VIADD R18, R18, 0x1 ;  /* 0x0000000112127836 */ /* 0x000fc60000000000 */
[----:B------:R-:W-:Y:S01]  /*c690*/  @!P0 PRMT R0, RZ, 0x654, R0 ;  /* 0x00000654ff008816 */ /* 0x000fe20000000000 */
[----:B------:R-:W-:Y:S06]  /*c6a0*/  BAR.SYNC.DEFER_BLOCKING 0x2, 0x80 ;  /* 0x0082000000007b1d */ /* 0x000fec0000010000 */
[----:B------:R2:W-:Y:S01]  /*c6b0*/  @!P0 SYNCS.ARRIVE.TRANS64.RED.A1T0 RZ, [R0+URZ], RZ ;  /* 0x000000ff00ff89a7 */ /* 0x0005e2000810043f */
[----:B------:R-:W-:-:S04]  /*c6c0*/  ISETP.NE.AND P0, PT, R18, 0x2, PT ;  /* 0x000000021200780c */ /* 0x000fc80003f05270 */
[----:B------:R-:W-:Y:S02]  /*c6d0*/  SEL R18, R18, RZ, P0 ;  /* 0x000000ff12127207 */ /* 0x000fe40000000000 */
[----:B--2---:R-:W-:-:S04]  /*c6e0*/  SEL R0, RZ, 0x1, P0 ;  /* 0x00000001ff007807 */ /* 0x004fc80000000000 */
[----:B------:R-:W-:-:S07]  /*c6f0*/  LOP3.LUT R19, R19, R0, RZ, 0x3c, !PT ;  /* 0x0000000013137212 */ /* 0x000fce00078e3cff */
.L_x_179:
[----:B------:R-:W-:Y:S05]  /*c700*/  BSYNC B7 ;  /* 0x0000000000077941 */ /* 0x000fea0003800000 */
.L_x_177:
[----:B------:R-:W2:Y:S02]  /*c710*/  LDL R0, [R1] ;  /* 0x0000000001007983 */ /* 0x000ea40000100800 */
[----:B--2---:R-:W-:-:S13]  /*c720*/  LOP3.LUT P0, RZ, R0, 0x2, RZ, 0xc0, !PT ;  /* 0x0000000200ff7812 */ /* 0x004fda000780c0ff */
[----:B------:R-:W-:Y:S05]  /*c730*/  @!P0 BRA `(.L_x_231) ;  /* 0x0000000000288947 */ /* 0x000fea0003800000 */
[----:B------:R-:W2:Y:S08]  /*c740*/  S2UR UR5, SR_CgaCtaId ;  /* 0x00000000000579c3 */ /* 0x000eb00000008800 */
[----:B------:R-:W-:Y:S06]  /*c750*/  BAR.SYNC.DEFER_BLOCKING 0x5, 0x200 ;  /* 0x0148000000007b1d */ /* 0x000fec0000010000 */
[----:B------:R-:W-:-:S02]  /*c760*/  UMOV UR4, 0x400 ;  /* 0x0000040000047882 */ /* 0x000fc40000000000 */
[----:B--2---:R-:W-:-:S06]  /*c770*/  ULEA UR4, UR5, UR4, 0x18 ;  /* 0x0000000405047291 */ /* 0x004fcc000f8ec03f */
[----:B------:R-:W-:-:S05]  /*c780*/  IMAD.U32 R16, RZ, RZ, UR4 ;  /* 0x00000004ff107e24 */ /* 0x000fca000f8e00ff */
[----:B-1----:R-:W1:Y:S02]  /*c790*/  LDS.128 R24, [R16+0x132d0] ;  /* 0x0132d00010187984 */ /* 0x002e640000000c00 */
[----:B-1----:R-:W-:Y:S02]  /*c7a0*/  R2UR UR45, R27 ;  /* 0x000000001b2d72ca */ /* 0x002fe400000e0000 */
[----:B------:R-:W-:Y:S01]  /*c7b0*/  R2UR UR36, R26 ;  /* 0x000000001a2472ca */ /* 0x000fe200000e0000 */
[----:B------:R-:W-:Y:S06]  /*c7c0*/  BAR.ARV 0x4, 0x200 ;  /* 0x0108000000007b1d */ /* 0x000fec0000002000 */
[----:B------:R-:W-:Y:S08]  /*c7d0*/  BRA `(.L_x_232) ;  /* 0x0000000800247947 */ /* 0x000ff00003800000 */
.L_x_231:
[----:B------:R-:W0:Y:S01]  /*c7e0*/  S2R R0, SR_TID.X ;  /* 0x0000000000007919 */ /* 0x000e220000002100 */
[----:B------:R-:W-:Y:S01]  /*c7f0*/  ULDC UR4, c[0x0][0xc3c] ;  /* 0x00030f0000047ab9 */ /* 0x000fe20000000800 */
[----:B0-----:R-:W-:Y:S01]  /*c800*/  LOP3.LUT R8, R0, 0x1f, RZ, 0xc0, !PT ;  /* 0x0000001f00087812 */ /* 0x001fe200078ec0ff */
[----:B------:R-:W-:-:S03]  /*c810*/  IMAD.MOV.U32 R0, RZ, RZ, RZ ;  /* 0x000000ffff007224 */ /* 0x000fc600078e00ff */
[C---:B------:R-:W-:Y:S01]  /*c820*/  ISETP.NE.AND P0, PT, R8.reuse, 0x1f, PT ;  /* 0x0000001f0800780c */ /* 0x040fe20003f05270 */
[----:B-1----:R-:W-:-:S05]  /*c830*/  VIADD R5, R8, UR45 ;  /* 0x0000002d08057c36 */ /* 0x002fca0008000000 */
[----:B------:R-:W-:Y:S01]  /*c840*/  ISETP.GE.OR P1, PT, R5, UR4, !P0 ;  /* 0x0000000405007c0c */ /* 0x000fe2000c726670 */
[----:B------:R-:W-:-:S12]  /*c850*/  ULDC UR4, c[0x0][0xc3c] ;  /* 0x00030f0000047ab9 */ /* 0x000fd80000000800 */
[----:B------:R-:W0:Y:S02]  /*c860*/  @!P1 LDC.64 R2, c[0x0][0xc80] ;  /* 0x00032000ff029b82 */ /* 0x000e240000000a00 */
[----:B0-----:R-:W-:-:S05]  /*c870*/  @!P1 IMAD.WIDE R2, R5, 0x4, R2 ;  /* 0x0000000405029825 */ /* 0x001fca00078e0202 */
[----:B------:R-:W2:Y:S01]  /*c880*/  @!P1 LDG.E R0, desc[UR48][R2.64] ;  /* 0x0000003002009981 */ /* 0x000ea2000c1e1900 */
[C---:B------:R-:W-:Y:S02]  /*c890*/  ISETP.NE.AND P1, PT, R8.reuse, RZ, PT ;  /* 0x000000ff0800720c */ /* 0x040fe40003f25270 */
[C---:B------:R-:W-:Y:S02]  /*c8a0*/  ISETP.GE.U32.AND P2, PT, R8.reuse, 0x2, PT ;  /* 0x000000020800780c */ /* 0x040fe40003f46070 */
        /* <DEDUP_REMOVED lines=8> */
[----:B------:R-:W-:Y:S02]  /*c930*/  IMAD.IADD R4, R5, 0x1, R4 ;  /* 0x0000000105047824 */ /* 0x000fe400078e0204 */
[----:B------:R-:W-:Y:S04]  /*c940*/  SHFL.IDX PT, R5, R24, RZ, 0x1f ;  /* 0x00001fff18057589 */ /* 0x000fe800000e0000 */
[----:B------:R-:W0:Y:S02]  /*c950*/  SHFL.UP PT, R6, R4, 0x4, RZ ;  /* 0x0480000004067989 */ /* 0x000e2400000e00ff */
[----:B0-----:R-:W-:-:S05]  /*c960*/  SEL R3, R6, RZ, P3 ;  /* 0x000000ff06037207 */ /* 0x001fca0001800000 */
[----:B------:R-:W-:Y:S02]  /*c970*/  IMAD.IADD R6, R4, 0x1, R3 ;  /* 0x0000000104067824 */ /* 0x000fe400078e0203 */
[----:B------:R-:W-:Y:S04]  /*c980*/  SHFL.IDX PT, R4, R24, 0x1, 0x1f ;  /* 0x00201f0018047f89 */ /* 0x000fe800000e0000 */
        /* <DEDUP_REMOVED lines=11> */
[----:B------:R-:W-:Y:S05]  /*ca40*/  @P6 BRA `(.L_x_233) ;  /* 0x0000000000906947 */ /* 0x000fea0003800000 */
.L_x_237:
[----:B------:R-:W-:-:S04]  /*ca50*/  UIADD3 UR45, UR45, 0x1f, URZ ;  /* 0x0000001f2d2d7890 */ /* 0x000fc8000fffe03f */
[----:B------:R-:W-:-:S06]  /*ca60*/  UISETP.GE.AND UP0, UPT, UR45, UR4, UPT ;  /* 0x000000042d00728c */ /* 0x000fcc000bf06270 */
[----:B------:R-:W-:-:S13]  /*ca70*/  PLOP3.LUT P6, PT, PT, PT, UP0, 0x40, 0x0 ;  /* 0x000000000000781c */ /* 0x000fda0003fce808 */
[----:B------:R-:W-:Y:S05]  /*ca80*/  @!P6 BRA `(.L_x_234) ;  /* 0x000000040034e947 */ /* 0x000fea0003800000 */
[----:B------:R-:W0:Y:S01]  /*ca90*/  S2R R0, SR_TID.X ;  /* 0x0000000000007919 */ /* 0x000e220000002100 */
[----:B------:R-:W-:Y:S01]  /*caa0*/  BSSY B0, `(.L_x_235) ;  /* 0x0000009000007945 */ /* 0x000fe20003800000 */
[----:B0-----:R-:W-:-:S05]  /*cab0*/  LOP3.LUT R0, R0, 0x1f, RZ, 0xc0, !PT ;  /* 0x0000001f00007812 */ /* 0x001fca00078ec0ff */
[----:B------:R-:W-:Y:S02]  /*cac0*/  VIADD R7, R0, UR45 ;  /* 0x0000002d00077c36 */ /* 0x000fe40008000000 */
[----:B------:R-:W-:-:S03]  /*cad0*/  IMAD.MOV.U32 R0, RZ, RZ, RZ ;  /* 0x000000ffff007224 */ /* 0x000fc600078e00ff */
[----:B------:R-:W-:-:S13]  /*cae0*/  ISETP.GE.OR P6, PT, R7, UR4, !P0 ;  /* 0x0000000407007c0c */ /* 0x000fda000c7c6670 */
[----:B------:R-:W-:Y:S05]  /*caf0*/  @P6 BRA `(.L_x_236) ;  /* 0x00000000000c6947 */ /* 0x000fea0003800000 */
[----:B------:R-:W0:Y:S02]  /*cb00*/  LDC.64 R2, c[0x0][0xc80] ;  /* 0x00032000ff027b82 */ /* 0x000e240000000a00 */
[----:B0-----:R-:W-:-:S05]  /*cb10*/  IMAD.WIDE R2, R7, 0x4, R2 ;  /* 0x0000000407027825 */ /* 0x001fca00078e0202 */
[----:B------:R0:W5:Y:S02]  /*cb20*/  LDG.E R0, desc[UR48][R2.64] ;  /* 0x0000003002007981 */ /* 0x000164000c1e1900 */
.L_x_236:
[----:B------:R-:W-:Y:S05]  /*cb30*/  BSYNC B0 ;  /* 0x0000000000007941 */ /* 0x000fea0003800000 */
.L_x_235:
        /* <DEDUP_REMOVED lines=13> */
[----:B0-----:R-:W-:Y:S02]  /*cc10*/  SEL R9, R2, RZ, P5 ;  /* 0x000000ff02097207 */ /* 0x001fe40002800000 */
[----:B------:R-:W0:Y:S03]  /*cc20*/  LDC R2, c[0x0][0xc38] ;  /* 0x00030e00ff027b82 */ /* 0x000e260000000800 */
[----:B------:R-:W-:-:S05]  /*cc30*/  IMAD.IADD R3, R8, 0x1, R9 ;  /* 0x0000000108037824 */ /* 0x000fca00078e0209 */
[----:B------:R-:W0:Y:S02]  /*cc40*/  SHFL.IDX PT, R9, R3, 0x1f, 0x1f ;  /* 0x03e01f0003097f89 */ /* 0x000e2400000e0000 */
[----:B0-----:R-:W-:-:S04]  /*cc50*/  IMAD R9, R9, R2, RZ ;  /* 0x0000000209097224 */ /* 0x001fc800078e02ff */
[----:B------:R-:W-:-:S05]  /*cc60*/  IMAD.IADD R4, R9, 0x1, R4 ;  /* 0x0000000109047824 */ /* 0x000fca00078e0204 */
[----:B------:R-:W-:-:S13]  /*cc70*/  ISETP.GT.AND P6, PT, R4, R5, PT ;  /* 0x000000050400720c */ /* 0x000fda0003fc4270 */
[----:B------:R-:W-:Y:S05]  /*cc80*/  @!P6 BRA `(.L_x_237) ;  /* 0xfffffffc0070e947 */ /* 0x000fea000383ffff */
.L_x_233:
[----:B------:R-:W-:Y:S02]  /*cc90*/  IMAD.IADD R7, R4, 0x1, -R9 ;  /* 0x0000000104077824 */ /* 0x000fe400078e0a09 */
[----:B------:R-:W-:Y:S02]  /*cca0*/  IMAD.MOV.U32 R24, RZ, RZ, RZ ;  /* 0x000000ffff187224 */ /* 0x000fe400078e00ff */
        /* <DEDUP_REMOVED lines=14> */
[----:B------:R-:W-:-:S06]  /*cd90*/  IMAD.U32 R24, RZ, RZ, UR5 ;  /* 0x00000005ff187e24 */ /* 0x000fcc000f8e00ff */
[----:B------:R2:W3:Y:S02]  /*cda0*/  SHFL.IDX PT, R24, R3, R24, 0x1f ;  /* 0x00001f1803187589 */ /* 0x0004e400000e0000 */
.L_x_238:
[----:B-12---:R-:W-:Y:S01]  /*cdb0*/  IMAD.MOV R3, RZ, RZ, -R9 ;  /* 0x000000ffff037224 */ /* 0x006fe200078e0a09 */
[----:B------:R-:W-:Y:S01]  /*cdc0*/  UIADD3 UR45, UR4, UR45, URZ ;  /* 0x0000002d042d7290 */ /* 0x000fe2000fffe03f */
[----:B---3--:R-:W-:Y:S02]  /*cdd0*/  IMAD R24, R24, R2, R7 ;  /* 0x0000000218187224 */ /* 0x008fe400078e0207 */
[----:B------:R-:W-:Y:S02]  /*cde0*/  IMAD R6, R3, R4, RZ ;  /* 0x0000000403067224 */ /* 0x000fe400078e02ff */
[----:B------:R-:W-:Y:S02]  /*cdf0*/  IMAD.MOV.U32 R2, RZ, RZ, RZ ;  /* 0x000000ffff027224 */ /* 0x000fe400078e00ff */
[----:B------:R-:W-:Y:S02]  /*ce00*/  IMAD.MOV.U32 R3, RZ, RZ, R9 ;  /* 0x000000ffff037224 */ /* 0x000fe400078e0009 */
[----:B------:R-:W-:-:S02]  /*ce10*/  IMAD.IADD R25, R5, 0x1, -R24 ;  /* 0x0000000105197824 */ /* 0x000fc400078e0a18 */
[----:B------:R-:W-:Y:S01]  /*ce20*/  IMAD.HI.U32 R9, R9, R6, R2 ;  /* 0x0000000609097227 */ /* 0x000fe200078e0002 */
[----:B------:R-:W-:Y:S02]  /*ce30*/  IABS R3, R0 ;  /* 0x0000000000037213 */ /* 0x000fe40000000000 */
[----:B------:R-:W-:-:S03]  /*ce40*/  IABS R2, R25 ;  /* 0x0000001900027213 */ /* 0x000fc60000000000 */
[----:B------:R-:W-:Y:S02]  /*ce50*/  IMAD.MOV R3, RZ, RZ, -R3 ;  /* 0x000000ffff037224 */ /* 0x000fe400078e0a03 */
[----:B------:R-:W-:-:S04]  /*ce60*/  IMAD.HI.U32 R9, R9, R2, RZ ;  /* 0x0000000209097227 */ /* 0x000fc800078e00ff */
[----:B------:R-:W-:Y:S01]  /*ce70*/  IMAD R3, R9, R3, R2 ;  /* 0x0000000309037224 */ /* 0x000fe200078e0202 */
[----:B------:R-:W-:-:S04]  /*ce80*/  LOP3.LUT R2, R25, R0, RZ, 0x3c, !PT ;  /* 0x0000000019027212 */ /* 0x000fc800078e3cff */
[----:B------:R-:W-:Y:S02]  /*ce90*/  ISETP.GT.U32.AND P1, PT, R4, R3, PT ;  /* 0x000000030400720c */ /* 0x000fe40003f24070 */
[----:B------:R-:W-:-:S11]  /*cea0*/  ISETP.GE.AND P2, PT, R2, RZ, PT ;  /* 0x000000ff0200720c */ /* 0x000fd60003f46270 */
[----:B------:R-:W-:Y:S02]  /*ceb0*/  @!P1 IMAD.IADD R3, R3, 0x1, -R4 ;  /* 0x0000000103039824 */ /* 0x000fe400078e0a04 */
[----:B------:R-:W-:Y:S01]  /*cec0*/  @!P1 VIADD R9, R9, 0x1 ;  /* 0x0000000109099836 */ /* 0x000fe20000000000 */
[----:B------:R-:W-:Y:S02]  /*ced0*/  ISETP.NE.AND P1, PT, R0, RZ, PT ;  /* 0x000000ff0000720c */ /* 0x000fe40003f25270 */
[----:B------:R-:W-:-:S13]  /*cee0*/  ISETP.GE.U32.AND P0, PT, R3, R4, PT ;  /* 0x000000040300720c */ /* 0x000fda0003f06070 */
[----:B------:R-:W-:-:S04]  /*cef0*/  @P0 VIADD R9, R9, 0x1 ;  /* 0x0000000109090836 */ /* 0x000fc80000000000 */
[----:B------:R-:W-:Y:S01]  /*cf00*/  @!P2 IMAD.MOV R9, RZ, RZ, -R9 ;  /* 0x000000ffff09a224 */ /* 0x000fe200078e0a09 */
[----:B------:R-:W-:-:S04]  /*cf10*/  @!P1 LOP3.LUT R9, RZ, R0, RZ, 0x33, !PT ;  /* 0x00000000ff099212 */ /* 0x000fc800078e33ff */
[----:B------:R-:W-:Y:S01]  /*cf20*/  R2UR UR36, R9 ;  /* 0x00000000092472ca */ /* 0x000fe200000e0000 */
[----:B------:R-:W-:-:S04]  /*cf30*/  IMAD.MOV R9, RZ, RZ, -R9 ;  /* 0x000000ffff097224 */ /* 0x000fc800078e0a09 */
[----:B------:R-:W-:Y:S01]  /*cf40*/  IMAD R25, R0, R9, R25 ;  /* 0x0000000900197224 */ /* 0x000fe200078e0219 */
[----:B------:R-:W-:Y:S09]  /*cf50*/  BRA `(.L_x_239) ;  /* 0x0000000000107947 */ /* 0x000ff20003800000 */
.L_x_234:
[----:B------:R-:W-:Y:S01]  /*cf60*/  IMAD.MOV.U32 R24, RZ, RZ, R5 ;  /* 0x000000ffff187224 */ /* 0x000fe200078e0005 */
[----:B------:R-:W-:Y:S01]  /*cf70*/  ULDC UR45, c[0x0][0xc3c] ;  /* 0x00030f00002d7ab9 */ /* 0x000fe20000000800 */
[----:B------:R-:W-:Y:S01]  /*cf80*/  IMAD.MOV.U32 R25, RZ, RZ, RZ ;  /* 0x000000ffff197224 */ /* 0x000fe200078e00ff */
[----:B------:R-:W-:-:S06]  /*cf90*/  UMOV UR36, URZ ;  /* 0x0000003f00247c82 */ /* 0x000fcc0008000000 */
.L_x_239:
[----:B------:R-:W1:Y:S01]  /*cfa0*/  S2R R0, SR_TID.X ;  /* 0x0000000000007919 */ /* 0x000e620000002100 */
[----:B------:R-:W-:Y:S02]  /*cfb0*/  IMAD.U32 R6, RZ, RZ, UR36 ;  /* 0x00000024ff067e24 */ /* 0x000fe4000f8e00ff */
[----:B------:R-:W-:Y:S01]  /*cfc0*/  IMAD.U32 R7, RZ, RZ, UR45 ;  /* 0x0000002dff077e24 */ /* 0x000fe2000f8e00ff */
[----:B------:R-:W-:Y:S01]  /*cfd0*/  BAR.SYNC.DEFER_BLOCKING 0x4, 0x200 ;  /* 0x0108000000007b1d */ /* 0x000fe20000010000 */
[----:B------:R-:W-:Y:S02]  /*cfe0*/  IMAD.MOV.U32 R4, RZ, RZ, R24 ;  /* 0x000000ffff047224 */ /* 0x000fe400078e0018 */
[----:B------:R-:W-:Y:S01]  /*cff0*/  IMAD.MOV.U32 R5, RZ, RZ, R25 ;  /* 0x000000ffff057224 */ /* 0x000fe200078e0019 */
[----:B-1----:R-:W-:-:S04]  /*d000*/  LOP3.LUT R0, R0, 0x1f, RZ, 0xc0, !PT ;  /* 0x0000001f00007812 */ /* 0x002fc800078ec0ff */
[----:B------:R-:W-:-:S13]  /*d010*/  ISETP.NE.AND P0, PT, R0, RZ, PT ;  /* 0x000000ff0000720c */ /* 0x000fda0003f05270 */
[----:B------:R-:W1:Y:S01]  /*d020*/  @!P0 S2R R3, SR_CgaCtaId ;  /* 0x0000000000038919 */ /* 0x000e620000008800 */
[----:B------:R-:W-:-:S04]  /*d030*/  @!P0 MOV R0, 0x400 ;  /* 0x0000040000008802 */ /* 0x000fc80000000f00 */
[----:B-1----:R-:W-:-:S05]  /*d040*/  @!P0 LEA R16, R3, R0, 0x18 ;  /* 0x0000000003108211 */ /* 0x002fca00078ec0ff */
[----:B------:R1:W-:Y:S01]  /*d050*/  @!P0 STS.128 [R16+0x132d0], R4 ;  /* 0x0132d00410008388 */ /* 0x0003e20000000c00 */
[----:B------:R-:W-:Y:S06]  /*d060*/  BAR.ARV 0x5, 0x200 ;  /* 0x0148000000007b1d */ /* 0x000fec0000002000 */
.L_x_232:
[----:B------:R-:W-:Y:S02]  /*d070*/  ULDC UR4, c[0x0][0xc3c] ;  /* 0x00030f0000047ab9 */ /* 0x000fe40000000800 */
[----:B------:R-:W-:-:S06]  /*d080*/  UISETP.GE.AND UP0, UPT, UR45, UR4, UPT ;  /* 0x000000042d00728c */ /* 0x000fcc000bf06270 */
[----:B------:R-:W-:-:S13]  /*d090*/  PLOP3.LUT P0, PT, PT, PT, UP0, 0x80, 0x0 ;  /* 0x000000000000781c */ /* 0x000fda0003f0f008 */
[----:B------:R-:W-:Y:S05]  /*d0a0*/  @!P0 BRA `(.L_x_240) ;  /* 0xffffffc400a48947 */ /* 0x000fea000383ffff */
.L_x_173:
[----:B-1----:R-:W2:Y:S01]  /*d0b0*/  LDL.LU R0, [R1+0x8] ;  /* 0x0000080001007983 */ /* 0x002ea20000300800 */
[----:B------:R-:W-:Y:S01]  /*d0c0*/  BSSY B0, `(.L_x_241) ;  /* 0x000000b000007945 */ /* 0x000fe20003800000 */
[----:B------:R-:W1:Y:S01]  /*d0d0*/  S2R R5, SR_CgaCtaId ;  /* 0x0000000000057919 */ /* 0x000e620000008800 */
[----:B--2---:R-:W-:-:S05]  /*d0e0*/  VIADD R0, R0, 0x1 ;  /* 0x0000000100007836 */ /* 0x004fca0000000000 */
[----:B0-----:R-:W-:-:S04]  /*d0f0*/  LEA.HI R2, R0, R0, RZ, 0x1 ;  /* 0x0000000000027211 */ /* 0x001fc800078f08ff */
[----:B------:R-:W-:Y:S02]  /*d100*/  LOP3.LUT R3, R2, 0xfffffffe, RZ, 0xc0, !PT ;  /* 0xfffffffe02037812 */ /* 0x000fe400078ec0ff */
[----:B------:R-:W-:-:S03]  /*d110*/  MOV R2, 0x400 ;  /* 0x0000040000027802 */ /* 0x000fc60000000f00 */
[----:B------:R-:W-:Y:S01]  /*d120*/  IMAD.IADD R0, R0, 0x1, -R3 ;  /* 0x0000000100007824 */ /* 0x000fe200078e0a03 */
[----:B-1----:R-:W-:-:S04]  /*d130*/  LEA R7, R5, R2, 0x18 ;  /* 0x0000000205077211 */ /* 0x002fc800078ec0ff */
[----:B------:R-:W-:-:S04]  /*d140*/  SHF.L.U32 R0, R0, 0x1f, RZ ;  /* 0x0000001f00007819 */ /* 0x000fc800000006ff */
[----:B------:R-:W0:Y:S02]  /*d150*/  SYNCS.PHASECHK.TRANS64.TRYWAIT P0, [R7+URZ+0x13220], R0 ;  /* 0x01322000070075a7 */ /* 0x000e24000800017f */
[----:B0-----:R-:W-:Y:S05]  /*d160*/  @!P0 BRA `(.L_x_242) ;  /* 0x0000000c00e08947 */ /* 0x001fea0003800000 */
.L_x_285:
[----:B------:R-:W-:Y:S05]  /*d170*/  BSYNC B0 ;  /* 0x0000000000007941 */ /* 0x000fea0003800000 */
.L_x_241:
[----:B------:R-:W-:-:S03]  /*d180*/  UMOV UR4, 0xffffffff ;  /* 0xffffffff00047882 */ /* 0x000fc60000000000 */
[----:B------:R-:W-:Y:S05]  /*d190*/  BRA.DIV UR4, `(.L_x_243) ;  /* 0x0000000e04e87947 */ /* 0x000fea000b800000 */
[----:B0-----:R-:W0:Y:S02]  /*d1a0*/  S2R R0, SR_TID.X ;  /* 0x0000000000007919 */ /* 0x001e240000002100 */
[----:B0-----:R-:W-:-:S04]  /*d1b0*/  SHF.R.U32.HI R0, RZ, 0x5, R0 ;  /* 0x00000005ff007819 */ /* 0x001fc80000011600 */
[----:B------:R-:W-:-:S05]  /*d1c0*/  LOP3.LUT R0, R0, 0x3, RZ, 0xc0, !PT ;  /* 0x0000000300007812 */ /* 0x000fca00078ec0ff */
[----:B------:R0:W1:Y:S02]  /*d1d0*/  SHFL.IDX PT, R14, R0, RZ, 0x1f ;  /* 0x00001fff000e7589 */ /* 0x00006400000e0000 */
.L_x_288:
[----:B-1----:R-:W-:Y:S01]  /*d1e0*/  ISETP.NE.AND P0, PT, R14, RZ, PT ;  /* 0x000000ff0e00720c */ /* 0x002fe20003f05270 */
[----:B------:R-:W-:-:S12]  /*d1f0*/  BSSY B0, `(.L_x_244) ;  /* 0x000002b000007945 */ /* 0x000fd80003800000 */
[----:B------:R-:W-:Y:S05]  /*d200*/  @P0 BRA `(.L_x_245) ;  /* 0x0000000000a40947 */ /* 0x000fea0003800000 */
[----:B------:R-:W-:-:S03]  /*d210*/  UMOV UR4, 0xffffffff ;  /* 0xffffffff00047882 */ /* 0x000fc60000000000 */
[----:B------:R-:W-:Y:S05]  /*d220*/  BRA.DIV UR4, `(.L_x_246) ;  /* 0x0000000e04f87947 */ /* 0x000fea000b800000 */
[----:B------:R-:W-:-:S13]  /*d230*/  ELECT P6, URZ, PT ;  /* 0x00000000003f782f */ /* 0x000fda00038c0000 */
.L_x_291:
[----:B------:R-:W-:Y:S05]  /*d240*/  @!P6 BRA `(.L_x_245) ;  /* 0x000000000094e947 */ /* 0x000fea0003800000 */
[----:B------:R-:W-:-:S06]  /*d250*/  ULOP3.LUT UR4, UR38, 0x2, URZ, 0xfc, !UPT ;  /* 0x0000000226047892 */ /* 0x000fcc000f8efc3f */
[----:B0-----:R-:W-:-:S05]  /*d260*/  IMAD.U32 R0, RZ, RZ, UR4 ;  /* 0x00000004ff007e24 */ /* 0x001fca000f8e00ff */
[----:B------:R-:W-:-:S13]  /*d270*/  ISETP.NE.AND P0, PT, R0, 0x3, PT ;  /* 0x000000030000780c */ /* 0x000fda0003f05270 */
[----:B------:R-:W-:Y:S05]  /*d280*/  @!P0 BRA `(.L_x_247) ;  /* 0x0000000000048947 */ /* 0x000fea0003800000 */
[----:B------:R-:W-:Y:S01]  /*d290*/  BPT.TRAP 0x1 ;  /* 0x000000040000795c */ /* 0x000fe20000300000 */
.L_x_247:
        /* <DEDUP_REMOVED lines=12> */
.L_x_292:
[----:B------:R-:W1:Y:S02]  /*d360*/  SYNCS.PHASECHK.TRANS64.TRYWAIT P1, [R3+URZ], R0 ;  /* 0x00000000030075a7 */ /* 0x000e64000802017f */
[----:B-1----:R-:W-:Y:S05]  /*d370*/  @!P1 BRA `(.L_x_249) ;  /* 0x0000000c00d89947 */ /* 0x002fea0003800000 */
.L_x_293:
[----:B------:R-:W-:Y:S05]  /*d380*/  @!P0 BRA `(.L_x_250) ;  /* 0x0000000000048947 */ /* 0x000fea0003800000 */
[----:B------:R-:W-:Y:S01]  /*d390*/  BPT.TRAP 0x1 ;  /* 0x000000040000795c */ /* 0x000fe20000300000 */
.L_x_250:
[----:B-1----:R-:W-:-:S04]  /*d3a0*/  IMAD R3, R18, 0x8, R7 ;  /* 0x0000000812037824 */ /* 0x002fc800078e0207 */
[----:B------:R-:W1:Y:S02]  /*d3b0*/  SYNCS.PHASECHK.TRANS64.TRYWAIT P1, [R3+URZ+0x13260], R4 ;  /* 0x01326004030075a7 */ /* 0x000e64000802017f */
[----:B-1----:R-:W-:Y:S05]  /*d3c0*/  @!P1 BRA `(.L_x_251) ;  /* 0x0000000c00d89947 */ /* 0x002fea0003800000 */
.L_x_294:
[----:B------:R-:W-:Y:S05]  /*d3d0*/  @!P0 BRA `(.L_x_252) ;  /* 0x0000000000048947 */ /* 0x000fea0003800000 */
[----:B------:R-:W-:Y:S01]  /*d3e0*/  BPT.TRAP 0x1 ;  /* 0x000000040000795c */ /* 0x000fe20000300000 */
.L_x_252:
[----:B0-----:R-:W-:-:S04]  /*d3f0*/  IMAD R5, R6, 0x8, R7 ;  /* 0x0000000806057824 */ /* 0x001fc800078e0207 */
[----:B------:R-:W0:Y:S02]  /*d400*/  SYNCS.PHASECHK.TRANS64.TRYWAIT P1, [R5+URZ+0x13260], R0 ;  /* 0x01326000050075a7 */ /* 0x000e24000802017f */
[----:B0-----:R-:W-:Y:S05]  /*d410*/  @!P1 BRA `(.L_x_253) ;  /* 0x0000000c00d89947 */ /* 0x001fea0003800000 */
.L_x_295:
[----:B------:R-:W-:Y:S05]  /*d420*/  @!P0 BRA `(.L_x_254) ;  /* 0x0000000000048947 */ /* 0x000fea0003800000 */
[----:B------:R-:W-:Y:S01]  /*d430*/  BPT.TRAP 0x1 ;  /* 0x000000040000795c */ /* 0x000fe20000300000 */
.L_x_254:
[----:B------:R-:W2:Y:S02]  /*d440*/  SYNCS.PHASECHK.TRANS64.TRYWAIT P0, [R3+URZ+0x13280], R4 ;  /* 0x01328004030075a7 */ /* 0x000ea4000800017f */
[----:B--2---:R-:W-:Y:S05]  /*d450*/  @!P0 BRA `(.L_x_255) ;  /* 0x0000000c00dc8947 */ /* 0x004fea0003800000 */
.L_x_256:
[----:B---3--:R3:W4:Y:S02]  /*d460*/  SYNCS.PHASECHK.TRANS64.TRYWAIT P0, [R5+URZ+0x13280], R0 ;  /* 0x01328000050075a7 */ /* 0x008724000800017f */
[----:B----4-:R-:W-:Y:S05]  /*d470*/  @!P0 NANOSLEEP.SYNCS 0x989680 ;  /* 0x009896800000895d */ /* 0x010fea0003900000 */
[----:B------:R-:W4:Y:S02]  /*d480*/  @!P0 SYNCS.PHASECHK.TRANS64 P0, [R5+URZ+0x13280], R0 ;  /* 0x01328000050085a7 */ /* 0x000f24000800007f */
[----:B----4-:R-:W-:Y:S05]  /*d490*/  @!P0 BRA `(.L_x_256) ;  /* 0xfffffffc00f08947 */ /* 0x010fea000383ffff */
.L_x_245:
[----:B------:R-:W-:Y:S05]  /*d4a0*/  BSYNC B0 ;  /* 0x0000000000007941 */ /* 0x000fea0003800000 */
.L_x_244:
[----:B------:R-:W-:Y:S05]  /*d4b0*/  EXIT ;  /* 0x000000000000794d */ /* 0x000fea0003800000 */
.L_x_135:
[----:B0-----:R0:W1:Y:S02]  /*d4c0*/  SYNCS.PHASECHK.TRANS64.TRYWAIT P1, [R0+URZ+0x13200], R3 ;  /* 0x01320003000075a7 */ /* 0x001064000802017f */
[----:B-1----:R-:W-:Y:S05]  /*d4d0*/  @!P1 NANOSLEEP.SYNCS 0x989680 ;  /* 0x009896800000995d */ /* 0x002fea0003900000 */
[----:B------:R-:W1:Y:S02]  /*d4e0*/  @!P1 SYNCS.PHASECHK.TRANS64 P1, [R0+URZ+0x13200], R3 ;  /* 0x01320003000095a7 */ /* 0x000e64000802007f */
[----:B-1----:R-:W-:Y:S05]  /*d4f0*/  @!P1 BRA `(.L_x_135) ;  /* 0xfffffffc00f09947 */ /* 0x002fea000383ffff */
[----:B------:R-:W-:Y:S05]  /*d500*/  BRA `(.L_x_257) ;  /* 0xffffff4000d07947 */ /* 0x000fea000383ffff */
.L_x_139:
[----:B--2---:R2:W3:Y:S02]  /*d510*/  SYNCS.PHASECHK.TRANS64.TRYWAIT P1, [R5+URZ+0x13230], R4 ;  /* 0x01323004050075a7 */ /* 0x0044e4000802017f */
[----:B---3--:R-:W-:Y:S05]  /*d520*/  @!P1 NANOSLEEP.SYNCS 0x989680 ;  /* 0x009896800000995d */ /* 0x008fea0003900000 */
[----:B------:R-:W3:Y:S02]  /*d530*/  @!P1 SYNCS.PHASECHK.TRANS64 P1, [R5+URZ+0x13230], R4 ;  /* 0x01323004050095a7 */ /* 0x000ee4000802007f */
[----:B---3--:R-:W-:Y:S05]  /*d540*/  @!P1 BRA `(.L_x_139) ;  /* 0xfffffffc00f09947 */ /* 0x008fea000383ffff */
[----:B------:R-:W-:Y:S05]  /*d550*/  BRA `(.L_x_138) ;  /* 0xffffff4400107947 */ /* 0x000fea000383ffff */
.L_x_144:
[----:B-1----:R1:W2:Y:S02]  /*d560*/  SYNCS.PHASECHK.TRANS64.TRYWAIT P1, [R5+URZ+0x13230], R4 ;  /* 0x01323004050075a7 */ /* 0x0022a4000802017f */
[----:B--2---:R-:W-:Y:S05]  /*d570*/  @!P1 NANOSLEEP.SYNCS 0x989680 ;  /* 0x009896800000995d */ /* 0x004fea0003900000 */
[----:B------:R-:W2:Y:S02]  /*d580*/  @!P1 SYNCS.PHASECHK.TRANS64 P1, [R5+URZ+0x13230], R4 ;  /* 0x01323004050095a7 */ /* 0x000ea4000802007f */
[----:B--2---:R-:W-:Y:S05]  /*d590*/  @!P1 BRA `(.L_x_144) ;  /* 0xfffffffc00f09947 */ /* 0x004fea000383ffff */
[----:B------:R-:W-:Y:S05]  /*d5a0*/  BRA `(.L_x_143) ;  /* 0xffffff6c00307947 */ /* 0x000fea000383ffff */
.L_x_148:
[----:B-1----:R-:W-:-:S04]  /*d5b0*/  IMAD.U32 R13, RZ, RZ, UR12 ;  /* 0x0000000cff0d7e24 */ /* 0x002fc8000f8e00ff */
[----:B------:R1:W2:Y:S03]  /*d5c0*/  SYNCS.PHASECHK.TRANS64.TRYWAIT P1, [R13+URZ+0x13250], R4 ;  /* 0x013250040d0075a7 */ /* 0x0002a6000802017f */
[----:B--2---:R-:W-:Y:S05]  /*d5d0*/  @!P1 NANOSLEEP.SYNCS 0x989680 ;  /* 0x009896800000995d */ /* 0x004fea0003900000 */
[----:B------:R-:W2:Y:S02]  /*d5e0*/  @!P1 SYNCS.PHASECHK.TRANS64 P1, [R13+URZ+0x13250], R4 ;  /* 0x013250040d0095a7 */ /* 0x000ea4000802007f */
[----:B--2---:R-:W-:Y:S05]  /*d5f0*/  @!P1 BRA `(.L_x_148) ;  /* 0xfffffffc00ec9947 */ /* 0x004fea000383ffff */
[----:B------:R-:W-:Y:S05]  /*d600*/  BRA `(.L_x_147) ;  /* 0xffffff7000407947 */ /* 0x000fea000383ffff */
.L_x_154:
[----:B-1----:R1:W2:Y:S02]  /*d610*/  SYNCS.PHASECHK.TRANS64.TRYWAIT P1, [R20+URZ+0x13250], R3 ;  /* 0x01325003140075a7 */ /* 0x0022a4000802017f */
[----:B--2---:R-:W-:Y:S05]  /*d620*/  @!P1 NANOSLEEP.SYNCS 0x989680 ;  /* 0x009896800000995d */ /* 0x004fea0003900000 */
[----:B------:R-:W2:Y:S02]  /*d630*/  @!P1 SYNCS.PHASECHK.TRANS64 P1, [R20+URZ+0x13250], R3 ;  /* 0x01325003140095a7 */ /* 0x000ea4000802007f */
[----:B--2---:R-:W-:Y:S05]  /*d640*/  @!P1 BRA `(.L_x_154) ;  /* 0xfffffffc00f09947 */ /* 0x004fea000383ffff */
[----:B------:R-:W-:Y:S05]  /*d650*/  BRA `(.L_x_153) ;  /* 0xffffff8c00947947 */ /* 0x000fea000383ffff */
.L_x_188:
[----:B------:R-:W-:Y:S02]  /*d660*/  IMAD.MOV.U32 R13, RZ, RZ, R20 ;  /* 0x000000ffff0d7224 */ /* 0x000fe400078e0014 */
[----:B------:R-:W-:Y:S02]  /*d670*/  IMAD.MOV.U32 R12, RZ, RZ, RZ ;  /* 0x000000ffff0c7224 */ /* 0x000fe400078e00ff */
[----:B------:R-:W-:Y:S02]  /*d680*/  IMAD.MOV.U32 R11, RZ, RZ, 0x1f ;  /* 0x0000001fff0b7424 */ /* 0x000fe400078e00ff */
[----:B------:R-:W-:-:S07]  /*d690*/  IMAD.MOV.U32 R15, RZ, RZ, -0x1 ;  /* 0xffffffffff0f7424 */ /* 0x000fce00078e00ff */
[----:B------:R-:W-:Y:S05]  /*d6a0*/  WARPSYNC.COLLECTIVE R15, `(.L_x_258) ;  /* 0x000000000f087348 */ /* 0x000fea0003c00000 */
[----:B------:R0:W1:Y:S02]  /*d6b0*/  SHFL.IDX P6, R14, R13, R12, R11 ;  /* 0x0000000c0d0e7389 */ /* 0x00006400000c000b */
[----:B01----:R-:W-:Y:S01]  /*d6c0*/  ENDCOLLECTIVE ;  /* 0x000000000000791b */ /* 0x003fe20003800000 */
.L_x_258:
[----:B------:R-:W-:Y:S05]  /*d6d0*/  BRA `(.L_x_259) ;  /* 0xffffffcc00787947 */ /* 0x000fea000383ffff */
.L_x_190:
[----:B------:R-:W-:Y:S01]  /*d6e0*/  BSSY B0, `(.L_x_260) ;  /* 0x0000006000007945 */ /* 0x000fe20003800000 */
[----:B------:R-:W-:-:S07]  /*d6f0*/  IMAD.MOV.U32 R15, RZ, RZ, -0x1 ;  /* 0xffffffffff0f7424 */ /* 0x000fce00078e00ff */
[----:B01----:R-:W-:Y:S05]  /*d700*/  WARPSYNC.COLLECTIVE R15, `(.L_x_261) ;  /* 0x000000000f0c7348 */ /* 0x003fea0003c00000 */
[----:B------:R-:W-:Y:S02]  /*d710*/  ELECT P6, UR62, PT ;  /* 0x00000000003e782f */ /* 0x000fe400038c0000 */
[----:B------:R-:W-:Y:S01]  /*d720*/  MOV R14, UR62 ;  /* 0x0000003e000e7c02 */ /* 0x000fe20008000f00 */
[----:B01----:R-:W-:Y:S10]  /*d730*/  ENDCOLLECTIVE ;  /* 0x000000000000791b */ /* 0x003ff40003800000 */
.L_x_261:
[----:B------:R-:W-:Y:S05]  /*d740*/  BSYNC B0 ;  /* 0x0000000000007941 */ /* 0x000fea0003800000 */
.L_x_260:
[----:B------:R-:W-:Y:S05]  /*d750*/  BRA `(.L_x_262) ;  /* 0xffffffcc00847947 */ /* 0x000fea000383ffff */
.L_x_192:
[----:B--2---:R2:W3:Y:S02]  /*d760*/  SYNCS.PHASECHK.TRANS64.TRYWAIT P0, [R5+URZ+0x13280], R2 ;  /* 0x01328002050075a7 */ /* 0x0044e4000800017f */
[----:B---3--:R-:W-:Y:S05]  /*d770*/  @!P0 NANOSLEEP.SYNCS 0x989680 ;  /* 0x009896800000895d */ /* 0x008fea0003900000 */
[----:B------:R-:W3:Y:S02]  /*d780*/  @!P0 SYNCS.PHASECHK.TRANS64 P0, [R5+URZ+0x13280], R2 ;  /* 0x01328002050085a7 */ /* 0x000ee4000800007f */
[----:B---3--:R-:W-:Y:S05]  /*d790*/  @!P0 BRA `(.L_x_192) ;  /* 0xfffffffc00f08947 */ /* 0x008fea000383ffff */
[----:B------:R-:W-:Y:S05]  /*d7a0*/  BRA `(.L_x_263) ;  /* 0xffffffcc00e47947 */ /* 0x000fea000383ffff */
.L_x_194:
[----:B---3--:R3:W4:Y:S02]  /*d7b0*/  SYNCS.PHASECHK.TRANS64.TRYWAIT P0, [R5+URZ+0x13240], R2 ;  /* 0x01324002050075a7 */ /* 0x008724000800017f */
[----:B----4-:R-:W-:Y:S05]  /*d7c0*/  @!P0 NANOSLEEP.SYNCS 0x989680 ;  /* 0x009896800000895d */ /* 0x010fea0003900000 */
[----:B------:R-:W4:Y:S02]  /*d7d0*/  @!P0 SYNCS.PHASECHK.TRANS64 P0, [R5+URZ+0x13240], R2 ;  /* 0x01324002050085a7 */ /* 0x000f24000800007f */
[----:B----4-:R-:W-:Y:S05]  /*d7e0*/  @!P0 BRA `(.L_x_194) ;  /* 0xfffffffc00f08947 */ /* 0x010fea000383ffff */
[----:B------:R-:W-:Y:S05]  /*d7f0*/  BRA `(.L_x_264) ;  /* 0xffffffd000347947 */ /* 0x000fea000383ffff */
.L_x_198:
[----:B------:R-:W-:Y:S02]  /*d800*/  IMAD.MOV.U32 R13, RZ, RZ, R5 ;  /* 0x000000ffff0d7224 */ /* 0x000fe400078e0005 */
[----:B------:R-:W-:Y:S02]  /*d810*/  IMAD.MOV.U32 R12, RZ, RZ, RZ ;  /* 0x000000ffff0c7224 */ /* 0x000fe400078e00ff */
[----:B------:R-:W-:Y:S02]  /*d820*/  IMAD.MOV.U32 R11, RZ, RZ, 0x1c1f ;  /* 0x00001c1fff0b7424 */ /* 0x000fe400078e00ff */
[----:B------:R-:W-:Y:S02]  /*d830*/  IMAD.MOV.U32 R15, RZ, RZ, -0x1 ;  /* 0xffffffffff0f7424 */ /* 0x000fe400078e00ff */
[----:B------:R-:W-:Y:S02]  /*d840*/  IMAD R26, R26, R7, RZ ;  /* 0x000000071a1a7224 */ /* 0x000fe400078e02ff */
[----:B------:R-:W-:-:S07]  /*d850*/  IMAD R25, R25, 0xc0, R20 ;  /* 0x000000c019197824 */ /* 0x000fce00078e0214 */
[----:B-1---5:R-:W-:Y:S05]  /*d860*/  WARPSYNC.COLLECTIVE R15, `(.L_x_265) ;  /* 0x000000000f087348 */ /* 0x022fea0003c00000 */
[----:B------:R0:W2:Y:S02]  /*d870*/  SHFL.IDX P6, R14, R13, R12, R11 ;  /* 0x0000000c0d0e7389 */ /* 0x0000a400000c000b */
[----:B012--5:R-:W-:Y:S01]  /*d880*/  ENDCOLLECTIVE ;  /* 0x000000000000791b */ /* 0x027fe20003800000 */
.L_x_265:
[C---:B------:R-:W-:Y:S01]  /*d890*/  VIADD R7, R25.reuse, 0x20 ;  /* 0x0000002019077836 */ /* 0x040fe20000000000 */
[----:B------:R-:W-:Y:S01]  /*d8a0*/  ISETP.GE.AND P1, PT, R25, R26, PT ;  /* 0x0000001a1900720c */ /* 0x000fe20003f26270 */
[----:B------:R-:W-:Y:S02]  /*d8b0*/  IMAD.MOV.U32 R13, RZ, RZ, R0 ;  /* 0x000000ffff0d7224 */ /* 0x000fe400078e0000 */
[----:B------:R-:W-:-:S10]  /*d8c0*/  IMAD.MOV.U32 R2, RZ, RZ, R14 ;  /* 0x000000ffff027224 */ /* 0x000fd400078e000e */
[----:B------:R-:W-:Y:S05]  /*d8d0*/  WARPSYNC.COLLECTIVE R15, `(.L_x_266) ;  /* 0x000000000f087348 */ /* 0x000fea0003c00000 */
[----:B------:R0:W1:Y:S02]  /*d8e0*/  SHFL.IDX P6, R14, R13, R12, R11 ;  /* 0x0000000c0d0e7389 */ /* 0x00006400000c000b */
[----:B01----:R-:W-:Y:S01]  /*d8f0*/  ENDCOLLECTIVE ;  /* 0x000000000000791b */ /* 0x003fe20003800000 */
.L_x_266:
[----:B------:R-:W-:Y:S02]  /*d900*/  IMAD.MOV.U32 R13, RZ, RZ, R5 ;  /* 0x000000ffff0d7224 */ /* 0x000fe400078e0005 */
[----:B------:R-:W-:Y:S01]  /*d910*/  IMAD.MOV.U32 R12, RZ, RZ, 0x1 ;  /* 0x00000001ff0c7424 */ /* 0x000fe200078e00ff */
[----:B------:R-:W-:-:S05]  /*d920*/  @!P1 IADD3 R14, P2, R10, R14, RZ ;  /* 0x0000000e0a0e9210 */ /* 0x000fca0007f5e0ff */
[----:B------:R-:W-:Y:S02]  /*d930*/  @!P1 IMAD.X R3, RZ, RZ, R2, P2 ;  /* 0x000000ffff039224 */ /* 0x000fe400010e0602 */
[----:B------:R-:W-:-:S07]  /*d940*/  @!P1 IMAD.MOV.U32 R2, RZ, RZ, R14 ;  /* 0x000000ffff029224 */ /* 0x000fce00078e000e */
[----:B------:R-:W-:Y:S05]  /*d950*/  WARPSYNC.COLLECTIVE R15, `(.L_x_267) ;  /* 0x000000000f087348 */ /* 0x000fea0003c00000 */
[----:B------:R0:W1:Y:S02]  /*d960*/  SHFL.IDX P6, R14, R13, R12, R11 ;  /* 0x0000000c0d0e7389 */ /* 0x00006400000c000b */
[----:B01----:R-:W-:Y:S01]  /*d970*/  ENDCOLLECTIVE ;  /* 0x000000000000791b */ /* 0x003fe20003800000 */
.L_x_267:
[----:B------:R-:W-:Y:S01]  /*d980*/  @!PT LDS RZ, [RZ] ;  /* 0x00000000fffff984 */ /* 0x000fe20000000800 */
[----:B------:R-:W-:Y:S01]  /*d990*/  @!PT LDS RZ, [RZ] ;  /* 0x00000000fffff984 */ /* 0x000fe20000000800 */
[----:B------:R-:W-:Y:S01]  /*d9a0*/  @!PT LDS RZ, [RZ] ;  /* 0x00000000fffff984 */ /* 0x000fe20000000800 */
[----:B------:R0:W-:Y:S01]  /*d9b0*/  @!P1 LDGSTS.E.BYPASS.LTC128B.128 [R8+0xb000], desc[UR48][R2.64], !P0 ;  /* 0x0b00000002089fae */ /* 0x0001e2000c101d70 */
[----:B------:R-:W-:Y:S01]  /*d9c0*/  ISETP.GE.AND P1, PT, R7, R26, PT ;  /* 0x0000001a0700720c */ /* 0x000fe20003f26270 */
[----:B------:R-:W-:Y:S02]  /*d9d0*/  VIADD R7, R25, 0x40 ;  /* 0x0000004019077836 */ /* 0x000fe40000000000 */
[----:B------:R-:W-:Y:S02]  /*d9e0*/  IMAD.MOV.U32 R13, RZ, RZ, R0 ;  /* 0x000000ffff0d7224 */ /* 0x000fe400078e0000 */
[----:B0-----:R-:W-:-:S08]  /*d9f0*/  IMAD.MOV.U32 R2, RZ, RZ, R14 ;  /* 0x000000ffff027224 */ /* 0x001fd000078e000e */
[----:B------:R-:W-:Y:S05]  /*da00*/  WARPSYNC.COLLECTIVE R15, `(.L_x_268) ;  /* 0x000000000f087348 */ /* 0x000fea0003c00000 */
[----:B------:R0:W1:Y:S02]  /*da10*/  SHFL.IDX P6, R14, R13, R12, R11 ;  /* 0x0000000c0d0e7389 */ /* 0x00006400000c000b */
[----:B01----:R-:W-:Y:S01]  /*da20*/  ENDCOLLECTIVE ;  /* 0x000000000000791b */ /* 0x003fe20003800000 */
.L_x_268:
        /* <DEDUP_REMOVED lines=8> */
.L_x_269:
[----:B------:R-:W-:Y:S01]  /*dab0*/  @!PT LDS RZ, [RZ] ;  /* 0x00000000fffff984 */ /* 0x000fe20000000800 */
[----:B------:R-:W-:Y:S01]  /*dac0*/  @!PT LDS RZ, [RZ] ;  /* 0x00000000fffff984 */ /* 0x000fe20000000800 */
[----:B------:R-:W-:Y:S01]  /*dad0*/  @!PT LDS RZ, [RZ] ;  /* 0x00000000fffff984 */ /* 0x000fe20000000800 */
[----:B------:R0:W-:Y:S01]  /*dae0*/  @!P1 LDGSTS.E.BYPASS.LTC128B.128 [R8+0xb800], desc[UR48][R2.64], !P0 ;  /* 0x0b80000002089fae */ /* 0x0001e2000c101d70 */
[----:B------:R-:W-:Y:S01]  /*daf0*/  ISETP.GE.AND P1, PT, R7, R26, PT ;  /* 0x0000001a0700720c */ /* 0x000fe20003f26270 */
[----:B------:R-:W-:Y:S02]  /*db00*/  IMAD.MOV.U32 R13, RZ, RZ, R0 ;  /* 0x000000ffff0d7224 */ /* 0x000fe400078e0000 */
[----:B0-----:R-:W-:-:S10]  /*db10*/  IMAD.MOV.U32 R2, RZ, RZ, R14 ;  /* 0x000000ffff027224 */ /* 0x001fd400078e000e */
[----:B------:R-:W-:Y:S05]  /*db20*/  WARPSYNC.COLLECTIVE R15, `(.L_x_270) ;  /* 0x000000000f087348 */ /* 0x000fea0003c00000 */
[----:B------:R0:W1:Y:S02]  /*db30*/  SHFL.IDX P6, R14, R13, R12, R11 ;  /* 0x0000000c0d0e7389 */ /* 0x00006400000c000b */
[----:B01----:R-:W-:Y:S01]  /*db40*/  ENDCOLLECTIVE ;  /* 0x000000000000791b */ /* 0x003fe20003800000 */
.L_x_270:
        /* <DEDUP_REMOVED lines=8> */
.L_x_271:
[----:B------:R-:W-:Y:S01]  /*dbd0*/  @!PT LDS RZ, [RZ] ;  /* 0x00000000fffff984 */ /* 0x000fe20000000800 */
[----:B------:R-:W-:Y:S01]  /*dbe0*/  @!PT LDS RZ, [RZ] ;  /* 0x00000000fffff984 */ /* 0x000fe20000000800 */
[----:B------:R-:W-:Y:S01]  /*dbf0*/  @!PT LDS RZ, [RZ] ;  /* 0x00000000fffff984 */ /* 0x000fe20000000800 */
[----:B------:R0:W-:Y:S01]  /*dc00*/  @!P1 LDGSTS.E.BYPASS.LTC128B.128 [R8+0xc000], desc[UR48][R2.64], !P0 ;  /* 0x0c00000002089fae */ /* 0x0001e2000c101d70 */
[----:B------:R-:W-:Y:S02]  /*dc10*/  IMAD.MOV.U32 R13, RZ, RZ, R0 ;  /* 0x000000ffff0d7224 */ /* 0x000fe400078e0000 */
[----:B0-----:R-:W-:-:S05]  /*dc20*/  VIADD R3, R25, 0x60 ;  /* 0x0000006019037836 */ /* 0x001fca0000000000 */
[----:B------:R-:W-:Y:S01]  /*dc30*/  ISETP.GE.AND P1, PT, R3, R26, PT ;  /* 0x0000001a0300720c */ /* 0x000fe20003f26270 */
[----:B------:R-:W-:-:S12]  /*dc40*/  IMAD.MOV.U32 R5, RZ, RZ, R14 ;  /* 0x000000ffff057224 */ /* 0x000fd800078e000e */
[----:B------:R-:W-:Y:S05]  /*dc50*/  WARPSYNC.COLLECTIVE R15, `(.L_x_272) ;  /* 0x000000000f087348 */ /* 0x000fea0003c00000 */
[----:B------:R0:W1:Y:S02]  /*dc60*/  SHFL.IDX P6, R14, R13, R12, R11 ;  /* 0x0000000c0d0e7389 */ /* 0x00006400000c000b */
[----:B01----:R-:W-:Y:S01]  /*dc70*/  ENDCOLLECTIVE ;  /* 0x000000000000791b */ /* 0x003fe20003800000 */
.L_x_272:
[----:B------:R-:W-:Y:S02]  /*dc80*/  IMAD.MOV.U32 R13, RZ, RZ, R6 ;  /* 0x000000ffff0d7224 */ /* 0x000fe400078e0006 */
[----:B------:R-:W-:Y:S02]  /*dc90*/  IMAD.MOV.U32 R12, RZ, RZ, RZ ;  /* 0x000000ffff0c7224 */ /* 0x000fe400078e00ff */
[----:B------:R-:W-:-:S07]  /*dca0*/  IMAD.MOV.U32 R7, RZ, RZ, R14 ;  /* 0x000000ffff077224 */ /* 0x000fce00078e000e */
[----:B------:R-:W-:Y:S05]  /*dcb0*/  WARPSYNC.COLLECTIVE R15, `(.L_x_273) ;  /* 0x000000000f087348 */ /* 0x000fea0003c00000 */
[----:B------:R0:W1:Y:S02]  /*dcc0*/  SHFL.IDX P6, R14, R13, R12, R11 ;  /* 0x0000000c0d0e7389 */ /* 0x00006400000c000b */
[----:B01----:R-:W-:Y:S01]  /*dcd0*/  ENDCOLLECTIVE ;  /* 0x000000000000791b */ /* 0x003fe20003800000 */
.L_x_273:
        /* <DEDUP_REMOVED lines=11> */
.L_x_274:
[----:B------:R-:W-:-:S05]  /*dd90*/  VIADD R3, R25, 0x80 ;  /* 0x0000008019037836 */ /* 0x000fca0000000000 */
[----:B------:R-:W-:Y:S01]  /*dda0*/  ISETP.GE.AND P2, PT, R3, R26, PT ;  /* 0x0000001a0300720c */ /* 0x000fe20003f46270 */
[----:B------:R-:W-:Y:S02]  /*ddb0*/  IMAD.MOV.U32 R13, RZ, RZ, R6 ;  /* 0x000000ffff0d7224 */ /* 0x000fe400078e0006 */
[----:B------:R-:W-:-:S10]  /*ddc0*/  IMAD.MOV.U32 R12, RZ, RZ, 0x1 ;  /* 0x00000001ff0c7424 */ /* 0x000fd400078e00ff */
[----:B------:R-:W-:-:S13]  /*ddd0*/  @!P2 IADD3 R2, P1, R10, R14, RZ ;  /* 0x0000000e0a02a210 */ /* 0x000fda0007f3e0ff */
[----:B------:R-:W-:Y:S05]  /*dde0*/  WARPSYNC.COLLECTIVE R15, `(.L_x_275) ;  /* 0x000000000f087348 */ /* 0x000fea0003c00000 */
[----:B------:R0:W1:Y:S02]  /*ddf0*/  SHFL.IDX P6, R14, R13, R12, R11 ;  /* 0x0000000c0d0e7389 */ /* 0x00006400000c000b */
[----:B01----:R-:W-:Y:S01]  /*de00*/  ENDCOLLECTIVE ;  /* 0x000000000000791b */ /* 0x003fe20003800000 */
.L_x_275:
        /* <DEDUP_REMOVED lines=10> */
.L_x_276:
[----:B------:R-:W-:Y:S05]  /*deb0*/  BRA `(.L_x_277) ;  /* 0xffffffd400387947 */ /* 0x000fea000383ffff */
.L_x_201:
[----:B0-----:R0:W2:Y:S02]  /*dec0*/  SYNCS.PHASECHK.TRANS64.TRYWAIT P0, [R16+URZ+0x13220], R3 ;  /* 0x01322003100075a7 */ /* 0x0010a4000800017f */
[----:B--2---:R-:W-:Y:S05]  /*ded0*/  @!P0 NANOSLEEP.SYNCS 0x989680 ;  /* 0x009896800000895d */ /* 0x004fea0003900000 */
[----:B------:R-:W2:Y:S02]  /*dee0*/  @!P0 SYNCS.PHASECHK.TRANS64 P0, [R16+URZ+0x13220], R3 ;  /* 0x01322003100085a7 */ /* 0x000ea4000800007f */
[----:B--2---:R-:W-:Y:S05]  /*def0*/  @!P0 BRA `(.L_x_201) ;  /* 0xfffffffc00f08947 */ /* 0x004fea000383ffff */
[----:B------:R-:W-:Y:S05]  /*df00*/  BRA `(.L_x_278) ;  /* 0xffffffd400947947 */ /* 0x000fea000383ffff */
.L_x_207:
[----:B0-----:R0:W2:Y:S02]  /*df10*/  SYNCS.PHASECHK.TRANS64.TRYWAIT P0, [R4+URZ+0x13280], R3 ;  /* 0x01328003040075a7 */ /* 0x0010a4000800017f */
[----:B--2---:R-:W-:Y:S05]  /*df20*/  @!P0 NANOSLEEP.SYNCS 0x989680 ;  /* 0x009896800000895d */ /* 0x004fea0003900000 */
[----:B------:R-:W2:Y:S02]  /*df30*/  @!P0 SYNCS.PHASECHK.TRANS64 P0, [R4+URZ+0x13280], R3 ;  /* 0x01328003040085a7 */ /* 0x000ea4000800007f */
[----:B--2---:R-:W-:Y:S05]  /*df40*/  @!P0 BRA `(.L_x_207) ;  /* 0xfffffffc00f08947 */ /* 0x004fea000383ffff */
[----:B------:R-:W-:Y:S05]  /*df50*/  BRA `(.L_x_279) ;  /* 0xffffffd800447947 */ /* 0x000fea000383ffff */
.L_x_212:
[----:B--2---:R2:W3:Y:S02]  /*df60*/  SYNCS.PHASECHK.TRANS64.TRYWAIT P0, [R4+URZ+0x13240], R3 ;  /* 0x01324003040075a7 */ /* 0x0044e4000800017f */
[----:B---3--:R-:W-:Y:S05]  /*df70*/  @!P0 NANOSLEEP.SYNCS 0x989680 ;  /* 0x009896800000895d */ /* 0x008fea0003900000 */
[----:B------:R-:W3:Y:S02]  /*df80*/  @!P0 SYNCS.PHASECHK.TRANS64 P0, [R4+URZ+0x13240], R3 ;  /* 0x01324003040085a7 */ /* 0x000ee4000800007f */
[----:B---3--:R-:W-:Y:S05]  /*df90*/  @!P0 BRA `(.L_x_212) ;  /* 0xfffffffc00f08947 */ /* 0x008fea000383ffff */
[----:B------:R-:W-:Y:S05]  /*dfa0*/  BRA `(.L_x_280) ;  /* 0xffffffd800c07947 */ /* 0x000fea000383ffff */
.L_x_218:
[----:B0-----:R0:W2:Y:S02]  /*dfb0*/  SYNCS.PHASECHK.TRANS64.TRYWAIT P0, [R3+URZ+0x13270], R2 ;  /* 0x01327002030075a7 */ /* 0x0010a4000800017f */
[----:B--2---:R-:W-:Y:S05]  /*dfc0*/  @!P0 NANOSLEEP.SYNCS 0x989680 ;  /* 0x009896800000895d */ /* 0x004fea0003900000 */
[----:B------:R-:W2:Y:S02]  /*dfd0*/  @!P0 SYNCS.PHASECHK.TRANS64 P0, [R3+URZ+0x13270], R2 ;  /* 0x01327002030085a7 */ /* 0x000ea4000800007f */
[----:B--2---:R-:W-:Y:S05]  /*dfe0*/  @!P0 BRA `(.L_x_218) ;  /* 0xfffffffc00f08947 */ /* 0x004fea000383ffff */
[----:B------:R-:W-:Y:S05]  /*dff0*/  BRA `(.L_x_281) ;  /* 0xffffffdc005c7947 */ /* 0x000fea000383ffff */
.L_x_220:
[----:B0-----:R0:W2:Y:S02]  /*e000*/  SYNCS.PHASECHK.TRANS64.TRYWAIT P0, [R3+URZ+0x13260], R2 ;  /* 0x01326002030075a7 */ /* 0x0010a4000800017f */
[----:B--2---:R-:W-:Y:S05]  /*e010*/  @!P0 NANOSLEEP.SYNCS 0x989680 ;  /* 0x009896800000895d */ /* 0x004fea0003900000 */
[----:B------:R-:W2:Y:S02]  /*e020*/  @!P0 SYNCS.PHASECHK.TRANS64 P0, [R3+URZ+0x13260], R2 ;  /* 0x01326002030085a7 */ /* 0x000ea4000800007f */
[----:B--2---:R-:W-:Y:S05]  /*e030*/  @!P0 BRA `(.L_x_220) ;  /* 0xfffffffc00f08947 */ /* 0x004fea000383ffff */
[----:B------:R-:W-:Y:S05]  /*e040*/  BRA `(.L_x_282) ;  /* 0xffffffdc00647947 */ /* 0x000fea000383ffff */
.L_x_227:
[----:B0-----:R0:W2:Y:S02]  /*e050*/  SYNCS.PHASECHK.TRANS64.TRYWAIT P1, [R2+URZ+0x13270], R3 ;  /* 0x01327003020075a7 */ /* 0x0010a4000802017f */
[----:B--2---:R-:W-:Y:S05]  /*e060*/  @!P1 NANOSLEEP.SYNCS 0x989680 ;  /* 0x009896800000995d */ /* 0x004fea0003900000 */
[----:B------:R-:W2:Y:S02]  /*e070*/  @!P1 SYNCS.PHASECHK.TRANS64 P1, [R2+URZ+0x13270], R3 ;  /* 0x01327003020095a7 */ /* 0x000ea4000802007f */
[----:B--2---:R-:W-:Y:S05]  /*e080*/  @!P1 BRA `(.L_x_227) ;  /* 0xfffffffc00f09947 */ /* 0x004fea000383ffff */
[----:B------:R-:W-:Y:S05]  /*e090*/  BRA `(.L_x_283) ;  /* 0xffffffe000a87947 */ /* 0x000fea000383ffff */
.L_x_229:
[----:B0-----:R0:W2:Y:S02]  /*e0a0*/  SYNCS.PHASECHK.TRANS64.TRYWAIT P1, [R2+URZ+0x13260], R5 ;  /* 0x01326005020075a7 */ /* 0x0010a4000802017f */
[----:B--2---:R-:W-:Y:S05]  /*e0b0*/  @!P1 NANOSLEEP.SYNCS 0x989680 ;  /* 0x009896800000995d */ /* 0x004fea0003900000 */
[----:B------:R-:W2:Y:S02]  /*e0c0*/  @!P1 SYNCS.PHASECHK.TRANS64 P1, [R2+URZ+0x13260], R5 ;  /* 0x01326005020095a7 */ /* 0x000ea4000802007f */
[----:B--2---:R-:W-:Y:S05]  /*e0d0*/  @!P1 BRA `(.L_x_229) ;  /* 0xfffffffc00f09947 */ /* 0x004fea000383ffff */
[----:B------:R-:W-:Y:S05]  /*e0e0*/  BRA `(.L_x_284) ;  /* 0xffffffe000b07947 */ /* 0x000fea000383ffff */
.L_x_242:
[----:B0-----:R0:W1:Y:S02]  /*e0f0*/  SYNCS.PHASECHK.TRANS64.TRYWAIT P0, [R7+URZ+0x13220], R0 ;  /* 0x01322000070075a7 */ /* 0x001064000800017f */
[----:B-1----:R-:W-:Y:S05]  /*e100*/  @!P0 NANOSLEEP.SYNCS 0x989680 ;  /* 0x009896800000895d */ /* 0x002fea0003900000 */
[----:B------:R-:W1:Y:S02]  /*e110*/  @!P0 SYNCS.PHASECHK.TRANS64 P0, [R7+URZ+0x13220], R0 ;  /* 0x01322000070085a7 */ /* 0x000e64000800007f */
[----:B-1----:R-:W-:Y:S05]  /*e120*/  @!P0 BRA `(.L_x_242) ;  /* 0xfffffffc00f08947 */ /* 0x002fea000383ffff */
[----:B------:R-:W-:Y:S05]  /*e130*/  BRA `(.L_x_285) ;  /* 0xfffffff0000c7947 */ /* 0x000fea000383ffff */
.L_x_243:
[----:B------:R-:W1:Y:S01]  /*e140*/  S2R R2, SR_TID.X ;  /* 0x0000000000027919 */ /* 0x000e620000002100 */
[----:B------:R-:W-:Y:S01]  /*e150*/  BSSY B0, `(.L_x_286) ;  /* 0x000000a000007945 */ /* 0x000fe20003800000 */
[----:B------:R-:W-:Y:S02]  /*e160*/  IMAD.MOV.U32 R12, RZ, RZ, RZ ;  /* 0x000000ffff0c7224 */ /* 0x000fe400078e00ff */
[----:B------:R-:W-:Y:S02]  /*e170*/  IMAD.MOV.U32 R11, RZ, RZ, 0x1f ;  /* 0x0000001fff0b7424 */ /* 0x000fe400078e00ff */
[----:B------:R-:W-:Y:S01]  /*e180*/  IMAD.MOV.U32 R15, RZ, RZ, -0x1 ;  /* 0xffffffffff0f7424 */ /* 0x000fe200078e00ff */
[----:B-1----:R-:W-:-:S04]  /*e190*/  SHF.R.U32.HI R2, RZ, 0x5, R2 ;  /* 0x00000005ff027819 */ /* 0x002fc80000011602 */
[----:B------:R-:W-:-:S05]  /*e1a0*/  LOP3.LUT R2, R2, 0x3, RZ, 0xc0, !PT ;  /* 0x0000000302027812 */ /* 0x000fca00078ec0ff */
[----:B------:R-:W-:-:S07]  /*e1b0*/  IMAD.MOV.U32 R13, RZ, RZ, R2 ;  /* 0x000000ffff0d7224 */ /* 0x000fce00078e0002 */
[----:B0-----:R-:W-:Y:S05]  /*e1c0*/  WARPSYNC.COLLECTIVE R15, `(.L_x_287) ;  /* 0x000000000f087348 */ /* 0x001fea0003c00000 */
[----:B------:R1:W2:Y:S02]  /*e1d0*/  SHFL.IDX P6, R14, R13, R12, R11 ;  /* 0x0000000c0d0e7389 */ /* 0x0002a400000c000b */
[----:B012---:R-:W-:Y:S01]  /*e1e0*/  ENDCOLLECTIVE ;  /* 0x000000000000791b */ /* 0x007fe20003800000 */
.L_x_287:
[----:B------:R-:W-:Y:S05]  /*e1f0*/  BSYNC B0 ;  /* 0x0000000000007941 */ /* 0x000fea0003800000 */
.L_x_286:
[----:B------:R-:W-:Y:S05]  /*e200*/  BRA `(.L_x_288) ;  /* 0xffffffec00f47947 */ /* 0x000fea000383ffff */
.L_x_246:
[----:B------:R-:W-:Y:S01]  /*e210*/  BSSY B1, `(.L_x_289) ;  /* 0x0000006000017945 */ /* 0x000fe20003800000 */
[----:B------:R-:W-:-:S07]  /*e220*/  IMAD.MOV.U32 R15, RZ, RZ, -0x1 ;  /* 0xffffffffff0f7424 */ /* 0x000fce00078e00ff */
[----:B0-----:R-:W-:Y:S05]  /*e230*/  WARPSYNC.COLLECTIVE R15, `(.L_x_290) ;  /* 0x000000000f0c7348 */ /* 0x001fea0003c00000 */
[----:B------:R-:W-:Y:S02]  /*e240*/  ELECT P6, UR62, PT ;  /* 0x00000000003e782f */ /* 0x000fe400038c0000 */
[----:B------:R-:W-:Y:S01]  /*e250*/  MOV R14, UR62 ;  /* 0x0000003e000e7c02 */ /* 0x000fe20008000f00 */
[----:B0-----:R-:W-:Y:S10]  /*e260*/  ENDCOLLECTIVE ;  /* 0x000000000000791b */ /* 0x001ff40003800000 */
.L_x_290:
[----:B------:R-:W-:Y:S05]  /*e270*/  BSYNC B1 ;  /* 0x0000000000017941 */ /* 0x000fea0003800000 */
.L_x_289:
[----:B------:R-:W-:Y:S05]  /*e280*/  BRA `(.L_x_291) ;  /* 0xffffffec00ec7947 */ /* 0x000fea000383ffff */
.L_x_248:
[----:B0-----:R0:W1:Y:S02]  /*e290*/  SYNCS.PHASECHK.TRANS64.TRYWAIT P1, [R5+URZ], R4 ;  /* 0x00000004050075a7 */ /* 0x001064000802017f */
[----:B-1----:R-:W-:Y:S05]  /*e2a0*/  @!P1 NANOSLEEP.SYNCS 0x989680 ;  /* 0x009896800000995d */ /* 0x002fea0003900000 */
[----:B------:R-:W1:Y:S02]  /*e2b0*/  @!P1 SYNCS.PHASECHK.TRANS64 P1, [R5+URZ], R4 ;  /* 0x00000004050095a7 */ /* 0x000e64000802007f */
[----:B-1----:R-:W-:Y:S05]  /*e2c0*/  @!P1 BRA `(.L_x_248) ;  /* 0xfffffffc00f09947 */ /* 0x002fea000383ffff */
[----:B------:R-:W-:Y:S05]  /*e2d0*/  BRA `(.L_x_292) ;  /* 0xfffffff000207947 */ /* 0x000fea000383ffff */
.L_x_249:
[----:B-1----:R1:W2:Y:S02]  /*e2e0*/  SYNCS.PHASECHK.TRANS64.TRYWAIT P1, [R3+URZ], R0 ;  /* 0x00000000030075a7 */ /* 0x0022a4000802017f */
[----:B--2---:R-:W-:Y:S05]  /*e2f0*/  @!P1 NANOSLEEP.SYNCS 0x989680 ;  /* 0x009896800000995d */ /* 0x004fea0003900000 */
[----:B------:R-:W2:Y:S02]  /*e300*/  @!P1 SYNCS.PHASECHK.TRANS64 P1, [R3+URZ], R0 ;  /* 0x00000000030095a7 */ /* 0x000ea4000802007f */
[----:B--2---:R-:W-:Y:S05]  /*e310*/  @!P1 BRA `(.L_x_249) ;  /* 0xfffffffc00f09947 */ /* 0x004fea000383ffff */
[----:B------:R-:W-:Y:S05]  /*e320*/  BRA `(.L_x_293) ;  /* 0xfffffff000147947 */ /* 0x000fea000383ffff */
.L_x_251:
[----:B-1----:R1:W2:Y:S02]  /*e330*/  SYNCS.PHASECHK.TRANS64.TRYWAIT P1, [R3+URZ+0x13260], R4 ;  /* 0x01326004030075a7 */ /* 0x0022a4000802017f */
[----:B--2---:R-:W-:Y:S05]  /*e340*/  @!P1 NANOSLEEP.SYNCS 0x989680 ;  /* 0x009896800000995d */ /* 0x004fea0003900000 */
[----:B------:R-:W2:Y:S02]  /*e350*/  @!P1 SYNCS.PHASECHK.TRANS64 P1, [R3+URZ+0x13260], R4 ;  /* 0x01326004030095a7 */ /* 0x000ea4000802007f */
[----:B--2---:R-:W-:Y:S05]  /*e360*/  @!P1 BRA `(.L_x_251) ;  /* 0xfffffffc00f09947 */ /* 0x004fea000383ffff */
[----:B------:R-:W-:Y:S05]  /*e370*/  BRA `(.L_x_294) ;  /* 0xfffffff000147947 */ /* 0x000fea000383ffff */
.L_x_253:
[----:B0-----:R0:W2:Y:S02]  /*e380*/  SYNCS.PHASECHK.TRANS64.TRYWAIT P1, [R5+URZ+0x13260], R0 ;  /* 0x01326000050075a7 */ /* 0x0010a4000802017f */
[----:B--2---:R-:W-:Y:S05]  /*e390*/  @!P1 NANOSLEEP.SYNCS 0x989680 ;  /* 0x009896800000995d */ /* 0x004fea0003900000 */
[----:B------:R-:W2:Y:S02]  /*e3a0*/  @!P1 SYNCS.PHASECHK.TRANS64 P1, [R5+URZ+0x13260], R0 ;  /* 0x01326000050095a7 */ /* 0x000ea4000802007f */
[----:B--2---:R-:W-:Y:S05]  /*e3b0*/  @!P1 BRA `(.L_x_253) ;  /* 0xfffffffc00f09947 */ /* 0x004fea000383ffff */
[----:B------:R-:W-:Y:S05]  /*e3c0*/  BRA `(.L_x_295) ;  /* 0xfffffff000147947 */ /* 0x000fea000383ffff */
.L_x_255:
[----:B--2---:R2:W3:Y:S02]  /*e3d0*/  SYNCS.PHASECHK.TRANS64.TRYWAIT P0, [R3+URZ+0x13280], R4 ;  /* 0x01328004030075a7 */ /* 0x0044e4000800017f */
[----:B---3--:R-:W-:Y:S05]  /*e3e0*/  @!P0 NANOSLEEP.SYNCS 0x989680 ;  /* 0x009896800000895d */ /* 0x008fea0003900000 */
[----:B------:R-:W3:Y:S02]  /*e3f0*/  @!P0 SYNCS.PHASECHK.TRANS64 P0, [R3+URZ+0x13280], R4 ;  /* 0x01328004030085a7 */ /* 0x000ee4000800007f */
[----:B---3--:R-:W-:Y:S05]  /*e400*/  @!P0 BRA `(.L_x_255) ;  /* 0xfffffffc00f08947 */ /* 0x008fea000383ffff */
[----:B------:R-:W-:Y:S05]  /*e410*/  BRA `(.L_x_256) ;  /* 0xfffffff000107947 */ /* 0x000fea000383ffff */
.L_x_296:
        /* <DEDUP_REMOVED lines=14> */
.L_x_2198:


//--------------------- .text._ZN7cutlass13device_kernelIN5flash11enable_sm90INS1_16FlashAttnFwdSm90INS1_25CollectiveMainloopFwdSm90ILi2EN4cute5tupleIJNS5_1CILi1EEES8_S8_EEENS6_IJNS7_ILi192EEENS7_ILi160EEENS7_ILi64EEEEEELi64ENS_12float_e4m3_tEfNS_4arch4Sm90ELb0ELb0ELb0ELb1ELb0ELb1ELb0ELb1ELb1ELb1ELb0ELb0EEENS1_21CollectiveEpilogueFwdINS6_IJSA_SC_SB_EEES9_NS_10bfloat16_tESG_Li384ELb1ELb1ELb0ELb1EEENS1_36VarlenDynamicPersistentTileSchedulerILi192ELi160ELi384ELi128ELb0ELb1ELb1ELb0ELb1ELb1EEEEEEEEEvNT_6ParamsE --------------------------
	.section	.text._ZN7cutlass13device_kernelIN5flash11enable_sm90INS1_16FlashAttnFwdSm90INS1_25CollectiveMainloopFwdSm90ILi2EN4cute5tupleIJNS5_1CILi1EEES8_S8_EEENS6_IJNS7_ILi192EEENS7_ILi160EEENS7_ILi64EEEEEELi64ENS_12float_e4m3_tEfNS_4arch4Sm90ELb0ELb0ELb0ELb1ELb0ELb1ELb0ELb1ELb1ELb1ELb0ELb0EEENS1_21CollectiveEpilogueFwdINS6_IJSA_SC_SB_EEES9_NS_10bfloat16_tESG_Li384ELb1ELb1ELb0ELb1EEENS1_36VarlenDynamicPersistentTileSchedulerILi192ELi160ELi384ELi128ELb0ELb1ELb1ELb0ELb1ELb1EEEEEEEEEvNT_6ParamsE,"ax",@progbits
	.align	128
.text._ZN7cutlass13device_kernelIN5flash11enable_sm90INS1_16FlashAttnFwdSm90INS1_25CollectiveMainloopFwdSm90ILi2EN4cute5tupleIJNS5_1CILi1EEES8_S8_EEENS6_IJNS7_ILi192EEENS7_ILi160EEENS7_ILi64EEEEEELi64ENS_12float_e4m3_tEfNS_4arch4Sm90ELb0ELb0ELb0ELb1ELb0ELb1ELb0ELb1ELb1ELb1ELb0ELb0EEENS1_21CollectiveEpilogueFwdINS6_IJSA_SC_SB_EEES9_NS_10bfloat16_tESG_Li384ELb1ELb1ELb0ELb1EEENS1_36VarlenDynamicPersistentTileSchedulerILi192ELi160ELi384ELi128ELb0ELb1ELb1ELb0ELb1ELb1EEEEEEEEEvNT_6ParamsE:
        .type           _ZN7cutlass13device_kernelIN5flash11enable_sm90INS1_16FlashAttnFwdSm90INS1_25CollectiveMainloopFwdSm90ILi2EN4cute5tupleIJNS5_1CILi1EEES8_S8_EEENS6_IJNS7_ILi192EEENS7_ILi160EEENS7_ILi64EEEEEELi64ENS_12float_e4m3_tEfNS_4arch4Sm90ELb0ELb0ELb0ELb1ELb0ELb1ELb0ELb1ELb1ELb1ELb0ELb0EEENS1_21CollectiveEpilogueFwdINS6_IJSA_SC_SB_EEES9_NS_10bfloat16_tESG_Li384ELb1ELb1ELb0ELb1EEENS1_36VarlenDynamicPersistentTileSchedulerILi192ELi160ELi384ELi128ELb0ELb1ELb1ELb0ELb1ELb1EEEEEEEEEvNT_6ParamsE,@function
        .size           _ZN7cutlass13device_kernelIN5flash11enable_sm90INS1_16FlashAttnFwdSm90INS1_25CollectiveMainloopFwdSm90ILi2EN4cute5tupleIJNS5_1CILi1EEES8_S8_EEENS6_IJNS7_ILi192EEENS7_ILi160EEENS7_ILi64EEEEEELi64ENS_12float_e4m3_tEfNS_4arch4Sm90ELb0ELb0ELb0ELb1ELb0ELb1ELb0ELb1ELb1ELb1ELb0ELb0EEENS1_21CollectiveEpilogueFwdINS6_IJSA_SC_SB_EEES9_NS_10bfloat16_tESG_Li384ELb1ELb1ELb0ELb1EEENS1_36VarlenDynamicPersistentTileSchedulerILi192ELi160ELi384ELi128ELb0ELb1ELb1ELb0ELb1ELb1EEEEEEEEEvNT_6ParamsE,(.L_x_2199 - _ZN7cutlass13device_kernelIN5flash11enable_sm90INS1_16FlashAttnFwdSm90INS1_25CollectiveMainloopFwdSm90ILi2EN4cute5tupleIJNS5_1CILi1EEES8_S8_EEENS6_IJNS7_ILi192EEENS7_ILi160EEENS7_ILi64EEEEEELi64ENS_12float_e4m3_tEfNS_4arch4Sm90ELb0ELb0ELb0ELb1ELb0ELb1ELb0ELb1ELb1ELb1ELb0ELb0EEENS1_21CollectiveEpilogueFwdINS6_IJSA_SC_SB_EEES9_NS_10bfloat16_tESG_Li384ELb1ELb1ELb0ELb1EEENS1_36VarlenDynamicPersistentTileSchedulerILi192ELi160ELi384ELi128ELb0ELb1ELb1ELb0ELb1ELb1EEEEEEEEEvNT_6ParamsE)
        .other          _ZN7cutlass13device_kernelIN5flash11enable_sm90INS1_16FlashAttnFwdSm90INS1_25CollectiveMainloopFwdSm90ILi2EN4cute5tupleIJNS5_1CILi1EEES8_S8_EEENS6_IJNS7_ILi192EEENS7_ILi160EEENS7_ILi64EEEEEELi64ENS_12float_e4m3_tEfNS_4arch4Sm90ELb0ELb0ELb0ELb1ELb0ELb1ELb0ELb1ELb1ELb1ELb0ELb0EEENS1_21CollectiveEpilogueFwdINS6_IJSA_SC_SB_EEES9_NS_10bfloat16_tESG_Li384ELb1ELb1ELb0ELb1EEENS1_36VarlenDynamicPersistentTileSchedulerILi192ELi160ELi384ELi128ELb0ELb1ELb1ELb0ELb1ELb1EEEEEEEEEvNT_6ParamsE,@"STO_CUDA_ENTRY STV_DEFAULT"
_ZN7cutlass13device_kernelIN5flash11enable_sm90INS1_16FlashAttnFwdSm90INS1_25CollectiveMainloopFwdSm90ILi2EN4cute5tupleIJNS5_1CILi1EEES8_S8_EEENS6_IJNS7_ILi192EEENS7_ILi160EEENS7_ILi64EEEEEELi64ENS_12float_e4m3_tEfNS_4arch4Sm90ELb0ELb0ELb0ELb1ELb0ELb1ELb0ELb1ELb1ELb1ELb0ELb0EEENS1_21CollectiveEpilogueFwdINS6_IJSA_SC_SB_EEES9_NS_10bfloat16_tESG_Li384ELb1ELb1ELb0ELb1EEENS1_36VarlenDynamicPersistentTileSchedulerILi192ELi160ELi384ELi128ELb0ELb1ELb1ELb0ELb1ELb1EEEEEEEEEvNT_6ParamsE:
[----:B------:R-:W0:Y:S02]  /*0000*/  LDC R1, c[0x0][0x28] ;  /* 0x00000a00ff017b82 */ /* 0x000e240000000800 */
[----:B0-----:R-:W-:Y:S01]  /*0010*/  VIADD R1, R1, 0xffffff80 ;  /* 0xffffff8001017836 */ /* 0x001fe20000000000 */
[----:B------:R-:W0:Y:S01]  /*0020*/  S2R R3, SR_TID.X ;  /* 0x0000000000037919 */ /* 0x000e220000002100 */
[----:B------:R-:W-:Y:S01]  /*0030*/  ELECT P0, URZ, PT ;  /* 0x00000000003f782f */ /* 0x000fe20003800000 */
[----:B------:R-:W-:Y:S01]  /*0040*/  BSSY B0, `(.L_x_297) ;  /* 0x0000013000007945 */ /* 0x000fe20003800000 */
[----:B0-----:R-:W-:-:S05]  /*0050*/  SHF.R.U32.HI R0, RZ, 0x5, R3 ;  /* 0x00000005ff007819 */ /* 0x001fca0000011603 */
[----:B------:R-:W0:Y:S02]  /*0060*/  SHFL.IDX PT, R2, R0, RZ, 0x1f ;  /* 0x00001fff00027589 */ /* 0x000e2400000e0000 */
[----:B0-----:R-:W-:-:S13]  /*0070*/  ISETP.EQ.AND P0, PT, R2, RZ, P0 ;  /* 0x000000ff0200720c */ /* 0x001fda0000702270 */
[----:B------:R-:W-:Y:S05]  /*0080*/  @!P0 BRA `(.L_x_298) ;  /* 0x0000000000388947 */ /* 0x000fea0003800000 */
[----:B------:R-:W-:Y:S02]  /*0090*/  ULDC.64 UR4, c[0x0][0x198] ;  /* 0x0000660000047ab9 */ /* 0x000fe40000000a00 */
[----:B------:R-:W-:Y:S02]  /*00a0*/  UIADD3 UR6, UP0, UR4, 0x370, URZ ;  /* 0x0000037004067890 */ /* 0x000fe4000ff1e03f */
[----:B------:R-:W-:Y:S02]  /*00b0*/  UIADD3 UR8, UP1, UR4, 0x470, URZ ;  /* 0x0000047004087890 */ /* 0x000fe4000ff3e03f */
[----:B------:R-:W-:Y:S02]  /*00c0*/  UIADD3 UR10, UP2, UR4, 0x570, URZ ;  /* 0x00000570040a7890 */ /* 0x000fe4000ff5e03f */
[----:B------:R-:W-:Y:S02]  /*00d0*/  UIADD3 UR4, UP3, UR4, 0x670, URZ ;  /* 0x0000067004047890 */ /* 0x000fe4000ff7e03f */
[----:B------:R-:W-:-:S02]  /*00e0*/  UIADD3.X UR7, URZ, UR5, URZ, UP0, !UPT ;  /* 0x000000053f077290 */ /* 0x000fc400087fe43f */
[----:B------:R-:W-:Y:S02]  /*00f0*/  UIADD3.X UR9, URZ, UR5, URZ, UP1, !UPT ;  /* 0x000000053f097290 */ /* 0x000fe40008ffe43f */
[----:B------:R-:W-:Y:S02]  /*0100*/  UIADD3.X UR11, URZ, UR5, URZ, UP2, !UPT ;  /* 0x000000053f0b7290 */ /* 0x000fe400097fe43f */
[----:B------:R-:W-:-:S03]  /*0110*/  UIADD3.X UR5, URZ, UR5, URZ, UP3, !UPT ;  /* 0x000000053f057290 */ /* 0x000fc60009ffe43f */
[----:B------:R0:W-:Y:S02]  /*0120*/  UTMACCTL.PF [UR6] ;  /* 0x00000000060079b9 */ /* 0x0001e40008040000 */
[----:B------:R0:W-:Y:S02]  /*0130*/  UTMACCTL.PF [UR8] ;  /* 0x00000000080079b9 */ /* 0x0001e40008040000 */
[----:B------:R0:W-:Y:S02]  /*0140*/  UTMACCTL.PF [UR10] ;  /* 0x000000000a0079b9 */ /* 0x0001e40008040000 */
[----:B------:R0:W-:Y:S02]  /*0150*/  UTMACCTL.PF [UR4] ;  /* 0x00000000040079b9 */ /* 0x0001e40008040000 */
[----:B0-----:R-:W-:Y:S01]  /*0160*/  NOP ;  /* 0x0000000000007918 */ /* 0x001fe20000000000 */
.L_x_298:
[----:B------:R-:W-:Y:S05]  /*0170*/  BSYNC B0 ;  /* 0x0000000000007941 */ /* 0x000fea0003800000 */
.L_x_297:
[----:B------:R-:W-:Y:S01]  /*0180*/  VOTEU.ANY UP0, P0 ;  /* 0x00000000003f7886 */ /* 0x000fe20000000100 */
[----:B------:R-:W0:Y:S01]  /*0190*/  SHFL.IDX PT, R2, R0, RZ, 0x1f ;  /* 0x00001fff00027589 */ /* 0x000e2200000e0000 */
[----:B------:R-:W-:Y:S01]  /*01a0*/  UMOV UR4, 0x80 ;  /* 0x0000008000047882 */ /* 0x000fe20000000000 */
[----:B------:R-:W-:Y:S01]  /*01b0*/  UMOV UR7, 0x180 ;  /* 0x0000018000077882 */ /* 0x000fe20000000000 */
[----:B------:R-:W-:Y:S01]  /*01c0*/  SHF.R.U32.HI R3, RZ, 0x7, R3 ;  /* 0x00000007ff037819 */ /* 0x000fe20000011603 */
[----:B------:R-:W1:Y:S01]  /*01d0*/  @UP0 S2UR UR8, SR_CgaCtaId ;  /* 0x00000000000809c3 */ /* 0x000e620000008800 */
[----:B------:R-:W-:Y:S01]  /*01e0*/  @UP0 UMOV UR6, 0x400 ;  /* 0x0000040000060882 */ /* 0x000fe20000000000 */
[----:B------:R-:W-:-:S04]  /*01f0*/  @UP0 UIADD3 UR4, -UR4, 0x100000, URZ ;  /* 0x0010000004040890 */ /* 0x000fc8000fffe13f */
[----:B------:R-:W-:Y:S02]  /*0200*/  @UP0 USHF.L.U32 UR5, UR4, 0xb, URZ ;  /* 0x0000000b04050899 */ /* 0x000fe4000800063f */
[----:B------:R-:W-:Y:S01]  /*0210*/  @UP0 USHF.L.U32 UR4, UR4, 0x1, URZ ;  /* 0x0000000104040899 */ /* 0x000fe2000800063f */
[----:B------:R-:W-:Y:S01]  /*0220*/  VOTEU.ANY UP1, P0 ;  /* 0x00000000003f7886 */ /* 0x000fe20000020100 */
[----:B0-----:R-:W-:Y:S02]  /*0230*/  ISETP.NE.AND P1, PT, R2, RZ, PT ;  /* 0x000000ff0200720c */ /* 0x001fe40003f25270 */
[----:B------:R0:W2:Y:S01]  /*0240*/  SHFL.IDX PT, R2, R3, RZ, 0x1f ;  /* 0x00001fff03027589 */ /* 0x0000a200000e0000 */
[----:B-1----:R-:W-:Y:S02]  /*0250*/  @UP0 ULEA UR8, UR8, UR6, 0x18 ;  /* 0x0000000608080291 */ /* 0x002fe4000f8ec03f */
[----:B------:R-:W-:-:S04]  /*0260*/  @UP0 UIADD3 UR6, -UR7, 0x100000, URZ ;  /* 0x0010000007060890 */ /* 0x000fc8000fffe13f */
[----:B------:R-:W-:Y:S02]  /*0270*/  @UP0 USHF.L.U32 UR7, UR6, 0xb, URZ ;  /* 0x0000000b06070899 */ /* 0x000fe4000800063f */
[----:B------:R-:W-:Y:S01]  /*0280*/  @UP0 USHF.L.U32 UR6, UR6, 0x1, URZ ;  /* 0x0000000106060899 */ /* 0x000fe2000800063f */
[----:B------:R-:W-:Y:S01]  /*0290*/  VOTEU.ANY UP0, P0 ;  /* 0x00000000003f7886 */ /* 0x000fe20000000100 */
[----:B------:R-:W1:Y:S04]  /*02a0*/  FENCE.VIEW.ASYNC.S ;  /* 0x00000000000073c6 */ /* 0x000e680000000000 */
[----:B-1----:R0:W1:Y:S06]  /*02b0*/  @UP0 SYNCS.EXCH.64 URZ, [UR8+0x13200], UR4 ;  /* 0x01320004083f05b2 */ /* 0x00206c0008000100 */
[----:B------:R0:W3:Y:S02]  /*02c0*/  @UP1 SYNCS.EXCH.64 URZ, [UR8+0x13220], UR6 ;  /* 0x01322006083f15b2 */ /* 0x0000e40008000100 */
[----:B0-----:R-:W-:Y:S05]  /*02d0*/  @P1 BRA `(.L_x_299) ;  /* 0x0000000000481947 */ /* 0x001fea0003800000 */
[----:B------:R-:W0:Y:S01]  /*02e0*/  S2UR UR5, SR_CgaCtaId ;  /* 0x00000000000579c3 */ /* 0x000e220000008800 */
        /* <DEDUP_REMOVED lines=15> */
[----:B------:R0:W0:Y:S01]  /*03e0*/  SYNCS.EXCH.64 URZ, [UR8+0x13248], UR6 ;  /* 0x01324806083f75b2 */ /* 0x0000220008000100 */
[----:B------:R-:W-:Y:S01]  /*03f0*/  NOP ;  /* 0x0000000000007918 */ /* 0x000fe20000000000 */
.L_x_299:
[----:B------:R-:W5:Y:S01]  /*0400*/  SHFL.IDX PT, R3, R0, RZ, 0x1f ;  /* 0x00001fff00037589 */ /* 0x000f6200000e0000 */
[----:B------:R-:W-:Y:S01]  /*0410*/  NOP ;  /* 0x0000000000007918 */ /* 0x000fe20000000000 */
[----:B-----5:R-:W-:-:S13]  /*0420*/  ISETP.NE.AND P0, PT, R3, RZ, PT ;  /* 0x000000ff0300720c */ /* 0x020fda0003f05270 */
        /* <DEDUP_REMOVED lines=17> */
[----:B------:R0:W0:Y:S01]  /*0540*/  SYNCS.EXCH.64 URZ, [UR8+0x13268], UR6 ;  /* 0x01326806083f75b2 */ /* 0x0000220008000100 */
[----:B------:R-:W-:Y:S01]  /*0550*/  NOP ;  /* 0x0000000000007918 */ /* 0x000fe20000000000 */
.L_x_300:
[----:B------:R-:W5:Y:S01]  /*0560*/  SHFL.IDX PT, R3, R0, RZ, 0x1f ;  /* 0x00001fff00037589 */ /* 0x000f6200000e0000 */
[----:B------:R-:W-:Y:S01]  /*0570*/  NOP ;  /* 0x0000000000007918 */ /* 0x000fe20000000000 */
[----:B-----5:R-:W-:-:S13]  /*0580*/  ISETP.NE.AND P0, PT, R3, RZ, PT ;  /* 0x000000ff0300720c */ /* 0x020fda0003f05270 */
        /* <DEDUP_REMOVED lines=13> */
[----:B------:R0:W0:Y:S01]  /*0660*/  SYNCS.EXCH.64 URZ, [UR6+0x13288], UR4 ;  /* 0x01328804063f75b2 */ /* 0x0000220008000100 */
[----:B------:R-:W-:Y:S01]  /*0670*/  NOP ;  /* 0x0000000000007918 */ /* 0x000fe20000000000 */
.L_x_301:
        /* <DEDUP_REMOVED lines=22> */
.L_x_302:
        /* <DEDUP_REMOVED lines=22> */
.L_x_303:
[----:B--2---:R-:W-:Y:S01]  /*0940*/  ISETP.NE.AND P0, PT, R2, RZ, PT ;  /* 0x000000ff0200720c */ /* 0x004fe20003f05270 */
[----:B------:R-:W-:Y:S01]  /*0950*/  IMAD.MOV.U32 R2, RZ, RZ, 0x1 ;  /* 0x00000001ff027424 */ /* 0x000fe200078e00ff */
[----:B------:R-:W-:Y:S01]  /*0960*/  NOP ;  /* 0x0000000000007918 */ /* 0x000fe20000000000 */
[----:B------:R-:W-:Y:S01]  /*0970*/  ULDC.64 UR40, c[0x0][0x208] ;  /* 0x0000820000287ab9 */ /* 0x000fe20000000a00 */
[----:B------:R-:W-:Y:S02]  /*0980*/  BSSY B8, `(.L_x_304) ;  /* 0x000142a000087945 */ /* 0x000fe40003800000 */
[----:B------:R-:W-:-:S05]  /*0990*/  SEL R2, R2, 0x2, !P0 ;  /* 0x0000000202027807 */ /* 0x000fca0004000000 */
[----:B------:R2:W-:Y:S01]  /*09a0*/  STL [R1+0x34], R2 ;  /* 0x0000340201007387 */ /* 0x0005e20000100800 */
[----:B01-34-:R-:W-:Y:S06]  /*09b0*/  BAR.SYNC.DEFER_BLOCKING 0x0 ;  /* 0x0000000000007b1d */ /* 0x01bfec0000010000 */
[----:B------:R-:W-:Y:S05]  /*09c0*/  @!P0 BRA `(.L_x_305) ;  /* 0x000000e800608947 */ /* 0x000fea0003800000 */
.L_x_306:
[----:B------:R-:W-:-:S08]  /*09d0*/  NOP ;  /* 0x0000000000007918 */ /* 0x000fd00000000000 */
[----:B------:R-:W0:Y:S02]  /*09e0*/  USETMAXREG.TRY_ALLOC.CTAPOOL UP0, 0xa0 ;  /* 0x000000a0000079c8 */ /* 0x000e240008000600 */
[----:B0-----:R-:W-:-:S13]  /*09f0*/  PLOP3.LUT P0, PT, PT, PT, UP0, 0x80, 0x0 ;  /* 0x000000000000781c */ /* 0x001fda0003f0f008 */
[----:B------:R-:W-:Y:S05]  /*0a00*/  @!P0 BRA `(.L_x_306) ;  /* 0xfffffffc00f08947 */ /* 0x000fea000383ffff */
[----:B------:R-:W0:Y:S08]  /*0a10*/  S2UR UR4, SR_CgaCtaId ;  /* 0x00000000000479c3 */ /* 0x000e300000008800 */
[----:B------:R-:W-:Y:S06]  /*0a20*/  BAR.ARV 0x8, 0x200 ;  /* 0x0208000000007b1d */ /* 0x000fec0000002000 */
[----:B------:R-:W-:-:S02]  /*0a30*/  MOV R16, 0x400 ;  /* 0x0000040000107802 */ /* 0x000fc40000000f00 */
[----:B------:R-:W-:Y:S01]  /*0a40*/  BAR.SYNC.DEFER_BLOCKING 0x5, 0x200 ;  /* 0x0148000000007b1d */ /* 0x000fe20000010000 */
[----:B0-----:R-:W-:-:S05]  /*0a50*/  IMAD.U32 R0, RZ, RZ, UR4 ;  /* 0x00000004ff007e24 */ /* 0x001fca000f8e00ff */
[----:B------:R-:W-:Y:S01]  /*0a60*/  ULDC UR4, c[0x0][0xc3c] ;  /* 0x00030f0000047ab9 */ /* 0x000fe20000000800 */
[----:B------:R-:W-:Y:S01]  /*0a70*/  LEA R16, R0, R16, 0x18 ;  /* 0x0000001000107211 */ /* 0x000fe200078ec0ff */
[----:B------:R-:W-:Y:S04]  /*0a80*/  STL [R1+0x1c], R0 ;  /* 0x00001c0001007387 */ /* 0x000fe80000100800 */
[----:B------:R-:W0:Y:S01]  /*0a90*/  LDS.128 R12, [R16+0x132d0] ;  /* 0x0132d000100c7984 */ /* 0x000e220000000c00 */
[----:B------:R-:W-:Y:S06]  /*0aa0*/  BAR.ARV 0x4, 0x200 ;  /* 0x0108000000007b1d */ /* 0x000fec0000002000 */
[----:B0-----:R-:W-:-:S13]  /*0ab0*/  ISETP.GE.AND P0, PT, R15, UR4, PT ;  /* 0x000000040f007c0c */ /* 0x001fda000bf06270 */
[----:B------:R-:W-:Y:S05]  /*0ac0*/  @P0 BRA `(.L_x_307) ;  /* 0x0000014000540947 */ /* 0x000fea0003800000 */
[----:B------:R-:W3:Y:S01]  /*0ad0*/  LDL.LU R23, [R1+0x34] ;  /* 0x0000340001177983 */ /* 0x000ee20000300800 */
[----:B------:R-:W0:Y:S02]  /*0ae0*/  S2R R0, SR_TID.X ;  /* 0x0000000000007919 */ /* 0x000e240000002100 */
[----:B0-----:R-:W-:-:S05]  /*0af0*/  VIADD R20, R0, 0xffffff80 ;  /* 0xffffff8000147836 */ /* 0x001fca0000000000 */
[----:B------:R-:W-:-:S04]  /*0b00*/  SHF.R.S32.HI R0, RZ, 0x1f, R20 ;  /* 0x0000001fff007819 */ /* 0x000fc80000011414 */
[CC--:B--2---:R-:W-:Y:S02]  /*0b10*/  LEA.HI R2, R0.reuse, R20.reuse, RZ, 0x5 ;  /* 0x0000001400027211 */ /* 0x0c4fe400078f28ff */
[----:B------:R-:W-:-:S03]  /*0b20*/  LEA.HI R7, R0, R20, RZ, 0x4 ;  /* 0x0000001400077211 */ /* 0x000fc600078f20ff */
[----:B------:R-:W-:Y:S01]  /*0b30*/  IMAD.SHL.U32 R4, R2, 0x20, RZ ;  /* 0x0000002002047824 */ /* 0x000fe200078e00ff */
[----:B------:R-:W-:Y:S02]  /*0b40*/  LEA.HI R2, R0, R20, RZ, 0x7 ;  /* 0x0000001400027211 */ /* 0x000fe400078f38ff */
[----:B------:R-:W-:Y:S02]  /*0b50*/  LOP3.LUT R3, R7, 0x3fffff0, RZ, 0xc0, !PT ;  /* 0x03fffff007037812 */ /* 0x000fe400078ec0ff */
[----:B------:R-:W-:Y:S02]  /*0b60*/  LOP3.LUT R6, R2, 0xffffff80, RZ, 0xc0, !PT ;  /* 0xffffff8002067812 */ /* 0x000fe400078ec0ff */
[----:B------:R-:W-:Y:S01]  /*0b70*/  LOP3.LUT R5, R4, 0xfffffc00, RZ, 0xc0, !PT ;  /* 0xfffffc0004057812 */ /* 0x000fe200078ec0ff */
[C---:B------:R-:W-:Y:S02]  /*0b80*/  IMAD.IADD R4, R20.reuse, 0x1, -R3 ;  /* 0x0000000114047824 */ /* 0x040fe400078e0a03 */
[----:B------:R-:W-:-:S02]  /*0b90*/  IMAD.IADD R25, R20, 0x1, -R6 ;  /* 0x0000000114197824 */ /* 0x000fc400078e0a06 */
[----:B------:R-:W-:Y:S01]  /*0ba0*/  IMAD R10, R4, 0x40, R5 ;  /* 0x00000040040a7824 */ /* 0x000fe200078e0205 */
[-C--:B------:R-:W-:Y:S02]  /*0bb0*/  LEA.HI R4, R0, R20.reuse, RZ, 0x2 ;  /* 0x0000001400047211 */ /* 0x080fe400078f10ff */
[----:B------:R-:W-:Y:S02]  /*0bc0*/  SHF.R.S32.HI R24, RZ, 0x7, R2 ;  /* 0x00000007ff187819 */ /* 0x000fe40000011402 */
[----:B------:R-:W-:Y:S02]  /*0bd0*/  SHF.R.S32.HI R11, RZ, 0x1f, R25 ;  /* 0x0000001fff0b7819 */ /* 0x000fe40000011419 */
[--C-:B------:R-:W-:Y:S02]  /*0be0*/  SHF.R.S32.HI R2, RZ, 0x2, R4.reuse ;  /* 0x00000002ff027819 */ /* 0x100fe40000011404 */
[----:B------:R-:W-:Y:S02]  /*0bf0*/  SHF.R.S32.HI R5, RZ, 0x1f, R4 ;  /* 0x0000001fff057819 */ /* 0x000fe40000011404 */
[----:B------:R-:W-:-:S02]  /*0c00*/  LEA.HI R3, R20, R20, RZ, 0x1 ;  /* 0x0000001414037211 */ /* 0x000fc400078f08ff */
[----:B------:R-:W-:Y:S02]  /*0c10*/  LEA.HI R12, R11, R25, RZ, 0x2 ;  /* 0x000000190b0c7211 */ /* 0x000fe400078f10ff */
[----:B------:R-:W-:Y:S02]  /*0c20*/  LOP3.LUT R19, R4, 0xfffffffc, RZ, 0xc0, !PT ;  /* 0xfffffffc04137812 */ /* 0x000fe400078ec0ff */
[----:B------:R-:W-:Y:S02]  /*0c30*/  LEA.HI R5, R5, R2, RZ, 0x2 ;  /* 0x0000000205057211 */ /* 0x000fe400078f10ff */
[----:B------:R-:W-:Y:S02]  /*0c40*/  SHF.R.S32.HI R22, RZ, 0x1, R3 ;  /* 0x00000001ff167819 */ /* 0x000fe40000011403 */
[----:B------:R-:W-:Y:S02]  /*0c50*/  SHF.R.S32.HI R8, RZ, 0x4, R7 ;  /* 0x00000004ff087819 */ /* 0x000fe40000011407 */
[----:B------:R-:W-:-:S02]  /*0c60*/  SHF.R.S32.HI R17, RZ, 0x2, R12 ;  /* 0x00000002ff117819 */ /* 0x000fc4000001140c */
[----:B------:R-:W-:Y:S01]  /*0c70*/  SHF.R.S32.HI R18, RZ, 0x1f, R12 ;  /* 0x0000001fff127819 */ /* 0x000fe2000001140c */
[----:B------:R-:W-:Y:S01]  /*0c80*/  IMAD.IADD R19, R20, 0x1, -R19 ;  /* 0x0000000114137824 */ /* 0x000fe200078e0a13 */
[----:B------:R-:W-:Y:S02]  /*0c90*/  LOP3.LUT R5, R5, 0xfffffffc, RZ, 0xc0, !PT ;  /* 0xfffffffc05057812 */ /* 0x000fe400078ec0ff */
[----:B------:R-:W-:Y:S02]  /*0ca0*/  LEA.HI R6, R3, R22, RZ, 0x1 ;  /* 0x0000001603067211 */ /* 0x000fe400078f08ff */
[----:B------:R-:W-:Y:S02]  /*0cb0*/  LEA.HI R4, R7, R8, RZ, 0x1 ;  /* 0x0000000807047211 */ /* 0x000fe400078f08ff */
[----:B------:R-:W-:Y:S01]  /*0cc0*/  LEA.HI R18, R18, R17, RZ, 0x3 ;  /* 0x0000001112127211 */ /* 0x000fe200078f18ff */
[----:B------:R-:W-:Y:S01]  /*0cd0*/  IMAD.IADD R21, R2, 0x1, -R5 ;  /* 0x0000000102157824 */ /* 0x000fe200078e0a05 */
[----:B------:R-:W-:Y:S01]  /*0ce0*/  LOP3.LUT R7, R6, 0x3fffffe, RZ, 0xc0, !PT ;  /* 0x03fffffe06077812 */ /* 0x000fe200078ec0ff */
[----:B------:R-:W-:Y:S01]  /*0cf0*/  IMAD.HI R6, R24, 0x55555556, RZ ;  /* 0x5555555618067827 */ /* 0x000fe200078e02ff */
[----:B------:R-:W-:-:S02]  /*0d00*/  LOP3.LUT R9, R4, 0x1ffffffe, RZ, 0xc0, !PT ;  /* 0x1ffffffe04097812 */ /* 0x000fc400078ec0ff */
[----:B------:R-:W-:Y:S02]  /*0d10*/  LEA.HI R2, R19, R19, RZ, 0x1 ;  /* 0x0000001313027211 */ /* 0x000fe400078f08ff */
[----:B------:R-:W-:Y:S02]  /*0d20*/  LOP3.LUT R18, R18, 0xfffffff8, RZ, 0xc0, !PT ;  /* 0xfffffff812127812 */ /* 0x000fe400078ec0ff */
[----:B------:R-:W-:Y:S02]  /*0d30*/  LEA.HI R11, R11, R25, RZ, 0x5 ;  /* 0x000000190b0b7211 */ /* 0x000fe400078f28ff */
[----:B------:R-:W-:Y:S01]  /*0d40*/  LOP3.LUT R12, R12, 0x7ffffffc, RZ, 0xc0, !PT ;  /* 0x7ffffffc0c0c7812 */ /* 0x000fe200078ec0ff */
[----:B------:R-:W-:Y:S01]  /*0d50*/  IMAD.IADD R9, R8, 0x1, -R9 ;  /* 0x0000000108097824 */ /* 0x000fe200078e0a09 */
[----:B------:R-:W-:Y:S01]  /*0d60*/  LOP3.LUT R2, R2, 0x1ffffffe, RZ, 0xc0, !PT ;  /* 0x1ffffffe02027812 */ /* 0x000fe200078ec0ff */
[----:B------:R-:W-:Y:S01]  /*0d70*/  IMAD.IADD R18, R17, 0x1, -R18 ;  /* 0x0000000111127824 */ /* 0x000fe200078e0a12 */
[----:B------:R-:W-:Y:S01]  /*0d80*/  LEA.HI R6, R6, R6, RZ, 0x1 ;  /* 0x0000000606067211 */ /* 0x000fe200078f08ff */
[----:B------:R-:W-:Y:S01]  /*0d90*/  IMAD.MOV.U32 R5, RZ, RZ, -0x2 ;  /* 0xfffffffeff057424 */ /* 0x000fe200078e00ff */
[----:B------:R-:W-:Y:S01]  /*0da0*/  SHF.R.S32.HI R11, RZ, 0x5, R11 ;  /* 0x00000005ff0b7819 */ /* 0x000fe2000001140b */
[----:B------:R-:W-:-:S02]  /*0db0*/  IMAD.IADD R12, R25, 0x1, -R12 ;  /* 0x00000001190c7824 */ /* 0x000fc400078e0a0c */
[----:B------:R-:W-:Y:S02]  /*0dc0*/  IMAD R4, R9, 0x8, R10 ;  /* 0x0000000809047824 */ /* 0x000fe400078e020a */
[----:B------:R-:W-:Y:S02]  /*0dd0*/  IMAD.IADD R19, R19, 0x1, -R2 ;  /* 0x0000000113137824 */ /* 0x000fe400078e0a02 */
[----:B------:R-:W-:Y:S02]  /*0de0*/  IMAD R6, R6, -0x3, R24 ;  /* 0xfffffffd06067824 */ /* 0x000fe400078e0218 */
[----:B------:R-:W-:Y:S02]  /*0df0*/  IMAD R11, R11, 0x10, R18 ;  /* 0x000000100b0b7824 */ /* 0x000fe400078e0212 */
[----:B------:R-:W-:Y:S01]  /*0e00*/  IMAD R2, R12, R5, 0xa0 ;  /* 0x000000a00c027424 */ /* 0x000fe200078e0205 */
[----:B------:R-:W-:Y:S01]  /*0e10*/  STL [R1+0x5c], R21 ;  /* 0x00005c1501007387 */ /* 0x000fe20000100800 */
[----:B------:R-:W-:-:S03]  /*0e20*/  IMAD R6, R6, 0x40, R11 ;  /* 0x0000004006067824 */ /* 0x000fc600078e020b */
[----:B------:R-:W-:Y:S04]  /*0e30*/  STL [R1+0x74], R4 ;  /* 0x0000740401007387 */ /* 0x000fe80000100800 */
[----:B------:R3:W-:Y:S04]  /*0e40*/  STL [R1+0x70], R2 ;  /* 0x0000700201007387 */ /* 0x0007e80000100800 */
[----:B------:R-:W-:Y:S04]  /*0e50*/  STL [R1+0x24], R13 ;  /* 0x0000240d01007387 */ /* 0x000fe80000100800 */
[----:B------:R-:W-:Y:S04]  /*0e60*/  STL [R1+0x28], R14 ;  /* 0x0000280e01007387 */ /* 0x000fe80000100800 */
[----:B------:R-:W-:Y:S04]  /*0e70*/  STL [R1+0x2c], R15 ;  /* 0x00002c0f01007387 */ /* 0x000fe80000100800 */
[----:B------:R-:W-:Y:S01]  /*0e80*/  STL [R1+0x68], R6 ;  /* 0x0000680601007387 */ /* 0x000fe20000100800 */
[----:B------:R-:W-:-:S03]  /*0e90*/  LOP3.LUT R3, R3, 0xfffffffe, RZ, 0xc0, !PT ;  /* 0xfffffffe03037812 */ /* 0x000fc600078ec0ff */
[----:B------:R-:W-:Y:S02]  /*0ea0*/  STL [R1+0x4c], RZ ;  /* 0x00004cff01007387 */ /* 0x000fe40000100800 */
[----:B------:R-:W-:Y:S02]  /*0eb0*/  IMAD.IADD R3, R20, 0x1, -R3 ;  /* 0x0000000114037824 */ /* 0x000fe400078e0a03 */
[----:B------:R-:W-:Y:S02]  /*0ec0*/  IMAD.IADD R7, R22, 0x1, -R7 ;  /* 0x0000000116077824 */ /* 0x000fe400078e0a07 */
[C---:B------:R-:W-:Y:S02]  /*0ed0*/  IMAD.SHL.U32 R18, R3.reuse, 0x10, RZ ;  /* 0x0000001003127824 */ /* 0x040fe400078e00ff */
[----:B------:R-:W-:Y:S02]  /*0ee0*/  IMAD R7, R8, 0x8, R7 ;  /* 0x0000000808077824 */ /* 0x000fe400078e0207 */
[----:B------:R-:W-:-:S05]  /*0ef0*/  IMAD.SHL.U32 R156, R3, 0x8, RZ ;  /* 0x00000008039c7824 */ /* 0x000fca00078e00ff */
[----:B------:R-:W-:Y:S01]  /*0f00*/  IADD3 R5, R156, 0x10, RZ ;  /* 0x000000109c057810 */ /* 0x000fe20007ffe0ff */
[----:B------:R-:W-:Y:S01]  /*0f10*/  IMAD.MOV.U32 R17, RZ, RZ, RZ ;  /* 0x000000ffff117224 */ /* 0x000fe200078e00ff */
[----:B---3--:R-:W-:-:S05]  /*0f20*/  LOP3.LUT R2, R23, 0x1, RZ, 0xfc, !PT ;  /* 0x0000000117027812 */ /* 0x008fca00078efcff */
[----:B------:R0:W-:Y:S02]  /*0f30*/  STL [R1+0x8], R2 ;  /* 0x0000080201007387 */ /* 0x0001e40000100800 */
[----:B0-----:R-:W-:Y:S01]  /*0f40*/  LEA.HI R2, R0, R20, RZ, 0x3 ;  /* 0x0000001400027211 */ /* 0x001fe200078f18ff */
[----:B------:R-:W-:-:S03]  /*0f50*/  IMAD.SHL.U32 R0, R21, 0x80, RZ ;  /* 0x0000008015007824 */ /* 0x000fc600078e00ff */
[----:B------:R-:W-:Y:S02]  /*0f60*/  LOP3.LUT R4, R2, 0xfffffff8, RZ, 0xc0, !PT ;  /* 0xfffffff802047812 */ /* 0x000fe400078ec0ff */
[----:B------:R-:W-:Y:S02]  /*0f70*/  SHF.R.S32.HI R2, RZ, 0x3, R2 ;  /* 0x00000003ff027819 */ /* 0x000fe40000011402 */
[----:B------:R-:W-:Y:S01]  /*0f80*/  LOP3.LUT R2, R0, 0x180, RZ, 0xc0, !PT ;  /* 0x0000018000027812 */ /* 0x000fe200078ec0ff */
[----:B------:R-:W-:Y:S01]  /*0f90*/  IMAD.IADD R4, R20, 0x1, -R4 ;  /* 0x0000000114047824 */ /* 0x000fe200078e0a04 */
[----:B------:R-:W-:Y:S01]  /*0fa0*/  STL [R1+0xc], RZ ;  /* 0x00000cff01007387 */ /* 0x000fe20000100800 */
[----:B------:R-:W-:Y:S02]  /*0fb0*/  SHF.R.S32.HI R0, RZ, 0x1f, R22 ;  /* 0x0000001fff007819 */ /* 0x000fe40000011416 */
[----:B------:R-:W-:Y:S01]  /*0fc0*/  IMAD.SHL.U32 R8, R4, 0x8, RZ ;  /* 0x0000000804087824 */ /* 0x000fe200078e00ff */
[----:B------:R-:W-:Y:S01]  /*0fd0*/  STL [R1+0x4], RZ ;  /* 0x000004ff01007387 */ /* 0x000fe20000100800 */
[----:B------:R-:W-:-:S02]  /*0fe0*/  SHF.R.U32.HI R3, RZ, 0x3, R2 ;  /* 0x00000003ff037819 */ /* 0x000fc40000011602 */
[--C-:B------:R-:W-:Y:S01]  /*0ff0*/  LOP3.LUT R0, R2, 0x10, R18.reuse, 0xf8, !PT ;  /* 0x0000001002007812 */ /* 0x100fe200078ef812 */
[----:B------:R0:W-:Y:S01]  /*1000*/  STL [R1+0x30], R2 ;  /* 0x0000300201007387 */ /* 0x0001e20000100800 */
[----:B------:R-:W-:Y:S02]  /*1010*/  IMAD.SHL.U32 R4, R7, 0x40, RZ ;  /* 0x0000004007047824 */ /* 0x000fe400078e00ff */
[----:B------:R-:W-:Y:S01]  /*1020*/  LOP3.LUT R0, R0, R3, RZ, 0x3c, !PT ;  /* 0x0000000300007212 */ /* 0x000fe200078e3cff */
[----:B------:R-:W-:Y:S01]  /*1030*/  STL [R1+0x58], R8 ;  /* 0x0000580801007387 */ /* 0x000fe20000100800 */
[----:B0-----:R-:W-:-:S03]  /*1040*/  LOP3.LUT R2, R2, 0x30, R18, 0xf8, !PT ;  /* 0x0000003002027812 */ /* 0x001fc600078ef812 */
[----:B------:R0:W-:Y:S01]  /*1050*/  STL [R1+0x34], R3 ;  /* 0x0000340301007387 */ /* 0x0001e20000100800 */
[----:B------:R-:W-:-:S03]  /*1060*/  SHF.R.S32.HI R7, RZ, 0x1f, R5 ;  /* 0x0000001fff077819 */ /* 0x000fc60000011405 */
[----:B------:R1:W-:Y:S01]  /*1070*/  STL [R1+0x10], R5 ;  /* 0x0000100501007387 */ /* 0x0003e20000100800 */
[----:B0-----:R-:W-:Y:S02]  /*1080*/  LOP3.LUT R3, R2, R3, RZ, 0x3c, !PT ;  /* 0x0000000302037212 */ /* 0x001fe400078e3cff */
[----:B------:R-:W-:Y:S01]  /*1090*/  SHF.R.S32.HI R2, RZ, 0x1f, R8 ;  /* 0x0000001fff027819 */ /* 0x000fe20000011408 */
[----:B------:R-:W-:Y:S01]  /*10a0*/  STL [R1+0x38], R4 ;  /* 0x0000380401007387 */ /* 0x000fe20000100800 */
[----:B-1----:R-:W-:Y:S02]  /*10b0*/  IMAD.IADD R5, R4, 0x1, R0 ;  /* 0x0000000104057824 */ /* 0x002fe400078e0200 */
[----:B------:R-:W-:Y:S01]  /*10c0*/  IMAD R0, R19, 0x8, R6 ;  /* 0x0000000813007824 */ /* 0x000fe200078e0206 */
[----:B------:R0:W-:Y:S04]  /*10d0*/  STL [R1+0x78], R2 ;  /* 0x0000780201007387 */ /* 0x0001e80000100800 */
[----:B------:R1:W-:Y:S01]  /*10e0*/  STL [R1+0x60], R7 ;  /* 0x0000600701007387 */ /* 0x0003e20000100800 */
[----:B0-----:R-:W-:-:S03]  /*10f0*/  IADD3 R2, R16, R4, R3 ;  /* 0x0000000410027210 */ /* 0x001fc60007ffe003 */
[----:B------:R1:W-:Y:S04]  /*1100*/  STL [R1+0x14], R5 ;  /* 0x0000140501007387 */ /* 0x0003e80000100800 */
[----:B------:R1:W-:Y:S04]  /*1110*/  STL [R1+0x6c], R0 ;  /* 0x00006c0001007387 */ /* 0x0003e80000100800 */
[----:B------:R1:W-:Y:S01]  /*1120*/  STL [R1+0x64], R2 ;  /* 0x0000640201007387 */ /* 0x0003e20000100800 */
[----:B------:R-:W-:-:S07]  /*1130*/  IMAD.MOV.U32 R23, RZ, RZ, RZ ;  /* 0x000000ffff177224 */ /* 0x000fce00078e00ff */
.L_x_404:
[----:B-12---:R-:W2:Y:S01]  /*1140*/  LDL.LU R0, [R1+0x2c] ;  /* 0x00002c0001007983 */ /* 0x006ea20000300800 */
[----:B0-----:R-:W2:Y:S01]  /*1150*/  LDC.64 R2, c[0x0][0xc88] ;  /* 0x00032200ff027b82 */ /* 0x001ea20000000a00 */
[----:B------:R-:W-:Y:S01]  /*1160*/  ULDC.64 UR4, c[0x0][0xa28] ;  /* 0x00028a0000047ab9 */ /* 0x000fe20000000a00 */
[----:B------:R-:W-:Y:S01]  /*1170*/  ULDC.64 UR8, c[0x0][0xa18] ;  /* 0x0002860000087ab9 */ /* 0x000fe20000000a00 */
[----:B------:R-:W-:Y:S01]  /*1180*/  ISETP.NE.U32.AND P2, PT, RZ, UR4, PT ;  /* 0x00000004ff007c0c */ /* 0x000fe2000bf45070 */
[----:B------:R-:W-:Y:S01]  /*1190*/  IMAD.MOV.U32 R9, RZ, RZ, RZ ;  /* 0x000000ffff097224 */ /* 0x000fe200078e00ff */
[----:B------:R-:W3:Y:S01]  /*11a0*/  LDL R26, [R1+0x28] ;  /* 0x00002800011a7983 */ /* 0x000ee20000100800 */
[----:B------:R-:W-:Y:S01]  /*11b0*/  ULDC.64 UR6, c[0x0][0xa08] ;  /* 0x0002820000067ab9 */ /* 0x000fe20000000a00 */
[----:B------:R-:W-:Y:S01]  /*11c0*/  ISETP.NE.AND.EX P2, PT, RZ, UR5, PT, P2 ;  /* 0x00000005ff007c0c */ /* 0x000fe2000bf45320 */
[----:B--2---:R-:W-:-:S05]  /*11d0*/  IMAD.WIDE R2, R0, 0x4, R2 ;  /* 0x0000000400027825 */ /* 0x004fca00078e0202 */
[----:B------:R-:W2:Y:S01]  /*11e0*/  LDG.E R0, desc[UR40][R2.64] ;  /* 0x0000002802007981 */ /* 0x000ea2000c1e1900 */
[----:B------:R-:W-:Y:S01]  /*11f0*/  ISETP.NE.U32.AND P1, PT, RZ, UR8, PT ;  /* 0x00000008ff007c0c */ /* 0x000fe2000bf25070 */
[----:B------:R-:W-:Y:S01]  /*1200*/  IMAD.MOV.U32 R27, RZ, RZ, RZ ;  /* 0x000000ffff1b7224 */ /* 0x000fe200078e00ff */
[----:B------:R-:W-:Y:S02]  /*1210*/  ISETP.NE.U32.AND P0, PT, RZ, UR6, PT ;  /* 0x00000006ff007c0c */ /* 0x000fe4000bf05070 */
[----:B------:R-:W-:Y:S02]  /*1220*/  ISETP.NE.AND.EX P1, PT, RZ, UR9, PT, P1 ;  /* 0x00000009ff007c0c */ /* 0x000fe4000bf25310 */
[----:B------:R-:W-:Y:S02]  /*1230*/  ISETP.NE.AND.EX P0, PT, RZ, UR7, PT, P0 ;  /* 0x00000007ff007c0c */ /* 0x000fe4000bf05300 */
[----:B--2--5:R-:W-:Y:S01]  /*1240*/  SHF.R.S32.HI R4, RZ, 0x1f, R0 ;  /* 0x0000001fff047819 */ /* 0x024fe20000011400 */
[C---:B------:R-:W-:Y:S01]  /*1250*/  IMAD.SHL.U32 R33, R0.reuse, 0x4, RZ ;  /* 0x0000000400217824 */ /* 0x040fe200078e00ff */
[C---:B------:R-:W-:Y:S01]  /*1260*/  @P2 LEA R2, P3, R0.reuse, UR4, 0x2 ;  /* 0x0000000400022c11 */ /* 0x040fe2000f8610ff */
[----:B------:R-:W-:Y:S01]  /*1270*/  STL [R1+0x3c], R0 ;  /* 0x00003c0001007387 */ /* 0x000fe20000100800 */
[----:B------:R-:W-:-:S02]  /*1280*/  SHF.L.U64.HI R32, R0, 0x2, R4 ;  /* 0x0000000200207819 */ /* 0x000fc40000010204 */
[----:B------:R-:W-:Y:S01]  /*1290*/  @P2 LEA.HI.X R3, R0, UR5, R4, 0x2, P3 ;  /* 0x0000000500032c11 */ /* 0x000fe200098f1404 */
[----:B------:R0:W-:Y:S01]  /*12a0*/  STL [R1+0x54], R4 ;  /* 0x0000540401007387 */ /* 0x0001e20000100800 */
[----:B------:R-:W-:-:S03]  /*12b0*/  IADD3 R6, P4, R33, UR6, RZ ;  /* 0x0000000621067c10 */ /* 0x000fc6000ff9e0ff */
[----:B------:R1:W-:Y:S01]  /*12c0*/  STL [R1+0x44], R33 ;  /* 0x0000442101007387 */ /* 0x0003e20000100800 */
[----:B------:R-:W-:Y:S01]  /*12d0*/  ULDC UR4, c[0x0][0x288] ;  /* 0x0000a20000047ab9 */ /* 0x000fe20000000800 */
[C---:B------:R-:W-:Y:S02]  /*12e0*/  IADD3.X R7, R32.reuse, UR7, RZ, P4, !PT ;  /* 0x0000000720077c10 */ /* 0x040fe4000a7fe4ff */
[----:B------:R1:W-:Y:S04]  /*12f0*/  STL [R1+0x48], R32 ;  /* 0x0000482001007387 */ /* 0x0003e80000100800 */
[----:B------:R1:W5:Y:S01]  /*1300*/  @P2 LDG.E R9, desc[UR40][R2.64] ;  /* 0x0000002802092981 */ /* 0x000362000c1e1900 */
[----:B0-----:R-:W-:Y:S01]  /*1310*/  @P1 IADD3 R4, P2, R33, UR8, RZ ;  /* 0x0000000821041c10 */ /* 0x001fe2000ff5e0ff */
[----:B------:R-:W-:Y:S01]  /*1320*/  IMAD.U32 R29, RZ, RZ, UR4 ;  /* 0x00000004ff1d7e24 */ /* 0x000fe2000f8e00ff */
[----:B------:R-:W-:Y:S01]  /*1330*/  ULDC.64 UR4, c[0x0][0x418] ;  /* 0x0001060000047ab9 */ /* 0x000fe20000000a00 */
[----:B------:R1:W5:Y:S01]  /*1340*/  @P0 LDG.E R27, desc[UR40][R6.64] ;  /* 0x00000028061b0981 */ /* 0x000362000c1e1900 */
[----:B------:R-:W-:-:S03]  /*1350*/  @P1 IADD3.X R5, R32, UR9, RZ, P2, !PT ;  /* 0x0000000920051c10 */ /* 0x000fc600097fe4ff */
[----:B------:R-:W2:Y:S01]  /*1360*/  LDL R2, [R1+0x24] ;  /* 0x0000240001027983 */ /* 0x000ea20000100800 */
[----:B------:R-:W-:Y:S01]  /*1370*/  UISETP.NE.U32.AND UP0, UPT, UR4, URZ, UPT ;  /* 0x0000003f0400728c */ /* 0x000fe2000bf05070 */
[----:B------:R-:W-:Y:S02]  /*1380*/  ULDC.64 UR8, c[0x0][0xa20] ;  /* 0x0002880000087ab9 */ /* 0x000fe40000000a00 */
[----:B------:R1:W5:Y:S01]  /*1390*/  @P1 LDG.E R29, desc[UR40][R4.64] ;  /* 0x00000028041d1981 */ /* 0x000362000c1e1900 */
[----:B------:R-:W-:Y:S01]  /*13a0*/  UISETP.NE.AND.EX UP0, UPT, UR5, URZ, UPT, UP0 ;  /* 0x0000003f0500728c */ /* 0x000fe2000bf05300 */
[----:B------:R-:W-:Y:S01]  /*13b0*/  ISETP.NE.U32.AND P2, PT, RZ, UR8, PT ;  /* 0x00000008ff007c0c */ /* 0x000fe2000bf45070 */
[----:B------:R-:W-:Y:S01]  /*13c0*/  ULDC UR4, c[0x0][0x424] ;  /* 0x0001090000047ab9 */ /* 0x000fe20000000800 */
[----:B---3--:R1:W-:Y:S01]  /*13d0*/  STL [R1+0x40], R26 ;  /* 0x0000401a01007387 */ /* 0x0083e20000100800 */
[----:B------:R-:W-:Y:S01]  /*13e0*/  USEL UR4, UR4, 0x1, UP0 ;  /* 0x0000000104047887 */ /* 0x000fe20008000000 */
[----:B------:R-:W-:Y:S01]  /*13f0*/  ISETP.NE.AND.EX P2, PT, RZ, UR9, PT, P2 ;  /* 0x00000009ff007c0c */ /* 0x000fe2000bf45320 */
[----:B------:R-:W-:-:S02]  /*1400*/  ULDC UR5, c[0x0][0x2f0] ;  /* 0x0000bc0000057ab9 */ /* 0x000fc40000000800 */
[----:B------:R-:W-:-:S03]  /*1410*/  UIMAD UR4, UR4, UR5, URZ ;  /* 0x00000005040472a4 */ /* 0x000fc6000f8e023f */
[----:B------:R-:W-:Y:S01]  /*1420*/  ULDC UR5, c[0x0][0x348] ;  /* 0x0000d20000057ab9 */ /* 0x000fe20000000800 */
[----:B------:R-:W-:Y:S01]  /*1430*/  IMAD.MOV.U32 R25, RZ, RZ, R0 ;  /* 0x000000ffff197224 */ /* 0x000fe200078e0000 */
[----:B--2---:R1:W-:Y:S01]  /*1440*/  STL [R1+0x50], R2 ;  /* 0x0000500201007387 */ /* 0x0043e20000100800 */
[----:B------:R-:W-:Y:S06]  /*1450*/  @P1 BRA `(.L_x_308) ;  /* 0x0000000000241947 */ /* 0x000fec0003800000 */
[----:B------:R-:W-:Y:S02]  /*1460*/  ULDC.64 UR6, c[0x0][0xa00] ;  /* 0x0002800000067ab9 */ /* 0x000fe40000000a00 */
[----:B------:R-:W-:-:S04]  /*1470*/  ISETP.NE.U32.AND P1, PT, RZ, UR6, PT ;  /* 0x00000006ff007c0c */ /* 0x000fc8000bf25070 */
[----:B------:R-:W-:-:S13]  /*1480*/  ISETP.NE.AND.EX P1, PT, RZ, UR7, PT, P1 ;  /* 0x00000007ff007c0c */ /* 0x000fda000bf25310 */
[----:B------:R-:W-:Y:S05]  /*1490*/  @!P1 BRA `(.L_x_308) ;  /* 0x0000000000149947 */ /* 0x000fea0003800000 */
[----:B-1----:R-:W0:Y:S02]  /*14a0*/  LDC.64 R2, c[0x0][0xa00] ;  /* 0x00028000ff027b82 */ /* 0x002e240000000a00 */
[----:B0-----:R-:W-:-:S05]  /*14b0*/  IMAD.WIDE R2, R25, 0x4, R2 ;  /* 0x0000000419027825 */ /* 0x001fca00078e0202 */
[----:B-----5:R-:W2:Y:S04]  /*14c0*/  LDG.E R29, desc[UR40][R2.64] ;  /* 0x00000028021d7981 */ /* 0x020ea8000c1e1900 */
[----:B------:R-:W2:Y:S02]  /*14d0*/  LDG.E R0, desc[UR40][R2.64+0x4] ;  /* 0x0000042802007981 */ /* 0x000ea4000c1e1900 */
[----:B--2---:R-:W-:-:S07]  /*14e0*/  IMAD.IADD R29, R0, 0x1, -R29 ;  /* 0x00000001001d7824 */ /* 0x004fce00078e0a1d */
.L_x_308:
[----:B------:R-:W-:Y:S02]  /*14f0*/  IMAD.U32 R31, RZ, RZ, UR5 ;  /* 0x00000005ff1f7e24 */ /* 0x000fe4000f8e00ff */
[----:B------:R-:W-:Y:S01]  /*1500*/  IMAD.U32 R24, RZ, RZ, UR4 ;  /* 0x00000004ff187e24 */ /* 0x000fe2000f8e00ff */
[----:B------:R-:W-:Y:S06]  /*1510*/  @!P2 BRA `(.L_x_309) ;  /* 0x000000000010a947 */ /* 0x000fec0003800000 */
[----:B-1----:R-:W-:-:S04]  /*1520*/  IADD3 R2, P0, R33, UR8, RZ ;  /* 0x0000000821027c10 */ /* 0x002fc8000ff1e0ff */
[----:B------:R-:W-:-:S05]  /*1530*/  IADD3.X R3, R32, UR9, RZ, P0, !PT ;  /* 0x0000000920037c10 */ /* 0x000fca00087fe4ff */
[----:B------:R0:W5:Y:S01]  /*1540*/  LDG.E R24, desc[UR40][R2.64] ;  /* 0x0000002802187981 */ /* 0x000162000c1e1900 */
[----:B------:R-:W-:Y:S05]  /*1550*/  BRA `(.L_x_310) ;  /* 0x0000000000107947 */ /* 0x000fea0003800000 */
.L_x_309:
[----:B------:R-:W-:Y:S05]  /*1560*/  @!P0 BRA `(.L_x_310) ;  /* 0x00000000000c8947 */ /* 0x000fea0003800000 */
[----:B-1----:R-:W2:Y:S04]  /*1570*/  LDG.E R3, desc[UR40][R6.64] ;  /* 0x0000002806037981 */ /* 0x002ea8000c1e1900 */
[----:B------:R-:W2:Y:S02]  /*1580*/  LDG.E R24, desc[UR40][R6.64+0x4] ;  /* 0x0000042806187981 */ /* 0x000ea4000c1e1900 */
[----:B--2---:R-:W-:-:S07]  /*1590*/  IMAD.IADD R24, R24, 0x1, -R3 ;  /* 0x0000000118187824 */ /* 0x004fce00078e0a03 */
.L_x_310:
[----:B------:R-:W-:Y:S02]  /*15a0*/  ULDC.64 UR4, c[0x0][0xa10] ;  /* 0x0002840000047ab9 */ /* 0x000fe40000000a00 */
[----:B------:R-:W-:-:S04]  /*15b0*/  ISETP.NE.U32.AND P0, PT, RZ, UR4, PT ;  /* 0x00000004ff007c0c */ /* 0x000fc8000bf05070 */
[----:B------:R-:W-:Y:S01]  /*15c0*/  ISETP.NE.AND.EX P0, PT, RZ, UR5, PT, P0 ;  /* 0x00000005ff007c0c */ /* 0x000fe2000bf05300 */
[----:B-----5:R-:W-:Y:S01]  /*15d0*/  IMAD.IADD R9, R24, 0x1, -R9 ;  /* 0x0000000118097824 */ /* 0x020fe200078e0a09 */
[----:B------:R-:W-:-:S11]  /*15e0*/  ULDC.64 UR4, c[0x0][0xa30] ;  /* 0x00028c0000047ab9 */ /* 0x000fd60000000a00 */
[----:B01----:R-:W0:Y:S02]  /*15f0*/  @P0 LDC.64 R2, c[0x0][0xa10] ;  /* 0x00028400ff020b82 */ /* 0x003e240000000a00 */
[----:B0-----:R-:W-:-:S05]  /*1600*/  @P0 IMAD.WIDE R2, R25, 0x4, R2 ;  /* 0x0000000419020825 */ /* 0x001fca00078e0202 */
[----:B------:R-:W2:Y:S04]  /*1610*/  @P0 LDG.E R0, desc[UR40][R2.64] ;  /* 0x0000002802000981 */ /* 0x000ea8000c1e1900 */
[----:B------:R0:W2:Y:S01]  /*1620*/  @P0 LDG.E R7, desc[UR40][R2.64+0x4] ;  /* 0x0000042802070981 */ /* 0x0000a2000c1e1900 */
[----:B------:R-:W-:Y:S01]  /*1630*/  ISETP.NE.U32.AND P1, PT, RZ, UR4, PT ;  /* 0x00000004ff007c0c */ /* 0x000fe2000bf25070 */
[----:B------:R-:W-:-:S03]  /*1640*/  IMAD.MOV.U32 R28, RZ, RZ, R24 ;  /* 0x000000ffff1c7224 */ /* 0x000fc600078e0018 */
[----:B------:R-:W-:Y:S01]  /*1650*/  ISETP.NE.AND.EX P1, PT, RZ, UR5, PT, P1 ;  /* 0x00000005ff007c0c */ /* 0x000fe2000bf25310 */
[----:B0-----:R-:W-:-:S12]  /*1660*/  IMAD.MOV R2, RZ, RZ, -R9 ;  /* 0x000000ffff027224 */ /* 0x001fd800078e0a09 */
[----:B------:R-:W-:-:S04]  /*1670*/  @P1 IADD3 R4, P2, R33, UR4, RZ ;  /* 0x0000000421041c10 */ /* 0x000fc8000ff5e0ff */
[----:B------:R-:W-:Y:S02]  /*1680*/  @P1 IADD3.X R5, R32, UR5, RZ, P2, !PT ;  /* 0x0000000520051c10 */ /* 0x000fe400097fe4ff */
[----:B------:R-:W-:-:S03]  /*1690*/  VIMNMX R2, RZ, R2, !PT ;  /* 0x00000002ff027248 */ /* 0x000fc60007fe0100 */
[----:B------:R0:W5:Y:S01]  /*16a0*/  @P1 LDG.E R28, desc[UR40][R4.64] ;  /* 0x00000028041c1981 */ /* 0x000162000c1e1900 */
[----:B--2---:R-:W-:-:S04]  /*16b0*/  @P0 IMAD.IADD R31, R7, 0x1, -R0 ;  /* 0x00000001071f0824 */ /* 0x004fc800078e0a00 */
[----:B------:R-:W-:-:S04]  /*16c0*/  IMAD.IADD R105, R9, 0x1, R31 ;  /* 0x0000000109697824 */ /* 0x000fc800078e021f */
[----:B------:R-:W-:-:S04]  /*16d0*/  VIADD R0, R105, 0x9f ;  /* 0x0000009f69007836 */ /* 0x000fc80000000000 */
[----:B------:R-:W-:-:S05]  /*16e0*/  IMAD.HI R0, R0, 0x66666667, RZ ;  /* 0x6666666700007827 */ /* 0x000fca00078e02ff */
[----:B------:R-:W-:-:S04]  /*16f0*/  SHF.R.U32.HI R3, RZ, 0x1f, R0 ;  /* 0x0000001fff037819 */ /* 0x000fc80000011600 */
[----:B------:R-:W-:-:S05]  /*1700*/  LEA.HI.SX32 R104, R0, R3, 0x1a ;  /* 0x0000000300687211 */ /* 0x000fca00078fd2ff */
[----:B------:R-:W-:-:S05]  /*1710*/  IMAD R0, R104, 0xa0, -R9 ;  /* 0x000000a068007824 */ /* 0x000fca00078e0a09 */
[----:B0-----:R-:W-:-:S04]  /*1720*/  VIMNMX R5, R0, R31, PT ;  /* 0x0000001f00057248 */ /* 0x001fc80003fe0100 */
[----:B------:R-:W-:Y:S01]  /*1730*/  ISETP.GT.AND P0, PT, R5, R2, PT ;  /* 0x000000020500720c */ /* 0x000fe20003f04270 */
[----:B------:R-:W-:-:S05]  /*1740*/  IMAD.WIDE.U32 R2, R2, -0x33333333, RZ ;  /* 0xcccccccd02027825 */ /* 0x000fca00078e00ff */
[----:B------:R-:W-:-:S05]  /*1750*/  SHF.R.U32.HI R30, RZ, 0x7, R3 ;  /* 0x00000007ff1e7819 */ /* 0x000fca0000011603 */
[----:B------:R-:W-:Y:S02]  /*1760*/  IMAD.MOV.U32 R2, RZ, RZ, R30 ;  /* 0x000000ffff027224 */ /* 0x000fe400078e001e */
[----:B------:R-:W-:-:S04]  /*1770*/  @P0 VIADD R0, R5, 0x9f ;  /* 0x0000009f05000836 */ /* 0x000fc80000000000 */
[----:B------:R-:W-:-:S05]  /*1780*/  @P0 IMAD.HI R0, R0, 0x66666667, RZ ;  /* 0x6666666700000827 */ /* 0x000fca00078e02ff */
[----:B------:R-:W-:-:S04]  /*1790*/  @P0 SHF.R.U32.HI R3, RZ, 0x1f, R0 ;  /* 0x0000001fff030819 */ /* 0x000fc80000011600 */
[----:B------:R-:W-:Y:S02]  /*17a0*/  @P0 LEA.HI.SX32 R2, R0, R3, 0x1a ;  /* 0x0000000300020211 */ /* 0x000fe400078fd2ff */
[----:B------:R-:W-:Y:S02]  /*17b0*/  PLOP3.LUT P0, PT, PT, PT, PT, 0x80, 0x0 ;  /* 0x000000000000781c */ /* 0x000fe40003f0f070 */
[----:B------:R-:W-:-:S13]  /*17c0*/  ISETP.GT.AND P1, PT, R2, R30, PT ;  /* 0x0000001e0200720c */ /* 0x000fda0003f24270 */
[----:B------:R-:W-:Y:S05]  /*17d0*/  @!P1 BRA `(.L_x_311) ;  /* 0x0000003000f89947 */ /* 0x000fea0003800000 */
[----:B------:R-:W-:Y:S01]  /*17e0*/  VIADD R0, R16, 0xe000 ;  /* 0x0000e00010007836 */ /* 0x000fe20000000000 */
[----:B------:R-:W-:Y:S04]  /*17f0*/  BSSY B6, `(.L_x_312) ;  /* 0x0000013000067945 */ /* 0x000fe80003800000 */
[----:B------:R-:W-:-:S13]  /*1800*/  LOP3.LUT P0, RZ, R0, 0x1bf, RZ, 0xc0, !PT ;  /* 0x000001bf00ff7812 */ /* 0x000fda000780c0ff */
[----:B------:R-:W-:Y:S05]  /*1810*/  @!P0 BRA `(.L_x_313) ;  /* 0x0000000000408947 */ /* 0x000fea0003800000 */
[----:B------:R-:W-:Y:S01]  /*1820*/  MOV R0, 0x0 ;  /* 0x0000000000007802 */ /* 0x000fe20000000f00 */
[----:B------:R-:W-:Y:S01]  /*1830*/  ULDC.64 UR4, c[0x4][0x98] ;  /* 0x0100260000047ab9 */ /* 0x000fe20000000a00 */
[----:B------:R-:W-:Y:S01]  /*1840*/  ULDC.64 UR6, c[0x4][0x20] ;  /* 0x0100080000067ab9 */ /* 0x000fe20000000a00 */
[----:B------:R-:W-:Y:S01]  /*1850*/  IMAD.U32 R4, RZ, RZ, UR4 ;  /* 0x00000004ff047e24 */ /* 0x000fe2000f8e00ff */
[----:B------:R0:W1:Y:S01]  /*1860*/  LDC.64 R14, c[0x4][R0] ;  /* 0x01000000000e7b82 */ /* 0x0000620000000a00 */
[----:B------:R-:W-:Y:S01]  /*1870*/  IMAD.U32 R5, RZ, RZ, UR5 ;  /* 0x00000005ff057e24 */ /* 0x000fe2000f8e00ff */
[----:B------:R-:W-:Y:S01]  /*1880*/  ULDC.64 UR4, c[0x4][0xa0] ;  /* 0x0100280000047ab9 */ /* 0x000fe20000000a00 */
[----:B------:R-:W-:Y:S01]  /*1890*/  IMAD.U32 R10, RZ, RZ, UR6 ;  /* 0x00000006ff0a7e24 */ /* 0x000fe2000f8e00ff */
[----:B------:R-:W-:Y:S01]  /*18a0*/  MOV R8, 0x70 ;  /* 0x0000007000087802 */ /* 0x000fe20000000f00 */
[----:B------:R-:W-:Y:S02]  /*18b0*/  IMAD.U32 R6, RZ, RZ, UR4 ;  /* 0x00000004ff067e24 */ /* 0x000fe4000f8e00ff */
[----:B------:R-:W-:-:S02]  /*18c0*/  IMAD.U32 R7, RZ, RZ, UR5 ;  /* 0x00000005ff077e24 */ /* 0x000fc4000f8e00ff */
[----:B------:R-:W-:Y:S02]  /*18d0*/  IMAD.U32 R11, RZ, RZ, UR7 ;  /* 0x00000007ff0b7e24 */ /* 0x000fe4000f8e00ff */
[----:B------:R-:W-:Y:S02]  /*18e0*/  IMAD.MOV.U32 R12, RZ, RZ, 0x1 ;  /* 0x00000001ff0c7424 */ /* 0x000fe400078e00ff */
[----:B0-----:R-:W-:-:S07]  /*18f0*/  IMAD.MOV.U32 R13, RZ, RZ, RZ ;  /* 0x000000ffff0d7224 */ /* 0x001fce00078e00ff */
[----:B------:R-:W-:-:S07]  /*1900*/  LEPC R20, `(.L_x_313) ;  /* 0x000000001014794e */ /* 0x000fce0000000000 */
[----:B-1---5:R-:W-:Y:S05]  /*1910*/  CALL.ABS.NOINC R14 ;  /* 0x000000000e007343 */ /* 0x022fea0003c00000 */
.L_x_313:
[----:B------:R-:W-:Y:S05]  /*1920*/  BSYNC B6 ;  /* 0x0000000000067941 */ /* 0x000fea0003800000 */
.L_x_312:
        /* <DEDUP_REMOVED lines=19> */
[----:B-1---5:R-:W-:Y:S05]  /*1a60*/  CALL.ABS.NOINC R14 ;  /* 0x000000000e007343 */ /* 0x022fea0003c00000 */
.L_x_315:
[----:B------:R-:W-:Y:S05]  /*1a70*/  BSYNC B6 ;  /* 0x0000000000067941 */ /* 0x000fea0003800000 */
.L_x_314:
[----:B------:R-:W-:Y:S01]  /*1a80*/  ULDC.64 UR4, c[0x0][0x9f8] ;  /* 0x00027e0000047ab9 */ /* 0x000fe20000000a00 */
[----:B------:R-:W2:Y:S01]  /*1a90*/  LDL.LU R10, [R1] ;  /* 0x00000000010a7983 */ /* 0x000ea20000300800 */
[----:B------:R-:W-:Y:S01]  /*1aa0*/  ISETP.NE.U32.AND P0, PT, RZ, UR4, PT ;  /* 0x00000004ff007c0c */ /* 0x000fe2000bf05070 */
[----:B------:R-:W0:Y:S01]  /*1ab0*/  LDC.64 R44, c[0x0][0x300] ;  /* 0x0000c000ff2c7b82 */ /* 0x000e220000000a00 */
[----:B------:R-:W-:Y:S01]  /*1ac0*/  IMAD.IADD R27, R27, 0x1, R24 ;  /* 0x000000011b1b7824 */ /* 0x000fe200078e0218 */
[----:B------:R-:W-:Y:S01]  /*1ad0*/  ULDC.64 UR6, c[0x0][0x330] ;  /* 0x0000cc0000067ab9 */ /* 0x000fe20000000a00 */
[----:B------:R-:W-:Y:S01]  /*1ae0*/  ISETP.NE.AND.EX P0, PT, RZ, UR5, PT, P0 ;  /* 0x00000005ff007c0c */ /* 0x000fe2000bf05300 */
[----:B------:R-:W3:Y:S04]  /*1af0*/  LDL R12, [R1+0x30] ;  /* 0x00003000010c7983 */ /* 0x000ee80000100800 */
[----:B------:R-:W1:Y:S01]  /*1b00*/  LDC R15, c[0x0][0x3f4] ;  /* 0x0000fd00ff0f7b82 */ /* 0x000e620000000800 */
[----:B------:R-:W-:Y:S01]  /*1b10*/  SHF.R.S32.HI R19, RZ, 0x1f, R18 ;  /* 0x0000001fff137819 */ /* 0x000fe20000011412 */
[----:B------:R-:W4:Y:S06]  /*1b20*/  LDL R24, [R1+0x5c] ;  /* 0x00005c0001187983 */ /* 0x000f2c0000100800 */
[----:B------:R-:W-:Y:S01]  /*1b30*/  @P0 IADD3 R4, P1, R33, UR4, RZ ;  /* 0x0000000421040c10 */ /* 0x000fe2000ff3e0ff */
[----:B------:R-:W2:Y:S03]  /*1b40*/  LDC.64 R38, c[0x0][0x3f8] ;  /* 0x0000fe00ff267b82 */ /* 0x000ea60000000a00 */
[----:B------:R-:W-:Y:S01]  /*1b50*/  @P0 IADD3.X R5, R32, UR5, RZ, P1, !PT ;  /* 0x0000000520050c10 */ /* 0x000fe20008ffe4ff */
[----:B------:R-:W-:-:S04]  /*1b60*/  ULDC.64 UR4, c[0x0][0xa08] ;  /* 0x0002820000047ab9 */ /* 0x000fc80000000a00 */
[----:B------:R1:W3:Y:S01]  /*1b70*/  @P0 LDG.E R25, desc[UR40][R4.64] ;  /* 0x0000002804190981 */ /* 0x0002e2000c1e1900 */
[----:B------:R-:W-:Y:S01]  /*1b80*/  SHF.R.S32.HI R11, RZ, 0x1f, R27 ;  /* 0x0000001fff0b7819 */ /* 0x000fe2000001141b */
[-C--:B0-----:R-:W-:Y:S01]  /*1b90*/  IMAD.WIDE.U32 R6, R27, R44.reuse, RZ ;  /* 0x0000002c1b067225 */ /* 0x081fe200078e00ff */
[----:B------:R-:W-:Y:S01]  /*1ba0*/  ISETP.NE.U32.AND P0, PT, RZ, UR4, PT ;  /* 0x00000004ff007c0c */ /* 0x000fe2000bf05070 */
[----:B------:R-:W0:Y:S02]  /*1bb0*/  LDC.64 R32, c[0x0][0x408] ;  /* 0x00010200ff207b82 */ /* 0x000e240000000a00 */
[----:B------:R-:W-:Y:S01]  /*1bc0*/  IMAD R0, R11, R44, RZ ;  /* 0x0000002c0b007224 */ /* 0x000fe200078e02ff */
[----:B-1----:R-:W-:Y:S01]  /*1bd0*/  ISETP.GE.AND P2, PT, R18, R15, PT ;  /* 0x0000000f1200720c */ /* 0x002fe20003f46270 */
[----:B------:R-:W-:Y:S01]  /*1be0*/  IMAD.WIDE.U32 R8, R26, UR6, R18 ;  /* 0x000000061a087c25 */ /* 0x000fe2000f8e0012 */
[----:B------:R-:W-:Y:S01]  /*1bf0*/  ISETP.NE.AND.EX P0, PT, RZ, UR5, PT, P0 ;  /* 0x00000005ff007c0c */ /* 0x000fe2000bf05300 */
[----:B------:R-:W-:-:S02]  /*1c00*/  ULDC.64 UR4, c[0x0][0x308] ;  /* 0x0000c20000047ab9 */ /* 0x000fc40000000a00 */
[----:B------:R-:W-:Y:S01]  /*1c10*/  IMAD R3, R27, R45, R0 ;  /* 0x0000002d1b037224 */ /* 0x000fe200078e0200 */
[----:B------:R-:W-:-:S03]  /*1c20*/  SHF.R.S32.HI R0, RZ, 0x1f, R26 ;  /* 0x0000001fff007819 */ /* 0x000fc6000001141a */
[----:B------:R-:W-:Y:S02]  /*1c30*/  IMAD.IADD R7, R7, 0x1, R3 ;  /* 0x0000000107077824 */ /* 0x000fe400078e0203 */
[C---:B------:R-:W-:Y:S02]  /*1c40*/  IMAD R3, R0.reuse, UR6, RZ ;  /* 0x0000000600037c24 */ /* 0x040fe4000f8e02ff */
[----:B------:R-:W-:Y:S02]  /*1c50*/  IMAD R0, R0, UR4, RZ ;  /* 0x0000000400007c24 */ /* 0x000fe4000f8e02ff */
[C---:B------:R-:W-:Y:S01]  /*1c60*/  IMAD R13, R26.reuse, UR7, R3 ;  /* 0x000000071a0d7c24 */ /* 0x040fe2000f8e0203 */
[----:B------:R-:W-:Y:S01]  /*1c70*/  ULDC.64 UR6, c[0x0][0x338] ;  /* 0x0000ce0000067ab9 */ /* 0x000fe20000000a00 */
[C---:B------:R-:W-:Y:S02]  /*1c80*/  IMAD R3, R26.reuse, UR5, R0 ;  /* 0x000000051a037c24 */ /* 0x040fe4000f8e0200 */
[----:B------:R-:W-:Y:S01]  /*1c90*/  IMAD.WIDE.U32 R4, R26, UR4, R6 ;  /* 0x000000041a047c25 */ /* 0x000fe2000f8e0006 */
[----:B------:R-:W-:-:S03]  /*1ca0*/  ULDC.64 UR4, c[0x0][0x310] ;  /* 0x0000c40000047ab9 */ /* 0x000fc60000000a00 */
[----:B------:R-:W-:Y:S02]  /*1cb0*/  IMAD.IADD R5, R5, 0x1, R3 ;  /* 0x0000000105057824 */ /* 0x000fe400078e0203 */
[----:B------:R-:W-:Y:S01]  /*1cc0*/  IMAD.IADD R9, R9, 0x1, R13 ;  /* 0x0000000109097824 */ /* 0x000fe200078e020d */
[----:B--2---:R-:W-:-:S04]  /*1cd0*/  LOP3.LUT R10, R10, 0xfffffffb, RZ, 0xc0, !PT ;  /* 0xfffffffb0a0a7812 */ /* 0x004fc800078ec0ff */
[----:B------:R-:W-:-:S05]  /*1ce0*/  @P2 LOP3.LUT R10, R10, 0x4, RZ, 0xfc, !PT ;  /* 0x000000040a0a2812 */ /* 0x000fca00078efcff */
[----:B------:R1:W-:Y:S04]  /*1cf0*/  STL [R1], R10 ;  /* 0x0000000a01007387 */ /* 0x0003e80000100800 */
[----:B-1----:R-:W2:Y:S01]  /*1d00*/  LDL R10, [R1+0x34] ;  /* 0x00003400010a7983 */ /* 0x002ea20000100800 */
[----:B---3--:R-:W-:Y:S02]  /*1d10*/  SEL R3, R25, RZ, !P0 ;  /* 0x000000ff19037207 */ /* 0x008fe40004000000 */
[----:B------:R-:W-:-:S03]  /*1d20*/  SHF.R.S32.HI R0, RZ, 0x1f, R25 ;  /* 0x0000001fff007819 */ /* 0x000fc60000011419 */
[C---:B------:R-:W-:Y:S02]  /*1d30*/  IMAD.WIDE.U32 R46, R3.reuse, UR6, R8 ;  /* 0x00000006032e7c25 */ /* 0x040fe4000f8e0008 */
[----:B------:R-:W3:Y:S01]  /*1d40*/  LDL R8, [R1+0x38] ;  /* 0x0000380001087983 */ /* 0x000ee20000100800 */
[----:B------:R-:W-:Y:S02]  /*1d50*/  SEL R0, R0, RZ, !P0 ;  /* 0x000000ff00007207 */ /* 0x000fe40004000000 */
[----:B------:R-:W-:Y:S01]  /*1d60*/  SHF.R.S32.HI R14, RZ, 0x1f, R22 ;  /* 0x0000001fff0e7819 */ /* 0x000fe20000011416 */
[----:B------:R-:W-:-:S04]  /*1d70*/  IMAD.WIDE.U32 R48, R3, UR4, R4 ;  /* 0x0000000403307c25 */ /* 0x000fc8000f8e0004 */
[C---:B------:R-:W-:Y:S01]  /*1d80*/  IMAD R6, R0.reuse, UR4, RZ ;  /* 0x0000000400067c24 */ /* 0x040fe2000f8e02ff */
[----:B------:R-:W1:Y:S01]  /*1d90*/  S2R R26, SR_TID.X ;  /* 0x00000000001a7919 */ /* 0x000e620000002100 */
[----:B------:R-:W-:Y:S01]  /*1da0*/  IMAD R4, R0, UR6, RZ ;  /* 0x0000000600047c24 */ /* 0x000fe2000f8e02ff */
[----:B------:R-:W-:Y:S01]  /*1db0*/  SHF.R.S32.HI R157, RZ, 0x1f, R156 ;  /* 0x0000001fff9d7819 */ /* 0x000fe2000001149c */
[----:B------:R-:W-:Y:S01]  /*1dc0*/  IMAD R7, R3, UR5, R6 ;  /* 0x0000000503077c24 */ /* 0x000fe2000f8e0206 */
[----:B------:R-:W-:Y:S01]  /*1dd0*/  ULDC UR4, c[0x0][0x2f4] ;  /* 0x0000bd0000047ab9 */ /* 0x000fe20000000800 */
[-C--:B------:R-:W-:Y:S02]  /*1de0*/  IMAD R0, R14, R44.reuse, RZ ;  /* 0x0000002c0e007224 */ /* 0x080fe400078e02ff */
[----:B------:R-:W-:-:S04]  /*1df0*/  IMAD.WIDE.U32 R20, R22, R44, R18 ;  /* 0x0000002c16147225 */ /* 0x000fc800078e0012 */
[----:B------:R-:W-:Y:S02]  /*1e00*/  IMAD R71, R3, UR7, R4 ;  /* 0x0000000703477c24 */ /* 0x000fe4000f8e0204 */
[----:B------:R-:W-:Y:S01]  /*1e10*/  IMAD R5, R22, R45, R0 ;  /* 0x0000002d16057224 */ /* 0x000fe200078e0200 */
[----:B------:R-:W-:Y:S01]  /*1e20*/  IADD3 R0, P0, R48, R20, RZ ;  /* 0x0000001430007210 */ /* 0x000fe20007f1e0ff */
[----:B------:R-:W-:Y:S02]  /*1e30*/  IMAD.IADD R3, R49, 0x1, R7 ;  /* 0x0000000131037824 */ /* 0x000fe400078e0207 */
[----:B------:R-:W-:-:S03]  /*1e40*/  IMAD R4, R14, R38, RZ ;  /* 0x000000260e047224 */ /* 0x000fc600078e02ff */
[----:B------:R-:W-:Y:S02]  /*1e50*/  IADD3.X R20, R3, R21, R5, P0, !PT ;  /* 0x0000001503147210 */ /* 0x000fe400007fe405 */
[----:B------:R-:W-:Y:S01]  /*1e60*/  SEL R5, R15, RZ, P2 ;  /* 0x000000ff0f057207 */ /* 0x000fe20001000000 */
[----:B------:R-:W-:Y:S02]  /*1e70*/  IMAD R7, R22, R39, R4 ;  /* 0x0000002716077224 */ /* 0x000fe400078e0204 */
[----:B0-----:R-:W-:Y:S02]  /*1e80*/  IMAD R4, R14, R32, RZ ;  /* 0x000000200e047224 */ /* 0x001fe400078e02ff */
[----:B------:R-:W-:Y:S02]  /*1e90*/  IMAD.IADD R5, R18, 0x1, R5 ;  /* 0x0000000112057824 */ /* 0x000fe400078e0205 */
[----:B------:R-:W-:-:S04]  /*1ea0*/  IMAD.WIDE.U32 R42, R22, R38, R156 ;  /* 0x00000026162a7225 */ /* 0x000fc800078e009c */
[----:B------:R-:W-:-:S04]  /*1eb0*/  IMAD.WIDE.U32 R40, R22, R38, R18 ;  /* 0x0000002616287225 */ /* 0x000fc800078e0012 */
[C---:B------:R-:W-:Y:S01]  /*1ec0*/  IMAD R9, R22.reuse, R33, R4 ;  /* 0x0000002116097224 */ /* 0x040fe200078e0204 */
[----:B------:R-:W-:Y:S01]  /*1ed0*/  SHF.R.S32.HI R4, RZ, 0x1f, R5 ;  /* 0x0000001fff047819 */ /* 0x000fe20000011405 */
[----:B------:R-:W-:Y:S02]  /*1ee0*/  IMAD.IADD R43, R43, 0x1, R7 ;  /* 0x000000012b2b7824 */ /* 0x000fe400078e0207 */
[----:B------:R-:W-:Y:S01]  /*1ef0*/  IMAD.IADD R41, R7, 0x1, R41 ;  /* 0x0000000107297824 */ /* 0x000fe200078e0229 */
[----:B-----5:R-:W-:Y:S01]  /*1f00*/  SHF.R.S32.HI R7, RZ, 0x1f, R28 ;  /* 0x0000001fff077819 */ /* 0x020fe2000001141c */
[----:B------:R-:W-:Y:S01]  /*1f10*/  IMAD.WIDE.U32 R36, R22, R32, R156 ;  /* 0x0000002016247225 */ /* 0x000fe200078e009c */
[----:B------:R-:W-:-:S03]  /*1f20*/  LEA.HI R21, R4, R5, RZ, 0x4 ;  /* 0x0000000504157211 */ /* 0x000fc600078f20ff */
[----:B------:R-:W-:Y:S01]  /*1f30*/  IMAD.WIDE.U32 R34, R22, R32, R18 ;  /* 0x0000002016227225 */ /* 0x000fe200078e0012 */
[----:B------:R-:W-:-:S03]  /*1f40*/  LOP3.LUT R4, R12, 0x30, R21, 0xf8, !PT ;  /* 0x000000300c047812 */ /* 0x000fc600078ef815 */
[----:B------:R-:W-:Y:S02]  /*1f50*/  IMAD R6, R7, R38, RZ ;  /* 0x0000002607067224 */ /* 0x000fe400078e02ff */
[----:B------:R-:W-:Y:S02]  /*1f60*/  IMAD.IADD R37, R37, 0x1, R9 ;  /* 0x0000000125257824 */ /* 0x000fe400078e0209 */
[----:B------:R-:W-:Y:S02]  /*1f70*/  IMAD.IADD R35, R9, 0x1, R35 ;  /* 0x0000000109237824 */ /* 0x000fe400078e0223 */
[----:B------:R-:W-:Y:S01]  /*1f80*/  IMAD R7, R7, R32, RZ ;  /* 0x0000002007077224 */ /* 0x000fe200078e02ff */
[----:B-1----:R-:W-:Y:S01]  /*1f90*/  SHF.R.U32.HI R13, RZ, 0x7, R26 ;  /* 0x00000007ff0d7819 */ /* 0x002fe2000001161a */
[----:B------:R-:W-:Y:S01]  /*1fa0*/  IMAD R59, R28, R39, R6 ;  /* 0x000000271c3b7224 */ /* 0x000fe200078e0206 */
[----:B------:R-:W-:Y:S01]  /*1fb0*/  IADD3 R50, P0, R22, R27, RZ ;  /* 0x0000001b16327210 */ /* 0x000fe20007f1e0ff */
[----:B------:R-:W-:-:S02]  /*1fc0*/  IMAD R5, R39, 0xa0, RZ ;  /* 0x000000a027057824 */ /* 0x000fc400078e02ff */
[----:B------:R-:W-:Y:S01]  /*1fd0*/  IMAD.WIDE.U32 R42, R28, R38, R42 ;  /* 0x000000261c2a7225 */ /* 0x000fe200078e002a */
[----:B------:R-:W-:-:S03]  /*1fe0*/  LOP3.LUT R60, R21, 0xfffffff0, RZ, 0xc0, !PT ;  /* 0xfffffff0153c7812 */ /* 0x000fc600078ec0ff */
[----:B------:R-:W-:-:S04]  /*1ff0*/  IMAD.WIDE.U32 R40, R28, R38, R40 ;  /* 0x000000261c287225 */ /* 0x000fc800078e0028 */
[----:B------:R-:W-:Y:S02]  /*2000*/  IMAD R55, R45, 0xa0, RZ ;  /* 0x000000a02d377824 */ /* 0x000fe400078e02ff */
[----:B------:R-:W-:-:S04]  /*2010*/  IMAD.WIDE.U32 R38, R38, 0xa0, RZ ;  /* 0x000000a026267825 */ /* 0x000fc800078e00ff */
[C---:B------:R-:W-:Y:S02]  /*2020*/  IMAD R7, R28.reuse, R33, R7 ;  /* 0x000000211c077224 */ /* 0x040fe400078e0207 */
[----:B------:R-:W-:Y:S02]  /*2030*/  IMAD R57, R33, 0xa0, RZ ;  /* 0x000000a021397824 */ /* 0x000fe400078e02ff */
[----:B------:R-:W-:-:S04]  /*2040*/  IMAD.WIDE.U32 R36, R28, R32, R36 ;  /* 0x000000201c247225 */ /* 0x000fc800078e0024 */
[----:B------:R-:W-:-:S04]  /*2050*/  IMAD.WIDE.U32 R34, R28, R32, R34 ;  /* 0x000000201c227225 */ /* 0x000fc800078e0022 */
[----:B------:R-:W-:Y:S02]  /*2060*/  VIADD R52, R18, 0x20 ;  /* 0x0000002012347836 */ /* 0x000fe40000000000 */
[----:B------:R-:W-:-:S04]  /*2070*/  IMAD.WIDE.U32 R44, R44, 0xa0, RZ ;  /* 0x000000a02c2c7825 */ /* 0x000fc800078e00ff */
[----:B------:R-:W-:Y:S01]  /*2080*/  IMAD.WIDE.U32 R32, R32, 0xa0, RZ ;  /* 0x000000a020207825 */ /* 0x000fe200078e00ff */
[----:B----4-:R-:W-:Y:S02]  /*2090*/  LOP3.LUT P4, RZ, R24, 0x2, RZ, 0xc0, !PT ;  /* 0x0000000218ff7812 */ /* 0x010fe4000788c0ff */
[----:B------:R-:W-:Y:S01]  /*20a0*/  ISETP.GE.AND P3, PT, R18, UR4, PT ;  /* 0x0000000412007c0c */ /* 0x000fe2000bf66270 */
[----:B------:R-:W-:Y:S01]  /*20b0*/  IMAD.IADD R58, R43, 0x1, R59 ;  /* 0x000000012b3a7824 */ /* 0x000fe200078e023b */
[----:B------:R-:W-:Y:S01]  /*20c0*/  ISETP.GE.AND P2, PT, R52, UR4, PT ;  /* 0x0000000434007c0c */ /* 0x000fe2000bf46270 */
[----:B------:R-:W-:Y:S01]  /*20d0*/  VIADD R53, R13, 0x8 ;  /* 0x000000080d357836 */ /* 0x000fe20000000000 */
[----:B------:R-:W-:Y:S01]  /*20e0*/  IADD3 R56, R39, R5, RZ ;  /* 0x0000000527387210 */ /* 0x000fe20007ffe0ff */
[----:B------:R-:W-:Y:S01]  /*20f0*/  IMAD.SHL.U32 R54, R15, 0x2, RZ ;  /* 0x000000020f367824 */ /* 0x000fe200078e00ff */
[----:B------:R-:W-:Y:S01]  /*2100*/  SHF.R.S32.HI R69, RZ, 0x1f, R60 ;  /* 0x0000001fff457819 */ /* 0x000fe2000001143c */
[----:B------:R-:W-:-:S02]  /*2110*/  IMAD.X R51, R14, 0x1, R11, P0 ;  /* 0x000000010e337824 */ /* 0x000fc400000e060b */
[----:B------:R-:W-:Y:S02]  /*2120*/  IMAD.IADD R55, R45, 0x1, R55 ;  /* 0x000000012d377824 */ /* 0x000fe400078e0237 */
[----:B------:R-:W-:Y:S02]  /*2130*/  IMAD.IADD R57, R33, 0x1, R57 ;  /* 0x0000000121397824 */ /* 0x000fe400078e0239 */
[----:B------:R-:W-:Y:S02]  /*2140*/  IMAD.IADD R59, R59, 0x1, R41 ;  /* 0x000000013b3b7824 */ /* 0x000fe400078e0229 */
[----:B------:R-:W-:Y:S02]  /*2150*/  IMAD.IADD R61, R37, 0x1, R7 ;  /* 0x00000001253d7824 */ /* 0x000fe400078e0207 */
[----:B------:R-:W-:Y:S02]  /*2160*/  IMAD.IADD R68, R7, 0x1, R35 ;  /* 0x0000000107447824 */ /* 0x000fe400078e0223 */
[----:B------:R-:W-:Y:S01]  /*2170*/  IMAD.IADD R71, R47, 0x1, R71 ;  /* 0x000000012f477824 */ /* 0x000fe200078e0247 */
[----:B--2---:R-:W-:-:S05]  /*2180*/  LOP3.LUT R4, R4, R10, RZ, 0x3c, !PT ;  /* 0x0000000a04047212 */ /* 0x004fca00078e3cff */
[----:B---3--:R-:W-:-:S07]  /*2190*/  IMAD.IADD R70, R8, 0x1, R4 ;  /* 0x0000000108467824 */ /* 0x008fce00078e0204 */
.L_x_345:
[----:B--2---:R-:W2:Y:S01]  /*21a0*/  LDL R6, [R1+0x14] ;  /* 0x0000140001067983 */ /* 0x004ea20000100800 */
[----:B----4-:R-:W0:Y:S03]  /*21b0*/  LDC.64 R62, c[0x0][0x2e8] ;  /* 0x0000ba00ff3e7b82 */ /* 0x010e260000000a00 */
[----:B---3--:R-:W3:Y:S01]  /*21c0*/  LDL.LU R4, [R1] ;  /* 0x0000000001047983 */ /* 0x008ee20000300800 */
[----:B------:R-:W-:Y:S01]  /*21d0*/  VIADD R2, R2, 0xffffffff ;  /* 0xffffffff02027836 */ /* 0x000fe20000000000 */
[----:B------:R-:W-:Y:S05]  /*21e0*/  YIELD ;  /* 0x0000000000007946 */ /* 0x000fea0003800000 */
[----:B------:R-:W1:Y:S01]  /*21f0*/  LDC R27, c[0x0][0x3f4] ;  /* 0x0000fd00ff1b7b82 */ /* 0x000e620000000800 */
[----:B------:R-:W-:Y:S01]  /*2200*/  ISETP.GT.AND P5, PT, R2, R30, PT ;  /* 0x0000001e0200720c */ /* 0x000fe20003fa4270 */
[-C--:B------:R-:W-:Y:S01]  /*2210*/  IMAD R5, R55, R2.reuse, RZ ;  /* 0x0000000237057224 */ /* 0x080fe200078e02ff */
[----:B------:R-:W-:Y:S01]  /*2220*/  SHF.R.S32.HI R11, RZ, 0x1f, R2 ;  /* 0x0000001fff0b7819 */ /* 0x000fe20000011402 */
[----:B------:R-:W-:Y:S01]  /*2230*/  IMAD.WIDE.U32 R14, R44, R2, RZ ;  /* 0x000000022c0e7225 */ /* 0x000fe200078e00ff */
[----:B------:R-:W-:Y:S03]  /*2240*/  BSSY B0, `(.L_x_316) ;  /* 0x000025a000007945 */ /* 0x000fe60003800000 */
[----:B------:R-:W-:-:S04]  /*2250*/  IMAD R7, R11, R44, R5 ;  /* 0x0000002c0b077224 */ /* 0x000fc800078e0205 */
[----:B------:R-:W-:Y:S01]  /*2260*/  IMAD.IADD R65, R15, 0x1, R7 ;  /* 0x000000010f417824 */ /* 0x000fe200078e0207 */
[----:B0-----:R-:W-:-:S04]  /*2270*/  IADD3 R12, P0, P1, R14, R62, R0 ;  /* 0x0000003e0e0c7210 */ /* 0x001fc8000791e000 */
[----:B------:R-:W-:Y:S02]  /*2280*/  IADD3.X R13, R65, R63, R20, P0, P1 ;  /* 0x0000003f410d7210 */ /* 0x000fe400007e2414 */
[----:B-1----:R-:W-:Y:S01]  /*2290*/  ISETP.GE.AND P0, PT, R27, 0x1, PT ;  /* 0x000000011b00780c */ /* 0x002fe20003f06270 */
[----:B--2---:R-:W-:Y:S01]  /*22a0*/  IMAD R73, R17, 0x2800, R6 ;  /* 0x0000280011497824 */ /* 0x004fe200078e0206 */
[----:B---3--:R-:W-:-:S03]  /*22b0*/  LOP3.LUT R4, R4, 0xfffffffd, RZ, 0xc0, !PT ;  /* 0xfffffffd04047812 */ /* 0x008fc600078ec0ff */
[C---:B------:R-:W-:Y:S02]  /*22c0*/  VIADD R5, R73.reuse, 0x20 ;  /* 0x0000002049057836 */ /* 0x040fe40000000000 */
[----:B------:R-:W-:Y:S01]  /*22d0*/  @P4 VIADD R5, R73, 0xffffffe0 ;  /* 0xffffffe049054836 */ /* 0x000fe20000000000 */
[----:B------:R-:W-:Y:S01]  /*22e0*/  @P5 LOP3.LUT R4, R4, 0x2, RZ, 0xfc, !PT ;  /* 0x0000000204045812 */ /* 0x000fe200078efcff */
[C---:B------:R-:W-:Y:S02]  /*22f0*/  IMAD.IADD R73, R16.reuse, 0x1, R73 ;  /* 0x0000000110497824 */ /* 0x040fe400078e0249 */
[----:B------:R-:W-:Y:S02]  /*2300*/  IMAD.IADD R72, R16, 0x1, R5 ;  /* 0x0000000110487824 */ /* 0x000fe400078e0205 */
[----:B------:R0:W-:Y:S01]  /*2310*/  STL [R1], R4 ;  /* 0x0000000401007387 */ /* 0x0001e20000100800 */
[----:B------:R-:W-:Y:S05]  /*2320*/  @!P0 BRA `(.L_x_317) ;  /* 0x0000002000e48947 */ /* 0x000fea0003800000 */
[----:B------:R-:W-:Y:S01]  /*2330*/  ULDC.U8 UR4, c[0x0][0x410] ;  /* 0x0001040000047ab9 */ /* 0x000fe20000000000 */
[-C--:B------:R-:W-:Y:S01]  /*2340*/  IMAD R5, R56, R2.reuse, RZ ;  /* 0x0000000238057224 */ /* 0x080fe200078e02ff */
[----:B------:R-:W-:Y:S01]  /*2350*/  ISETP.NE.AND P0, PT, RZ, UR4, PT ;  /* 0x00000004ff007c0c */ /* 0x000fe2000bf05270 */
[----:B------:R-:W-:Y:S02]  /*2360*/  IMAD R7, R57, R2, RZ ;  /* 0x0000000239077224 */ /* 0x000fe400078e02ff */
[C---:B------:R-:W-:Y:S02]  /*2370*/  IMAD R9, R11.reuse, R38, R5 ;  /* 0x000000260b097224 */ /* 0x040fe400078e0205 */
[----:B------:R-:W-:Y:S02]  /*2380*/  IMAD R11, R11, R32, R7 ;  /* 0x000000200b0b7224 */ /* 0x000fe400078e0207 */
[----:B0-----:R-:W-:-:S04]  /*2390*/  IMAD.WIDE.U32 R4, R38, R2, RZ ;  /* 0x0000000226047225 */ /* 0x001fc800078e00ff */
[----:B------:R-:W-:-:S04]  /*23a0*/  IMAD.WIDE.U32 R6, R32, R2, RZ ;  /* 0x0000000220067225 */ /* 0x000fc800078e00ff */
[----:B------:R-:W-:Y:S02]  /*23b0*/  IMAD.IADD R26, R5, 0x1, R9 ;  /* 0x00000001051a7824 */ /* 0x000fe400078e0209 */
[----:B------:R-:W-:Y:S01]  /*23c0*/  IMAD.IADD R64, R7, 0x1, R11 ;  /* 0x0000000107407824 */ /* 0x000fe200078e020b */
[----:B------:R-:W-:Y:S06]  /*23d0*/  @!P0 BRA `(.L_x_318) ;  /* 0x0000001000388947 */ /* 0x000fec0003800000 */
[----:B------:R-:W-:Y:S01]  /*23e0*/  IMAD R8, R2, -0xa0, R31 ;  /* 0xffffff6002087824 */ /* 0x000fe200078e021f */
[----:B------:R-:W-:Y:S01]  /*23f0*/  BSSY B1, `(.L_x_319) ;  /* 0x0000017000017945 */ /* 0x000fe20003800000 */
[----:B------:R-:W-:Y:S02]  /*2400*/  CS2R R14, SRZ ;  /* 0x00000000000e7805 */ /* 0x000fe4000001ff00 */
[----:B------:R-:W-:Y:S02]  /*2410*/  CS2R R10, SRZ ;  /* 0x00000000000a7805 */ /* 0x000fe4000001ff00 */
[----:B------:R-:W-:Y:S02]  /*2420*/  CS2R R24, SRZ ;  /* 0x0000000000187805 */ /* 0x000fe4000001ff00 */
[----:B------:R-:W-:-:S04]  /*2430*/  VIMNMX R9, R8, 0xa0, PT ;  /* 0x000000a008097848 */ /* 0x000fc80003fe0100 */
[----:B------:R-:W-:Y:S02]  /*2440*/  ISETP.GE.AND P1, PT, R22, R9, PT ;  /* 0x000000091600720c */ /* 0x000fe40003f26270 */
[----:B------:R-:W-:-:S11]  /*2450*/  CS2R R8, SRZ ;  /* 0x0000000000087805 */ /* 0x000fd6000001ff00 */
[----:B------:R-:W-:Y:S05]  /*2460*/  @P1 BRA `(.L_x_320) ;  /* 0x00000000003c1947 */ /* 0x000fea0003800000 */
[----:B------:R-:W2:Y:S01]  /*2470*/  LDL R66, [R1+0x10] ;  /* 0x0000100001427983 */ /* 0x000ea20000100800 */
[----:B------:R-:W-:Y:S02]  /*2480*/  ULDC.64 UR4, c[0x0][0x3e8] ;  /* 0x0000fa0000047ab9 */ /* 0x000fe40000000a00 */
[----:B------:R-:W-:-:S04]  /*2490*/  IADD3 R4, P0, P5, R42, UR4, R4 ;  /* 0x000000042a047c10 */ /* 0x000fc8000fd1e004 */
[----:B------:R-:W-:Y:S01]  /*24a0*/  IADD3.X R5, R58, UR5, R26, P0, P5 ;  /* 0x000000053a057c10 */ /* 0x000fe200087ea41a */
[----:B------:R-:W-:Y:S02]  /*24b0*/  ULDC.64 UR4, c[0x0][0x400] ;  /* 0x0001000000047ab9 */ /* 0x000fe40000000a00 */
[----:B------:R-:W-:-:S04]  /*24c0*/  IADD3 R6, P0, P5, R36, UR4, R6 ;  /* 0x0000000424067c10 */ /* 0x000fc8000fd1e006 */
[----:B------:R-:W-:Y:S02]  /*24d0*/  IADD3.X R7, R61, UR5, R64, P0, P5 ;  /* 0x000000053d077c10 */ /* 0x000fe400087ea440 */
[----:B------:R-:W-:Y:S02]  /*24e0*/  ISETP.GE.AND P0, PT, R156, R27, PT ;  /* 0x0000001b9c00720c */ /* 0x000fe40003f06270 */
[----:B------:R-:W-:Y:S02]  /*24f0*/  CS2R R8, SRZ ;  /* 0x0000000000087805 */ /* 0x000fe4000001ff00 */
[----:B------:R-:W-:-:S09]  /*2500*/  CS2R R10, SRZ ;  /* 0x00000000000a7805 */ /* 0x000fd2000001ff00 */
[----:B------:R0:W5:Y:S04]  /*2510*/  @!P0 LDG.E.64 R14, desc[UR40][R4.64] ;  /* 0x00000028040e8981 */ /* 0x000168000c1e1b00 */
[----:B------:R0:W5:Y:S01]  /*2520*/  @!P0 LDG.E.64 R24, desc[UR40][R6.64] ;  /* 0x0000002806188981 */ /* 0x000162000c1e1b00 */
[----:B--2---:R-:W-:-:S13]  /*2530*/  ISETP.GE.AND P0, PT, R66, R27, PT ;  /* 0x0000001b4200720c */ /* 0x004fda0003f06270 */
[----:B------:R0:W5:Y:S04]  /*2540*/  @!P0 LDG.E.64 R8, desc[UR40][R4.64+0x10] ;  /* 0x0000102804088981 */ /* 0x000168000c1e1b00 */
[----:B------:R0:W5:Y:S02]  /*2550*/  @!P0 LDG.E.64 R10, desc[UR40][R6.64+0x10] ;  /* 0x00001028060a8981 */ /* 0x000164000c1e1b00 */
.L_x_320:
[----:B------:R-:W-:Y:S05]  /*2560*/  BSYNC B1 ;  /* 0x0000000000017941 */ /* 0x000fea0003800000 */
.L_x_319:
[----:B0-----:R-:W2:Y:S01]  /*2570*/  LDL R4, [R1+0x8] ;  /* 0x0000080001047983 */ /* 0x001ea20000100800 */
[----:B-----5:R-:W-:Y:S02]  /*2580*/  IMAD.MOV.U32 R26, RZ, RZ, R8 ;  /* 0x000000ffff1a7224 */ /* 0x020fe400078e0008 */
[----:B------:R-:W-:Y:S02]  /*2590*/  IMAD.MOV.U32 R81, RZ, RZ, R14 ;  /* 0x000000ffff517224 */ /* 0x000fe400078e000e */
[----:B------:R-:W-:Y:S02]  /*25a0*/  IMAD.MOV.U32 R62, RZ, RZ, R10 ;  /* 0x000000ffff3e7224 */ /* 0x000fe400078e000a */
[----:B------:R-:W-:Y:S01]  /*25b0*/  IMAD.MOV.U32 R82, RZ, RZ, R24 ;  /* 0x000000ffff527224 */ /* 0x000fe200078e0018 */
[----:B--2---:R-:W-:-:S13]  /*25c0*/  ISETP.NE.AND P0, PT, R4, 0x3, PT ;  /* 0x000000030400780c */ /* 0x004fda0003f05270 */
[----:B------:R-:W-:Y:S05]  /*25d0*/  @!P0 BRA `(.L_x_321) ;  /* 0x0000000000048947 */ /* 0x000fea0003800000 */
[----:B------:R-:W-:Y:S01]  /*25e0*/  BPT.TRAP 0x1 ;  /* 0x000000040000795c */ /* 0x000fe20000300000 */
.L_x_321:
[----:B------:R-:W-:Y:S01]  /*25f0*/  IMAD R74, R17, 0x8, R16 ;  /* 0x00000008114a7824 */ /* 0x000fe200078e0210 */
[----:B------:R-:W-:Y:S01]  /*2600*/  SHF.L.U32 R75, R23, 0x1f, RZ ;  /* 0x0000001f174b7819 */ /* 0x000fe200000006ff */
[----:B------:R-:W-:Y:S03]  /*2610*/  BSSY B1, `(.L_x_322) ;  /* 0x0000003000017945 */ /* 0x000fe60003800000 */
[----:B------:R-:W0:Y:S02]  /*2620*/  SYNCS.PHASECHK.TRANS64.TRYWAIT P5, [R74+URZ+0x13290], R75 ;  /* 0x0132904b4a0075a7 */ /* 0x000e2400080a017f */
[----:B0-----:R-:W-:Y:S05]  /*2630*/  @!P5 BRA `(.L_x_323) ;  /* 0x000001240080d947 */ /* 0x001fea0003800000 */
.L_x_531:
[----:B------:R-:W-:Y:S05]  /*2640*/  BSYNC B1 ;  /* 0x0000000000017941 */ /* 0x000fea0003800000 */
.L_x_322:
[----:B------:R-:W-:Y:S05]  /*2650*/  @P1 BRA `(.L_x_324) ;  /* 0x0000002000601947 */ /* 0x000fea0003800000 */
[----:B------:R-:W-:Y:S04]  /*2660*/  BSSY B1, `(.L_x_325) ;  /* 0x000006f000017945 */ /* 0x000fe80003800000 */
[----:B------:R-:W-:Y:S05]  /*2670*/  @P3 BRA `(.L_x_326) ;  /* 0x0000000400b43947 */ /* 0x000fea0003800000 */
[----:B------:R1:W2:Y:S01]  /*2680*/  LDS.128 R4, [R73+0xe000] ;  /* 0x00e0000049047984 */ /* 0x0002a20000000c00 */
[----:B------:R-:W-:Y:S01]  /*2690*/  ISETP.GE.AND P5, PT, R156, R27, PT ;  /* 0x0000001b9c00720c */ /* 0x000fe20003fa6270 */
[----:B------:R-:W-:-:S12]  /*26a0*/  BSSY B2, `(.L_x_327) ;  /* 0x0000069000027945 */ /* 0x000fd80003800000 */
[----:B-1----:R-:W-:Y:S05]  /*26b0*/  @P5 BRA `(.L_x_328) ;  /* 0x00000004009c5947 */ /* 0x002fea0003800000 */
[----:B------:R-:W-:Y:S02]  /*26c0*/  SHF.R.U32.HI R24, RZ, 0x8, R25 ;  /* 0x00000008ff187819 */ /* 0x000fe40000011619 */
[----:B------:R-:W-:Y:S02]  /*26d0*/  SHF.R.U32.HI R14, RZ, 0x8, R15 ;  /* 0x00000008ff0e7819 */ /* 0x000fe4000001160f */
[----:B------:R-:W-:Y:S01]  /*26e0*/  SHF.R.U32.HI R64, RZ, 0x10, R25 ;  /* 0x00000010ff407819 */ /* 0x000fe20000011619 */
[----:B------:R-:W-:Y:S01]  /*26f0*/  IMAD.SHL.U32 R24, R24, 0x100, RZ ;  /* 0x0000010018187824 */ /* 0x000fe200078e00ff */
[----:B------:R-:W-:Y:S01]  /*2700*/  LOP3.LUT R25, R25, 0xff0000ff, RZ, 0xc0, !PT ;  /* 0xff0000ff19197812 */ /* 0x000fe200078ec0ff */
[----:B------:R-:W-:Y:S01]  /*2710*/  IMAD.SHL.U32 R14, R14, 0x100, RZ ;  /* 0x000001000e0e7824 */ /* 0x000fe200078e00ff */
[----:B------:R-:W-:Y:S02]  /*2720*/  SHF.R.U32.HI R65, RZ, 0x10, R15 ;  /* 0x00000010ff417819 */ /* 0x000fe4000001160f */
[----:B------:R-:W-:Y:S01]  /*2730*/  LOP3.LUT R63, R15, 0xff0000ff, RZ, 0xc0, !PT ;  /* 0xff0000ff0f3f7812 */ /* 0x000fe200078ec0ff */
[----:B--2---:R-:W-:Y:S01]  /*2740*/  IMAD.MOV.U32 R15, RZ, RZ, R4 ;  /* 0x000000ffff0f7224 */ /* 0x004fe200078e0004 */
[----:B------:R-:W-:Y:S01]  /*2750*/  LOP3.LUT R25, R25, 0xff00, R24, 0xf8, !PT ;  /* 0x0000ff0019197812 */ /* 0x000fe200078ef818 */
[----:B------:R-:W-:Y:S01]  /*2760*/  IMAD.U32 R24, R64, 0x10000, RZ ;  /* 0x0001000040187824 */ /* 0x000fe200078e00ff */
[----:B------:R-:W-:-:S02]  /*2770*/  F2FP.F16.E4M3.UNPACK_B R4, R5 ;  /* 0x00000005ff04723e */ /* 0x000fc400020006ff */
[----:B------:R-:W-:Y:S02]  /*2780*/  F2FP.F16.E4M3.UNPACK_B R64, R82.H1 ;  /* 0x00000052ff40723e */ /* 0x000fe400030006ff */
[----:B------:R-:W-:Y:S01]  /*2790*/  LOP3.LUT R63, R63, 0xff00, R14, 0xf8, !PT ;  /* 0x0000ff003f3f7812 */ /* 0x000fe200078ef80e */
[----:B------:R-:W-:Y:S01]  /*27a0*/  IMAD.U32 R14, R65, 0x10000, RZ ;  /* 0x00010000410e7824 */ /* 0x000fe200078e00ff */
[----:B------:R-:W-:Y:S01]  /*27b0*/  LOP3.LUT R24, R25, 0xff0000, R24, 0xf8, !PT ;  /* 0x00ff000019187812 */ /* 0x000fe200078ef818 */
[----:B------:R-:W-:Y:S01]  /*27c0*/  HADD2.F32 R25, -RZ, R4.H1_H1 ;  /* 0x30000004ff197230 */ /* 0x000fe20000004100 */
[----:B------:R-:W-:Y:S01]  /*27d0*/  F2FP.F16.E4M3.UNPACK_B R65, R81.H1 ;  /* 0x00000051ff41723e */ /* 0x000fe200030006ff */
[----:B------:R-:W-:Y:S01]  /*27e0*/  HADD2.F32 R67, -RZ, R64.H0_H0 ;  /* 0x20000040ff437230 */ /* 0x000fe20000004100 */
[----:B------:R-:W-:Y:S01]  /*27f0*/  F2FP.F16.E4M3.UNPACK_B R5, R5.H1 ;  /* 0x00000005ff05723e */ /* 0x000fe200030006ff */
[----:B------:R-:W-:Y:S01]  /*2800*/  HADD2.F32 R4, -RZ, R4.H0_H0 ;  /* 0x20000004ff047230 */ /* 0x000fe20000004100 */
[----:B------:R-:W-:Y:S01]  /*2810*/  LOP3.LUT R14, R63, 0xff0000, R14, 0xf8, !PT ;  /* 0x00ff00003f0e7812 */ /* 0x000fe200078ef80e */
[----:B------:R-:W-:-:S02]  /*2820*/  HADD2.F32 R76, -RZ, R64.H1_H1 ;  /* 0x30000040ff4c7230 */ /* 0x000fc40000004100 */
[CC--:B------:R-:W-:Y:S01]  /*2830*/  FMUL.FTZ R77, R25.reuse, R67.reuse ;  /* 0x00000043194d7220 */ /* 0x0c0fe20000410000 */
[----:B------:R-:W-:Y:S02]  /*2840*/  HADD2.F32 R66, -RZ, R65.H0_H0 ;  /* 0x20000041ff427230 */ /* 0x000fe40000004100 */
[----:B------:R-:W-:Y:S01]  /*2850*/  FMUL.FTZ R78, R4, R67 ;  /* 0x00000043044e7220 */ /* 0x000fe20000410000 */
[--C-:B------:R-:W-:Y:S01]  /*2860*/  HADD2.F32 R64, -RZ, R5.reuse.H1_H1 ;  /* 0x30000005ff407230 */ /* 0x100fe20000004100 */
[----:B------:R-:W-:Y:S01]  /*2870*/  F2FP.F16.E4M3.UNPACK_B R67, R82 ;  /* 0x00000052ff43723e */ /* 0x000fe200020006ff */
[----:B------:R-:W-:Y:S02]  /*2880*/  HADD2.F32 R63, -RZ, R5.H0_H0 ;  /* 0x20000005ff3f7230 */ /* 0x000fe40000004100 */
[----:B------:R-:W-:Y:S01]  /*2890*/  FFMA.FTZ R5, R25, R66, R78 ;  /* 0x0000004219057223 */ /* 0x000fe2000001004e */
[----:B------:R-:W-:Y:S02]  /*28a0*/  HADD2.F32 R65, -RZ, R65.H1_H1 ;  /* 0x30000041ff417230 */ /* 0x000fe40000004100 */
[-C--:B------:R-:W-:Y:S01]  /*28b0*/  FMUL.FTZ R80, R64, R76.reuse ;  /* 0x0000004c40507220 */ /* 0x080fe20000410000 */
[-C--:B------:R-:W-:Y:S01]  /*28c0*/  F2FP.F16.E4M3.UNPACK_B R25, R15.reuse.H1 ;  /* 0x0000000fff19723e */ /* 0x080fe200030006ff */
[C---:B------:R-:W-:Y:S01]  /*28d0*/  FMUL.FTZ R79, R63.reuse, R76 ;  /* 0x0000004c3f4f7220 */ /* 0x040fe20000410000 */
[----:B------:R-:W-:Y:S01]  /*28e0*/  F2FP.F16.E4M3.UNPACK_B R15, R15 ;  /* 0x0000000fff0f723e */ /* 0x000fe200020006ff */
[----:B------:R-:W-:Y:S01]  /*28f0*/  FFMA.FTZ R4, R4, R66, -R77 ;  /* 0x0000004204047223 */ /* 0x000fe2000001084d */
[-C--:B------:R-:W-:Y:S01]  /*2900*/  FFMA.FTZ R77, R63, R65.reuse, -R80 ;  /* 0x000000413f4d7223 */ /* 0x080fe20000010850 */
[----:B------:R-:W-:Y:S01]  /*2910*/  FFMA.FTZ R84, R64, R65, R79 ;  /* 0x0000004140547223 */ /* 0x000fe2000001004f */
[----:B------:R-:W-:Y:S01]  /*2920*/  F2FP.F16.E4M3.UNPACK_B R66, R81 ;  /* 0x00000051ff42723e */ /* 0x000fe200020006ff */
[----:B------:R-:W-:-:S02]  /*2930*/  HADD2.F32 R78, -RZ, R67.H1_H1 ;  /* 0x30000043ff4e7230 */ /* 0x000fc40000004100 */
[--C-:B------:R-:W-:Y:S01]  /*2940*/  HADD2.F32 R63, -RZ, R25.reuse.H0_H0 ;  /* 0x20000019ff3f7230 */ /* 0x100fe20000004100 */
[----:B------:R-:W-:Y:S01]  /*2950*/  F2FP.SATFINITE.E4M3.F32.PACK_AB_MERGE_C R84, R84, R77, RZ ;  /* 0x0000004d5454723e */ /* 0x000fe200048070ff */
[----:B------:R-:W-:Y:S01]  /*2960*/  HADD2.F32 R65, -RZ, R25.H1_H1 ;  /* 0x30000019ff417230 */ /* 0x000fe20000004100 */
[----:B------:R-:W-:Y:S01]  /*2970*/  F2FP.F16.E4M3.UNPACK_B R77, R24 ;  /* 0x00000018ff4d723e */ /* 0x000fe200020006ff */
[----:B------:R-:W-:Y:S02]  /*2980*/  HADD2.F32 R67, -RZ, R67.H0_H0 ;  /* 0x20000043ff437230 */ /* 0x000fe40000004100 */
[-C--:B------:R-:W-:Y:S01]  /*2990*/  FMUL.FTZ R82, R63, R78.reuse ;  /* 0x0000004e3f527220 */ /* 0x080fe20000410000 */
[--C-:B------:R-:W-:Y:S02]  /*29a0*/  HADD2.F32 R64, -RZ, R15.reuse.H1_H1 ;  /* 0x3000000fff407230 */ /* 0x100fe40000004100 */
[----:B------:R-:W-:Y:S01]  /*29b0*/  FMUL.FTZ R80, R65, R78 ;  /* 0x0000004e41507220 */ /* 0x000fe20000410000 */
[----:B------:R-:W-:Y:S01]  /*29c0*/  HADD2.F32 R76, -RZ, R66.H1_H1 ;  /* 0x30000042ff4c7230 */ /* 0x000fe20000004100 */
[----:B------:R-:W-:Y:S01]  /*29d0*/  F2FP.SATFINITE.E4M3.F32.PACK_AB_MERGE_C R5, R5, R4, R84 ;  /* 0x000000040505723e */ /* 0x000fe20004807054 */
[----:B------:R-:W-:-:S02]  /*29e0*/  HADD2.F32 R25, -RZ, R15.H0_H0 ;  /* 0x2000000fff197230 */ /* 0x000fc40000004100 */
[CC--:B------:R-:W-:Y:S01]  /*29f0*/  FMUL.FTZ R78, R64.reuse, R67.reuse ;  /* 0x00000043404e7220 */ /* 0x0c0fe20000410000 */
[----:B------:R-:W-:Y:S02]  /*2a00*/  HADD2.F32 R66, -RZ, R66.H0_H0 ;  /* 0x20000042ff427230 */ /* 0x000fe40000004100 */
[-C--:B------:R-:W-:Y:S01]  /*2a10*/  FFMA.FTZ R80, R63, R76.reuse, -R80 ;  /* 0x0000004c3f507223 */ /* 0x080fe20000010850 */
[----:B------:R-:W-:Y:S01]  /*2a20*/  FFMA.FTZ R65, R65, R76, R82 ;  /* 0x0000004c41417223 */ /* 0x000fe20000010052 */
[C---:B------:R-:W-:Y:S01]  /*2a30*/  FMUL.FTZ R67, R25.reuse, R67 ;  /* 0x0000004319437220 */ /* 0x040fe20000410000 */
[-C--:B------:R-:W-:Y:S01]  /*2a40*/  F2FP.F16.E4M3.UNPACK_B R63, R7.reuse.H1 ;  /* 0x00000007ff3f723e */ /* 0x080fe200030006ff */
[----:B------:R-:W-:Y:S01]  /*2a50*/  FFMA.FTZ R15, R25, R66, -R78 ;  /* 0x00000042190f7223 */ /* 0x000fe2000001084e */
[----:B------:R-:W-:Y:S01]  /*2a60*/  F2FP.F16.E4M3.UNPACK_B R78, R24.H1 ;  /* 0x00000018ff4e723e */ /* 0x000fe200030006ff */
[----:B------:R-:W-:Y:S01]  /*2a70*/  FFMA.FTZ R64, R64, R66, R67 ;  /* 0x0000004240407223 */ /* 0x000fe20000010043 */
[----:B------:R-:W-:Y:S01]  /*2a80*/  F2FP.SATFINITE.E4M3.F32.PACK_AB_MERGE_C R81, R65, R80, RZ ;  /* 0x000000504151723e */ /* 0x000fe200048070ff */
[--C-:B------:R-:W-:Y:S01]  /*2a90*/  HADD2.F32 R65, -RZ, R63.reuse.H0_H0 ;  /* 0x2000003fff417230 */ /* 0x100fe20000004100 */
[----:B------:R-:W-:Y:S01]  /*2aa0*/  F2FP.F16.E4M3.UNPACK_B R67, R14.H1 ;  /* 0x0000000eff43723e */ /* 0x000fe200030006ff */
[----:B------:R-:W-:Y:S01]  /*2ab0*/  HADD2.F32 R63, -RZ, R63.H1_H1 ;  /* 0x3000003fff3f7230 */ /* 0x000fe20000004100 */
[----:B------:R-:W-:Y:S01]  /*2ac0*/  F2FP.F16.E4M3.UNPACK_B R25, R6.H1 ;  /* 0x00000006ff19723e */ /* 0x000fe200030006ff */
[----:B------:R-:W-:Y:S01]  /*2ad0*/  HADD2.F32 R80, -RZ, R78.H1_H1 ;  /* 0x3000004eff507230 */ /* 0x000fe20000004100 */
[----:B------:R-:W-:Y:S01]  /*2ae0*/  F2FP.F16.E4M3.UNPACK_B R66, R14 ;  /* 0x0000000eff42723e */ /* 0x000fe200020006ff */
[----:B------:R-:W-:Y:S01]  /*2af0*/  HADD2.F32 R76, -RZ, R67.H1_H1 ;  /* 0x30000043ff4c7230 */ /* 0x000fe20000004100 */
[----:B------:R-:W-:Y:S01]  /*2b00*/  F2FP.F16.E4M3.UNPACK_B R7, R7 ;  /* 0x00000007ff07723e */ /* 0x000fe200020006ff */
[----:B------:R-:W-:-:S02]  /*2b10*/  HADD2.F32 R24, -RZ, R25.H1_H1 ;  /* 0x30000019ff187230 */ /* 0x000fc40000004100 */
[-C--:B------:R-:W-:Y:S01]  /*2b20*/  FMUL.FTZ R14, R63, R80.reuse ;  /* 0x000000503f0e7220 */ /* 0x080fe20000410000 */
[----:B------:R-:W-:Y:S02]  /*2b30*/  HADD2.F32 R79, -RZ, R77.H1_H1 ;  /* 0x3000004dff4f7230 */ /* 0x000fe40000004100 */
[C---:B------:R-:W-:Y:S01]  /*2b40*/  FMUL.FTZ R82, R65.reuse, R80 ;  /* 0x0000005041527220 */ /* 0x040fe20000410000 */
[----:B------:R-:W-:Y:S02]  /*2b50*/  HADD2.F32 R25, -RZ, R25.H0_H0 ;  /* 0x20000019ff197230 */ /* 0x000fe40000004100 */
[----:B------:R-:W-:Y:S01]  /*2b60*/  FFMA.FTZ R65, R65, R76, -R14 ;  /* 0x0000004c41417223 */ /* 0x000fe2000001080e */
[----:B------:R-:W-:Y:S02]  /*2b70*/  HADD2.F32 R14, -RZ, R66.H1_H1 ;  /* 0x30000042ff0e7230 */ /* 0x000fe40000004100 */
[-C--:B------:R-:W-:Y:S01]  /*2b80*/  FMUL.FTZ R80, R24, R79.reuse ;  /* 0x0000004f18507220 */ /* 0x080fe20000410000 */
[----:B------:R-:W-:Y:S01]  /*2b90*/  F2FP.F16.E4M3.UNPACK_B R6, R6 ;  /* 0x00000006ff06723e */ /* 0x000fe200020006ff */
[----:B------:R-:W-:Y:S01]  /*2ba0*/  FMUL.FTZ R79, R25, R79 ;  /* 0x0000004f194f7220 */ /* 0x000fe20000410000 */
[----:B------:R-:W-:-:S02]  /*2bb0*/  HADD2.F32 R77, -RZ, R77.H0_H0 ;  /* 0x2000004dff4d7230 */ /* 0x000fc40000004100 */
[-C--:B------:R-:W-:Y:S01]  /*2bc0*/  FFMA.FTZ R80, R25, R14.reuse, -R80 ;  /* 0x0000000e19507223 */ /* 0x080fe20000010850 */
[----:B------:R-:W-:Y:S02]  /*2bd0*/  HADD2.F32 R25, -RZ, R78.H0_H0 ;  /* 0x2000004eff197230 */ /* 0x000fe40000004100 */
[----:B------:R-:W-:Y:S01]  /*2be0*/  FFMA.FTZ R79, R24, R14, R79 ;  /* 0x0000000e184f7223 */ /* 0x000fe2000001004f */
[--C-:B------:R-:W-:Y:S02]  /*2bf0*/  HADD2.F32 R14, -RZ, R7.reuse.H0_H0 ;  /* 0x20000007ff0e7230 */ /* 0x100fe40000004100 */
[----:B------:R-:W-:Y:S01]  /*2c00*/  FFMA.FTZ R82, R63, R76, R82 ;  /* 0x0000004c3f527223 */ /* 0x000fe20000010052 */
[----:B------:R-:W-:Y:S01]  /*2c10*/  HADD2.F32 R24, -RZ, R7.H1_H1 ;  /* 0x30000007ff187230 */ /* 0x000fe20000004100 */
[----:B------:R-:W-:Y:S01]  /*2c20*/  F2FP.SATFINITE.E4M3.F32.PACK_AB_MERGE_C R4, R64, R15, R81 ;  /* 0x0000000f4004723e */ /* 0x000fe20004807051 */
[--C-:B------:R-:W-:Y:S01]  /*2c30*/  HADD2.F32 R7, -RZ, R6.reuse.H0_H0 ;  /* 0x20000006ff077230 */ /* 0x100fe20000004100 */
[----:B------:R-:W-:Y:S01]  /*2c40*/  F2FP.SATFINITE.E4M3.F32.PACK_AB_MERGE_C R79, R79, R80, RZ ;  /* 0x000000504f4f723e */ /* 0x000fe200048070ff */
[----:B------:R-:W-:-:S02]  /*2c50*/  HADD2.F32 R6, -RZ, R6.H1_H1 ;  /* 0x30000006ff067230 */ /* 0x000fc40000004100 */
[-C--:B------:R-:W-:Y:S01]  /*2c60*/  FMUL.FTZ R63, R24, R25.reuse ;  /* 0x00000019183f7220 */ /* 0x080fe20000410000 */
[----:B------:R-:W-:Y:S02]  /*2c70*/  HADD2.F32 R67, -RZ, R67.H0_H0 ;  /* 0x20000043ff437230 */ /* 0x000fe40000004100 */
[----:B------:R-:W-:Y:S01]  /*2c80*/  FMUL.FTZ R25, R14, R25 ;  /* 0x000000190e197220 */ /* 0x000fe20000410000 */
[----:B------:R-:W-:Y:S02]  /*2c90*/  HADD2.F32 R66, -RZ, R66.H0_H0 ;  /* 0x20000042ff427230 */ /* 0x000fe40000004100 */
[-C--:B------:R-:W-:Y:S01]  /*2ca0*/  FMUL.FTZ R76, R6, R77.reuse ;  /* 0x0000004d064c7220 */ /* 0x080fe20000410000 */
[C---:B------:R-:W-:Y:S01]  /*2cb0*/  FMUL.FTZ R77, R7.reuse, R77 ;  /* 0x0000004d074d7220 */ /* 0x040fe20000410000 */
[-C--:B------:R-:W-:Y:S01]  /*2cc0*/  FFMA.FTZ R63, R14, R67.reuse, -R63 ;  /* 0x000000430e3f7223 */ /* 0x080fe2000001083f */
[----:B------:R-:W-:Y:S01]  /*2cd0*/  FFMA.FTZ R24, R24, R67, R25 ;  /* 0x0000004318187223 */ /* 0x000fe20000010019 */
[-C--:B------:R-:W-:Y:S01]  /*2ce0*/  FFMA.FTZ R76, R7, R66.reuse, -R76 ;  /* 0x00000042074c7223 */ /* 0x080fe2000001084c */
[----:B------:R-:W-:Y:S01]  /*2cf0*/  FFMA.FTZ R77, R6, R66, R77 ;  /* 0x00000042064d7223 */ /* 0x000fe2000001004d */
[----:B------:R-:W-:-:S04]  /*2d00*/  F2FP.SATFINITE.E4M3.F32.PACK_AB_MERGE_C R65, R82, R65, RZ ;  /* 0x000000415241723e */ /* 0x000fc800048070ff */
[----:B------:R-:W-:Y:S02]  /*2d10*/  F2FP.SATFINITE.E4M3.F32.PACK_AB_MERGE_C R6, R77, R76, R79 ;  /* 0x0000004c4d06723e */ /* 0x000fe4000480704f */
[----:B------:R-:W-:-:S07]  /*2d20*/  F2FP.SATFINITE.E4M3.F32.PACK_AB_MERGE_C R7, R24, R63, R65 ;  /* 0x0000003f1807723e */ /* 0x000fce0004807041 */
.L_x_328:
[----:B------:R-:W-:Y:S05]  /*2d30*/  BSYNC B2 ;  /* 0x0000000000027941 */ /* 0x000fea0003800000 */
.L_x_327:
[----:B--2---:R1:W-:Y:S02]  /*2d40*/  STG.E.128 desc[UR40][R12.64], R4 ;  /* 0x000000040c007986 */ /* 0x0043e4000c101d28 */
.L_x_326:
[----:B------:R-:W-:Y:S05]  /*2d50*/  BSYNC B1 ;  /* 0x0000000000017941 */ /* 0x000fea0003800000 */
.L_x_325:
[----:B------:R-:W-:Y:S05]  /*2d60*/  @P2 BRA `(.L_x_324) ;  /* 0x00000018009c2947 */ /* 0x000fea0003800000 */
[----:B-1----:R-:W2:Y:S04]  /*2d70*/  LDL R6, [R1+0x14] ;  /* 0x0000140001067983 */ /* 0x002ea80000100800 */
[----:B------:R-:W3:Y:S01]  /*2d80*/  LDL R14, [R1+0x10] ;  /* 0x00001000010e7983 */ /* 0x000ee20000100800 */
[----:B------:R-:W-:Y:S01]  /*2d90*/  IMAD.MOV.U32 R5, RZ, RZ, 0x20 ;  /* 0x00000020ff057424 */ /* 0x000fe200078e00ff */
[----:B------:R-:W-:Y:S01]  /*2da0*/  BSSY B1, `(.L_x_329) ;  /* 0x000006f000017945 */ /* 0x000fe20003800000 */
[----:B------:R-:W-:-:S03]  /*2db0*/  IMAD R4, R17, 0x2800, RZ ;  /* 0x0000280011047824 */ /* 0x000fc600078e02ff */
[----:B------:R-:W-:-:S04]  /*2dc0*/  SEL R5, R5, 0xffffffe0, !P4 ;  /* 0xffffffe005057807 */ /* 0x000fc80006000000 */
[----:B--2---:R-:W-:Y:S02]  /*2dd0*/  IADD3 R5, R5, R6, R4 ;  /* 0x0000000605057210 */ /* 0x004fe40007ffe004 */
[----:B---3--:R-:W-:-:S03]  /*2de0*/  ISETP.GE.AND P5, PT, R14, R27, PT ;  /* 0x0000001b0e00720c */ /* 0x008fc60003fa6270 */
[----:B------:R-:W-:-:S06]  /*2df0*/  IMAD.IADD R4, R16, 0x1, R5 ;  /* 0x0000000110047824 */ /* 0x000fcc00078e0205 */
[----:B------:R-:W1:Y:S04]  /*2e00*/  LDS.128 R4, [R4+0xe000] ;  /* 0x00e0000004047984 */ /* 0x000e680000000c00 */
[----:B------:R-:W-:Y:S05]  /*2e10*/  @P5 BRA `(.L_x_330) ;  /* 0x00000004009c5947 */ /* 0x000fea0003800000 */
[----:B------:R-:W-:Y:S02]  /*2e20*/  SHF.R.U32.HI R25, RZ, 0x8, R9 ;  /* 0x00000008ff197819 */ /* 0x000fe40000011609 */
[----:B------:R-:W-:Y:S02]  /*2e30*/  SHF.R.U32.HI R8, RZ, 0x8, R11 ;  /* 0x00000008ff087819 */ /* 0x000fe4000001160b */
[----:B------:R-:W-:Y:S02]  /*2e40*/  LOP3.LUT R10, R9, 0xff0000ff, RZ, 0xc0, !PT ;  /* 0xff0000ff090a7812 */ /* 0x000fe400078ec0ff */
[----:B------:R-:W-:Y:S02]  /*2e50*/  SHF.R.U32.HI R24, RZ, 0x10, R9 ;  /* 0x00000010ff187819 */ /* 0x000fe40000011609 */
[----:B------:R-:W-:Y:S02]  /*2e60*/  LOP3.LUT R14, R11, 0xff0000ff, RZ, 0xc0, !PT ;  /* 0xff0000ff0b0e7812 */ /* 0x000fe400078ec0ff */
[----:B------:R-:W-:Y:S01]  /*2e70*/  SHF.R.U32.HI R15, RZ, 0x10, R11 ;  /* 0x00000010ff0f7819 */ /* 0x000fe2000001160b */
[----:B------:R-:W-:Y:S01]  /*2e80*/  IMAD.SHL.U32 R11, R8, 0x100, RZ ;  /* 0x00000100080b7824 */ /* 0x000fe200078e00ff */
[----:B------:R-:W-:Y:S01]  /*2e90*/  SHF.L.U32 R9, R25, 0x8, RZ ;  /* 0x0000000819097819 */ /* 0x000fe200000006ff */
[----:B-1----:R-:W-:Y:S01]  /*2ea0*/  IMAD.MOV.U32 R8, RZ, RZ, R4 ;  /* 0x000000ffff087224 */ /* 0x002fe200078e0004 */
[----:B------:R-:W-:Y:S01]  /*2eb0*/  F2FP.F16.E4M3.UNPACK_B R4, R5 ;  /* 0x00000005ff04723e */ /* 0x000fe200020006ff */
[----:B------:R-:W-:Y:S01]  /*2ec0*/  IMAD.U32 R15, R15, 0x10000, RZ ;  /* 0x000100000f0f7824 */ /* 0x000fe200078e00ff */
[----:B------:R-:W-:Y:S01]  /*2ed0*/  LOP3.LUT R9, R10, 0xff00, R9, 0xf8, !PT ;  /* 0x0000ff000a097812 */ /* 0x000fe200078ef809 */
[----:B------:R-:W-:Y:S01]  /*2ee0*/  IMAD.U32 R10, R24, 0x10000, RZ ;  /* 0x00010000180a7824 */ /* 0x000fe200078e00ff */
[----:B------:R-:W-:-:S02]  /*2ef0*/  LOP3.LUT R14, R14, 0xff00, R11, 0xf8, !PT ;  /* 0x0000ff000e0e7812 */ /* 0x000fc400078ef80b */
[----:B------:R-:W-:Y:S02]  /*2f00*/  F2FP.F16.E4M3.UNPACK_B R11, R62.H1 ;  /* 0x0000003eff0b723e */ /* 0x000fe400030006ff */
[----:B------:R-:W-:Y:S01]  /*2f10*/  LOP3.LUT R24, R9, 0xff0000, R10, 0xf8, !PT ;  /* 0x00ff000009187812 */ /* 0x000fe200078ef80a */
[--C-:B------:R-:W-:Y:S01]  /*2f20*/  HADD2.F32 R9, -RZ, R4.reuse.H1_H1 ;  /* 0x30000004ff097230 */ /* 0x100fe20000004100 */
[----:B------:R-:W-:Y:S01]  /*2f30*/  LOP3.LUT R63, R14, 0xff0000, R15, 0xf8, !PT ;  /* 0x00ff00000e3f7812 */ /* 0x000fe200078ef80f */
[--C-:B------:R-:W-:Y:S01]  /*2f40*/  HADD2.F32 R25, -RZ, R11.reuse.H0_H0 ;  /* 0x2000000bff197230 */ /* 0x100fe20000004100 */
[----:B------:R-:W-:Y:S01]  /*2f50*/  F2FP.F16.E4M3.UNPACK_B R14, R26.H1 ;  /* 0x0000001aff0e723e */ /* 0x000fe200030006ff */
[----:B------:R-:W-:Y:S01]  /*2f60*/  HADD2.F32 R4, -RZ, R4.H0_H0 ;  /* 0x20000004ff047230 */ /* 0x000fe20000004100 */
[----:B------:R-:W-:Y:S01]  /*2f70*/  F2FP.F16.E4M3.UNPACK_B R5, R5.H1 ;  /* 0x00000005ff05723e */ /* 0x000fe200030006ff */
[----:B------:R-:W-:Y:S02]  /*2f80*/  HADD2.F32 R27, -RZ, R11.H1_H1 ;  /* 0x3000000bff1b7230 */ /* 0x000fe40000004100 */
[----:B------:R-:W-:Y:S01]  /*2f90*/  FMUL.FTZ R65, R9, R25 ;  /* 0x0000001909417220 */ /* 0x000fe20000410000 */
[----:B------:R-:W-:-:S02]  /*2fa0*/  HADD2.F32 R15, -RZ, R14.H0_H0 ;  /* 0x2000000eff0f7230 */ /* 0x000fc40000004100 */
[----:B------:R-:W-:Y:S01]  /*2fb0*/  FMUL.FTZ R64, R4, R25 ;  /* 0x0000001904407220 */ /* 0x000fe20000410000 */
[--C-:B------:R-:W-:Y:S01]  /*2fc0*/  HADD2.F32 R11, -RZ, R5.reuse.H1_H1 ;  /* 0x30000005ff0b7230 */ /* 0x100fe20000004100 */
[----:B------:R-:W-:Y:S01]  /*2fd0*/  F2FP.F16.E4M3.UNPACK_B R62, R62 ;  /* 0x0000003eff3e723e */ /* 0x000fe200020006ff */
[----:B------:R-:W-:Y:S02]  /*2fe0*/  HADD2.F32 R10, -RZ, R5.H0_H0 ;  /* 0x20000005ff0a7230 */ /* 0x000fe40000004100 */
[----:B------:R-:W-:Y:S01]  /*2ff0*/  FFMA.FTZ R5, R9, R15, R64 ;  /* 0x0000000f09057223 */ /* 0x000fe20000010040 */
[----:B------:R-:W-:Y:S02]  /*3000*/  HADD2.F32 R14, -RZ, R14.H1_H1 ;  /* 0x3000000eff0e7230 */ /* 0x000fe40000004100 */
[CC--:B------:R-:W-:Y:S01]  /*3010*/  FMUL.FTZ R25, R11.reuse, R27.reuse ;  /* 0x0000001b0b197220 */ /* 0x0c0fe20000410000 */
[----:B------:R-:W-:Y:S01]  /*3020*/  F2FP.F16.E4M3.UNPACK_B R9, R8.H1 ;  /* 0x00000008ff09723e */ /* 0x000fe200030006ff */
[----:B------:R-:W-:Y:S01]  /*3030*/  FMUL.FTZ R66, R10, R27 ;  /* 0x0000001b0a427220 */ /* 0x000fe20000410000 */
[----:B------:R-:W-:Y:S01]  /*3040*/  FFMA.FTZ R4, R4, R15, -R65 ;  /* 0x0000000f04047223 */ /* 0x000fe20000010841 */
[----:B------:R-:W-:Y:S01]  /*3050*/  FFMA.FTZ R27, R10, R14, -R25 ;  /* 0x0000000e0a1b7223 */ /* 0x000fe20000010819 */
[----:B------:R-:W-:Y:S01]  /*3060*/  F2FP.F16.E4M3.UNPACK_B R8, R8 ;  /* 0x00000008ff08723e */ /* 0x000fe200020006ff */
[----:B------:R-:W-:Y:S01]  /*3070*/  FFMA.FTZ R76, R11, R14, R66 ;  /* 0x0000000e0b4c7223 */ /* 0x000fe20000010042 */
[----:B------:R-:W-:Y:S01]  /*3080*/  F2FP.F16.E4M3.UNPACK_B R26, R26 ;  /* 0x0000001aff1a723e */ /* 0x000fe200020006ff */
[----:B------:R-:W-:-:S02]  /*3090*/  HADD2.F32 R15, -RZ, R62.H1_H1 ;  /* 0x3000003eff0f7230 */ /* 0x000fc40000004100 */
[--C-:B------:R-:W-:Y:S01]  /*30a0*/  HADD2.F32 R10, -RZ, R9.reuse.H0_H0 ;  /* 0x20000009ff0a7230 */ /* 0x100fe20000004100 */
[----:B------:R-:W-:Y:S01]  /*30b0*/  F2FP.SATFINITE.E4M3.F32.PACK_AB_MERGE_C R77, R76, R27, RZ ;  /* 0x0000001b4c4d723e */ /* 0x000fe200048070ff */
[----:B------:R-:W-:Y:S02]  /*30c0*/  HADD2.F32 R11, -RZ, R9.H1_H1 ;  /* 0x30000009ff0b7230 */ /* 0x000fe40000004100 */
[----:B------:R-:W-:Y:S02]  /*30d0*/  HADD2.F32 R9, -RZ, R8.H0_H0 ;  /* 0x20000008ff097230 */ /* 0x000fe40000004100 */
[-C--:B------:R-:W-:Y:S01]  /*30e0*/  FMUL.FTZ R66, R10, R15.reuse ;  /* 0x0000000f0a427220 */ /* 0x080fe20000410000 */
[----:B------:R-:W-:Y:S02]  /*30f0*/  HADD2.F32 R14, -RZ, R26.H1_H1 ;  /* 0x3000001aff0e7230 */ /* 0x000fe40000004100 */
[----:B------:R-:W-:Y:S01]  /*3100*/  FMUL.FTZ R25, R11, R15 ;  /* 0x0000000f0b197220 */ /* 0x000fe20000410000 */
[----:B------:R-:W-:Y:S01]  /*3110*/  HADD2.F32 R62, -RZ, R62.H0_H0 ;  /* 0x2000003eff3e7230 */ /* 0x000fe20000004100 */
[----:B------:R-:W-:Y:S01]  /*3120*/  F2FP.SATFINITE.E4M3.F32.PACK_AB_MERGE_C R5, R5, R4, R77 ;  /* 0x000000040505723e */ /* 0x000fe2000480704d */
[----:B------:R-:W-:-:S02]  /*3130*/  HADD2.F32 R8, -RZ, R8.H1_H1 ;  /* 0x30000008ff087230 */ /* 0x000fc40000004100 */
[-C--:B------:R-:W-:Y:S01]  /*3140*/  FFMA.FTZ R25, R10, R14.reuse, -R25 ;  /* 0x0000000e0a197223 */ /* 0x080fe20000010819 */
[----:B------:R-:W-:Y:S02]  /*3150*/  HADD2.F32 R26, -RZ, R26.H0_H0 ;  /* 0x2000001aff1a7230 */ /* 0x000fe40000004100 */
[----:B------:R-:W-:Y:S01]  /*3160*/  FFMA.FTZ R66, R11, R14, R66 ;  /* 0x0000000e0b427223 */ /* 0x000fe20000010042 */
[CC--:B------:R-:W-:Y:S01]  /*3170*/  FMUL.FTZ R15, R9.reuse, R62.reuse ;  /* 0x0000003e090f7220 */ /* 0x0c0fe20000410000 */
[----:B------:R-:W-:Y:S01]  /*3180*/  FMUL.FTZ R64, R8, R62 ;  /* 0x0000003e08407220 */ /* 0x000fe20000410000 */
[----:B------:R-:W-:Y:S02]  /*3190*/  F2FP.F16.E4M3.UNPACK_B R14, R24.H1 ;  /* 0x00000018ff0e723e */ /* 0x000fe400030006ff */
[----:B------:R-:W-:Y:S01]  /*31a0*/  F2FP.SATFINITE.E4M3.F32.PACK_AB_MERGE_C R76, R66, R25, RZ ;  /* 0x00000019424c723e */ /* 0x000fe200048070ff */
[-C--:B------:R-:W-:Y:S01]  /*31b0*/  FFMA.FTZ R64, R9, R26.reuse, -R64 ;  /* 0x0000001a09407223 */ /* 0x080fe20000010840 */
[----:B------:R-:W-:Y:S01]  /*31c0*/  F2FP.F16.E4M3.UNPACK_B R9, R7.H1 ;  /* 0x00000007ff09723e */ /* 0x000fe200030006ff */
[----:B------:R-:W-:Y:S01]  /*31d0*/  FFMA.FTZ R65, R8, R26, R15 ;  /* 0x0000001a08417223 */ /* 0x000fe2000001000f */
[-C--:B------:R-:W-:Y:S01]  /*31e0*/  F2FP.F16.E4M3.UNPACK_B R25, R63.reuse.H1 ;  /* 0x0000003fff19723e */ /* 0x080fe200030006ff */
[----:B------:R-:W-:Y:S01]  /*31f0*/  HADD2.F32 R15, -RZ, R14.H1_H1 ;  /* 0x3000000eff0f7230 */ /* 0x000fe20000004100 */
[----:B------:R-:W-:Y:S01]  /*3200*/  F2FP.F16.E4M3.UNPACK_B R8, R6.H1 ;  /* 0x00000006ff08723e */ /* 0x000fe200030006ff */
[----:B------:R-:W-:Y:S01]  /*3210*/  HADD2.F32 R11, -RZ, R9.H1_H1 ;  /* 0x30000009ff0b7230 */ /* 0x000fe20000004100 */
[----:B------:R-:W-:Y:S01]  /*3220*/  F2FP.F16.E4M3.UNPACK_B R63, R63 ;  /* 0x0000003fff3f723e */ /* 0x000fe200020006ff */
[----:B------:R-:W-:Y:S01]  /*3230*/  HADD2.F32 R27, -RZ, R25.H1_H1 ;  /* 0x30000019ff1b7230 */ /* 0x000fe20000004100 */
[----:B------:R-:W-:Y:S01]  /*3240*/  F2FP.F16.E4M3.UNPACK_B R24, R24 ;  /* 0x00000018ff18723e */ /* 0x000fe200020006ff */
[----:B------:R-:W-:Y:S01]  /*3250*/  HADD2.F32 R10, -RZ, R9.H0_H0 ;  /* 0x20000009ff0a7230 */ /* 0x000fe20000004100 */
[----:B------:R-:W-:Y:S01]  /*3260*/  F2FP.F16.E4M3.UNPACK_B R7, R7 ;  /* 0x00000007ff07723e */ /* 0x000fe200020006ff */
[----:B------:R-:W-:-:S02]  /*3270*/  HADD2.F32 R9, -RZ, R8.H1_H1 ;  /* 0x30000008ff097230 */ /* 0x000fc40000004100 */
[-C--:B------:R-:W-:Y:S01]  /*3280*/  FMUL.FTZ R67, R11, R27.reuse ;  /* 0x0000001b0b437220 */ /* 0x080fe20000410000 */
[--C-:B------:R-:W-:Y:S02]  /*3290*/  HADD2.F32 R26, -RZ, R63.reuse.H1_H1 ;  /* 0x3000003fff1a7230 */ /* 0x100fe40000004100 */
[C---:B------:R-:W-:Y:S01]  /*32a0*/  FMUL.FTZ R62, R10.reuse, R27 ;  /* 0x0000001b0a3e7220 */ /* 0x040fe20000410000 */
[----:B------:R-:W-:Y:S02]  /*32b0*/  HADD2.F32 R8, -RZ, R8.H0_H0 ;  /* 0x20000008ff087230 */ /* 0x000fe40000004100 */
[----:B------:R-:W-:Y:S01]  /*32c0*/  FFMA.FTZ R67, R10, R15, -R67 ;  /* 0x0000000f0a437223 */ /* 0x000fe20000010843 */
[----:B------:R-:W-:Y:S02]  /*32d0*/  HADD2.F32 R10, -RZ, R24.H1_H1 ;  /* 0x30000018ff0a7230 */ /* 0x000fe40000004100 */
[----:B------:R-:W-:Y:S01]  /*32e0*/  FMUL.FTZ R27, R9, R26 ;  /* 0x0000001a091b7220 */ /* 0x000fe20000410000 */
[----:B------:R-:W-:Y:S01]  /*32f0*/  F2FP.F16.E4M3.UNPACK_B R6, R6 ;  /* 0x00000006ff06723e */ /* 0x000fe200020006ff */
[----:B------:R-:W-:Y:S01]  /*3300*/  FMUL.FTZ R26, R8, R26 ;  /* 0x0000001a081a7220 */ /* 0x000fe20000410000 */
[----:B------:R-:W-:-:S02]  /*3310*/  HADD2.F32 R63, -RZ, R63.H0_H0 ;  /* 0x2000003fff3f7230 */ /* 0x000fc40000004100 */
[-C--:B------:R-:W-:Y:S01]  /*3320*/  FFMA.FTZ R27, R8, R10.reuse, -R27 ;  /* 0x0000000a081b7223 */ /* 0x080fe2000001081b */
[--C-:B------:R-:W-:Y:S02]  /*3330*/  HADD2.F32 R8, -RZ, R7.reuse.H0_H0 ;  /* 0x20000007ff087230 */ /* 0x100fe40000004100 */
[----:B------:R-:W-:Y:S01]  /*3340*/  FFMA.FTZ R26, R9, R10, R26 ;  /* 0x0000000a091a7223 */ /* 0x000fe2000001001a */
[----:B------:R-:W-:Y:S02]  /*3350*/  HADD2.F32 R9, -RZ, R7.H1_H1 ;  /* 0x30000007ff097230 */ /* 0x000fe40000004100 */
[----:B------:R-:W-:Y:S01]  /*3360*/  FFMA.FTZ R66, R11, R15, R62 ;  /* 0x0000000f0b427223 */ /* 0x000fe2000001003e */
[--C-:B------:R-:W-:Y:S01]  /*3370*/  HADD2.F32 R7, -RZ, R6.reuse.H0_H0 ;  /* 0x20000006ff077230 */ /* 0x100fe20000004100 */
[----:B------:R-:W-:Y:S01]  /*3380*/  F2FP.SATFINITE.E4M3.F32.PACK_AB_MERGE_C R4, R65, R64, R76 ;  /* 0x000000404104723e */ /* 0x000fe2000480704c */
[----:B------:R-:W-:Y:S01]  /*3390*/  HADD2.F32 R6, -RZ, R6.H1_H1 ;  /* 0x30000006ff067230 */ /* 0x000fe20000004100 */
[----:B------:R-:W-:Y:S01]  /*33a0*/  F2FP.SATFINITE.E4M3.F32.PACK_AB_MERGE_C R26, R26, R27, RZ ;  /* 0x0000001b1a1a723e */ /* 0x000fe200048070ff */
[----:B------:R-:W-:Y:S01]  /*33b0*/  HADD2.F32 R25, -RZ, R25.H0_H0 ;  /* 0x20000019ff197230 */ /* 0x000fe20000004100 */
[----:B------:R-:W-:Y:S01]  /*33c0*/  F2FP.SATFINITE.E4M3.F32.PACK_AB_MERGE_C R66, R66, R67, RZ ;  /* 0x000000434242723e */ /* 0x000fe200048070ff */
[----:B------:R-:W-:-:S02]  /*33d0*/  HADD2.F32 R14, -RZ, R14.H0_H0 ;  /* 0x2000000eff0e7230 */ /* 0x000fc40000004100 */
[----:B------:R-:W-:Y:S01]  /*33e0*/  FMUL.FTZ R10, R6, R63 ;  /* 0x0000003f060a7220 */ /* 0x000fe20000410000 */
[----:B------:R-:W-:Y:S02]  /*33f0*/  HADD2.F32 R24, -RZ, R24.H0_H0 ;  /* 0x20000018ff187230 */ /* 0x000fe40000004100 */
[-C--:B------:R-:W-:Y:S01]  /*3400*/  FMUL.FTZ R11, R9, R25.reuse ;  /* 0x00000019090b7220 */ /* 0x080fe20000410000 */
[C---:B------:R-:W-:Y:S01]  /*3410*/  FMUL.FTZ R62, R8.reuse, R25 ;  /* 0x00000019083e7220 */ /* 0x040fe20000410000 */
[----:B------:R-:W-:Y:S02]  /*3420*/  FMUL.FTZ R63, R7, R63 ;  /* 0x0000003f073f7220 */ /* 0x000fe40000410000 */
[-C--:B------:R-:W-:Y:S01]  /*3430*/  FFMA.FTZ R11, R8, R14.reuse, -R11 ;  /* 0x0000000e080b7223 */ /* 0x080fe2000001080b */
[----:B------:R-:W-:Y:S01]  /*3440*/  FFMA.FTZ R62, R9, R14, R62 ;  /* 0x0000000e093e7223 */ /* 0x000fe2000001003e */
[-C--:B------:R-:W-:Y:S01]  /*3450*/  FFMA.FTZ R10, R7, R24.reuse, -R10 ;  /* 0x00000018070a7223 */ /* 0x080fe2000001080a */
[----:B------:R-:W-:-:S03]  /*3460*/  FFMA.FTZ R63, R6, R24, R63 ;  /* 0x00000018063f7223 */ /* 0x000fc6000001003f */
[----:B------:R-:W-:Y:S02]  /*3470*/  F2FP.SATFINITE.E4M3.F32.PACK_AB_MERGE_C R7, R62, R11, R66 ;  /* 0x0000000b3e07723e */ /* 0x000fe40004807042 */
[----:B------:R-:W-:-:S07]  /*3480*/  F2FP.SATFINITE.E4M3.F32.PACK_AB_MERGE_C R6, R63, R10, R26 ;  /* 0x0000000a3f06723e */ /* 0x000fce000480701a */
.L_x_330:
[----:B------:R-:W-:Y:S05]  /*3490*/  BSYNC B1 ;  /* 0x0000000000017941 */ /* 0x000fea0003800000 */
.L_x_329:
[----:B-1----:R1:W-:Y:S01]  /*34a0*/  STG.E.128 desc[UR40][R12.64+0x20], R4 ;  /* 0x000020040c007986 */ /* 0x0023e2000c101d28 */
[----:B------:R-:W-:Y:S05]  /*34b0*/  BRA `(.L_x_324) ;  /* 0x0000001000c87947 */ /* 0x000fea0003800000 */
.L_x_318:
[----:B------:R-:W-:Y:S01]  /*34c0*/  IMAD R5, R2, -0xa0, R31 ;  /* 0xffffff6002057824 */ /* 0x000fe200078e021f */
[----:B------:R-:W2:Y:S04]  /*34d0*/  LDL.LU R67, [R1] ;  /* 0x0000000001437983 */ /* 0x000ea80000300800 */
[----:B------:R-:W-:Y:S01]  /*34e0*/  VIMNMX R5, R5, 0xa0, PT ;  /* 0x000000a005057848 */ /* 0x000fe20003fe0100 */
[----:B------:R-:W3:Y:S01]  /*34f0*/  LDL R66, [R1+0x8] ;  /* 0x0000080001427983 */ /* 0x000ee20000100800 */
[----:B------:R-:W-:Y:S02]  /*3500*/  CS2R R10, SRZ ;  /* 0x00000000000a7805 */ /* 0x000fe4000001ff00 */
[----:B------:R-:W-:Y:S02]  /*3510*/  CS2R R8, SRZ ;  /* 0x0000000000087805 */ /* 0x000fe4000001ff00 */
[----:B------:R-:W-:-:S04]  /*3520*/  ISETP.GE.AND P1, PT, R22, R5, PT ;  /* 0x000000051600720c */ /* 0x000fc80003f26270 */
[----:B------:R-:W-:-:S13]  /*3530*/  ISETP.GE.OR P0, PT, R18, R27, P1 ;  /* 0x0000001b1200720c */ /* 0x000fda0000f06670 */
[----:B------:R-:W0:Y:S08]  /*3540*/  @!P0 LDC.64 R12, c[0x0][0x3e8] ;  /* 0x0000fa00ff0c8b82 */ /* 0x000e300000000a00 */
[----:B------:R-:W1:Y:S01]  /*3550*/  @!P0 LDC.64 R24, c[0x0][0x400] ;  /* 0x00010000ff188b82 */ /* 0x000e620000000a00 */
[----:B0-----:R-:W-:Y:S02]  /*3560*/  @!P0 IADD3 R12, P5, P6, R40, R12, R4 ;  /* 0x0000000c280c8210 */ /* 0x001fe40007ebe004 */
[----:B------:R-:W-:-:S02]  /*3570*/  CS2R R4, SRZ ;  /* 0x0000000000047805 */ /* 0x000fc4000001ff00 */
[----:B------:R-:W-:Y:S02]  /*3580*/  @!P0 IADD3.X R13, R59, R13, R26, P5, P6 ;  /* 0x0000000d3b0d8210 */ /* 0x000fe40002fec41a */
[----:B-1----:R-:W-:Y:S02]  /*3590*/  @!P0 IADD3 R24, P5, P6, R34, R24, R6 ;  /* 0x0000001822188210 */ /* 0x002fe40007ebe006 */
[----:B------:R-:W-:Y:S02]  /*35a0*/  CS2R R6, SRZ ;  /* 0x0000000000067805 */ /* 0x000fe4000001ff00 */
[----:B------:R-:W-:-:S04]  /*35b0*/  @!P0 IADD3.X R25, R68, R25, R64, P5, P6 ;  /* 0x0000001944198210 */ /* 0x000fc80002fec440 */
[----:B------:R-:W4:Y:S04]  /*35c0*/  @!P0 LDG.E.128 R4, desc[UR40][R12.64] ;  /* 0x000000280c048981 */ /* 0x000f28000c1e1d00 */
[----:B------:R-:W5:Y:S01]  /*35d0*/  @!P0 LDG.E.128 R8, desc[UR40][R24.64] ;  /* 0x0000002818088981 */ /* 0x000f62000c1e1d00 */
[----:B------:R-:W-:Y:S02]  /*35e0*/  ISETP.GE.AND P0, PT, R18, R27, PT ;  /* 0x0000001b1200720c */ /* 0x000fe40003f06270 */
[----:B--2---:R-:W-:-:S11]  /*35f0*/  LOP3.LUT R67, R67, 0xfffffffe, RZ, 0xc0, !PT ;  /* 0xfffffffe43437812 */ /* 0x004fd600078ec0ff */
[----:B------:R-:W-:Y:S02]  /*3600*/  @P0 LOP3.LUT R67, R67, 0x1, RZ, 0xfc, !PT ;  /* 0x0000000143430812 */ /* 0x000fe400078efcff */
[----:B---3--:R-:W-:-:S03]  /*3610*/  ISETP.NE.AND P0, PT, R66, 0x3, PT ;  /* 0x000000034200780c */ /* 0x008fc60003f05270 */
[----:B------:R0:W-:Y:S01]  /*3620*/  STL [R1], R67 ;  /* 0x0000004301007387 */ /* 0x0001e20000100800 */
[----:B----4-:R-:W-:Y:S02]  /*3630*/  IMAD.MOV.U32 R78, RZ, RZ, R6 ;  /* 0x000000ffff4e7224 */ /* 0x010fe400078e0006 */
[----:B------:R-:W-:Y:S02]  /*3640*/  IMAD.MOV.U32 R81, RZ, RZ, R4 ;  /* 0x000000ffff517224 */ /* 0x000fe400078e0004 */
[----:B-----5:R-:W-:Y:S02]  /*3650*/  IMAD.MOV.U32 R80, RZ, RZ, R10 ;  /* 0x000000ffff507224 */ /* 0x020fe400078e000a */
[----:B------:R-:W-:-:S03]  /*3660*/  IMAD.MOV.U32 R82, RZ, RZ, R8 ;  /* 0x000000ffff527224 */ /* 0x000fc600078e0008 */
[----:B0-----:R-:W-:Y:S05]  /*3670*/  @!P0 BRA `(.L_x_331) ;  /* 0x0000000000048947 */ /* 0x001fea0003800000 */
[----:B------:R-:W-:Y:S01]  /*3680*/  BPT.TRAP 0x1 ;  /* 0x000000040000795c */ /* 0x000fe20000300000 */
.L_x_331:
[----:B------:R-:W-:Y:S01]  /*3690*/  IMAD R74, R17, 0x8, R16 ;  /* 0x00000008114a7824 */ /* 0x000fe200078e0210 */
[----:B------:R-:W-:Y:S01]  /*36a0*/  SHF.L.U32 R75, R23, 0x1f, RZ ;  /* 0x0000001f174b7819 */ /* 0x000fe200000006ff */
[----:B------:R-:W0:Y:S01]  /*36b0*/  LDC R77, c[0x0][0x2f4] ;  /* 0x0000bd00ff4d7b82 */ /* 0x000e220000000800 */
[----:B------:R-:W-:Y:S02]  /*36c0*/  BSSY B1, `(.L_x_332) ;  /* 0x0000003000017945 */ /* 0x000fe40003800000 */
[----:B------:R-:W1:Y:S02]  /*36d0*/  SYNCS.PHASECHK.TRANS64.TRYWAIT P5, [R74+URZ+0x13290], R75 ;  /* 0x0132904b4a0075a7 */ /* 0x000e6400080a017f */
[----:B-1----:R-:W-:Y:S05]  /*36e0*/  @!P5 BRA `(.L_x_333) ;  /* 0x000001140068d947 */ /* 0x002fea0003800000 */
.L_x_532:
[----:B------:R-:W-:Y:S05]  /*36f0*/  BSYNC B1 ;  /* 0x0000000000017941 */ /* 0x000fea0003800000 */
.L_x_332:
[----:B0-----:R-:W-:Y:S01]  /*3700*/  ISETP.GE.OR P5, PT, R18, R77, P1 ;  /* 0x0000004d1200720c */ /* 0x001fe20000fa6670 */
[----:B------:R-:W-:Y:S01]  /*3710*/  ULDC.64 UR4, c[0x0][0x300] ;  /* 0x0000c00000047ab9 */ /* 0x000fe20000000a00 */
[----:B------:R-:W-:Y:S01]  /*3720*/  SHF.R.S32.HI R12, RZ, 0x1f, R22 ;  /* 0x0000001fff0c7819 */ /* 0x000fe20000011416 */
[----:B------:R-:W-:-:S04]  /*3730*/  IMAD.MOV.U32 R64, RZ, RZ, R14 ;  /* 0x000000ffff407224 */ /* 0x000fc800078e000e */
[----:B------:R-:W-:Y:S02]  /*3740*/  IMAD R13, R12, UR4, RZ ;  /* 0x000000040c0d7c24 */ /* 0x000fe4000f8e02ff */
[----:B------:R-:W-:-:S04]  /*3750*/  IMAD.WIDE.U32 R64, R22, UR4, R64 ;  /* 0x0000000416407c25 */ /* 0x000fc8000f8e0040 */
[----:B------:R-:W-:Y:S01]  /*3760*/  IMAD R13, R22, UR5, R13 ;  /* 0x00000005160d7c24 */ /* 0x000fe2000f8e020d */
[----:B------:R-:W-:Y:S06]  /*3770*/  @P5 BRA `(.L_x_324) ;  /* 0x0000001000185947 */ /* 0x000fec0003800000 */
[----:B------:R-:W2:Y:S04]  /*3780*/  LDL R27, [R1] ;  /* 0x00000000011b7983 */ /* 0x000ea80000100800 */
[----:B------:R-:W3:Y:S04]  /*3790*/  LDL R26, [R1+0x30] ;  /* 0x00003000011a7983 */ /* 0x000ee80000100800 */
[----:B------:R-:W4:Y:S04]  /*37a0*/  LDL R25, [R1+0x34] ;  /* 0x0000340001197983 */ /* 0x000f280000100800 */
[----:B------:R-:W5:Y:S01]  /*37b0*/  LDL R24, [R1+0x38] ;  /* 0x0000380001187983 */ /* 0x000f620000100800 */
[----:B------:R-:W-:Y:S01]  /*37c0*/  IMAD.IADD R76, R13, 0x1, R65 ;  /* 0x000000010d4c7824 */ /* 0x000fe200078e0241 */
[----:B------:R-:W-:Y:S01]  /*37d0*/  IADD3 R67, P5, P6, R48, R64, R60 ;  /* 0x0000004030437210 */ /* 0x000fe20007ebe03c */
[----:B------:R-:W-:Y:S01]  /*37e0*/  IMAD.IADD R13, R77, 0x1, -R54 ;  /* 0x000000014d0d7824 */ /* 0x000fe200078e0a36 */
[----:B------:R-:W-:Y:S02]  /*37f0*/  BSSY B1, `(.L_x_334) ;  /* 0x00000e2000017945 */ /* 0x000fe40003800000 */
[----:B------:R-:W-:-:S02]  /*3800*/  IADD3.X R12, R3, R76, R69, P5, P6 ;  /* 0x0000004c030c7210 */ /* 0x000fc40002fec445 */
[----:B------:R-:W-:-:S05]  /*3810*/  IADD3 R66, P5, R67, R62, RZ ;  /* 0x0000003e43427210 */ /* 0x000fca0007fbe0ff */
[----:B------:R-:W-:Y:S01]  /*3820*/  IMAD.X R67, R12, 0x1, R63, P5 ;  /* 0x000000010c437824 */ /* 0x000fe200028e063f */
[C---:B--2---:R-:W-:Y:S02]  /*3830*/  LOP3.LUT P5, RZ, R27.reuse, 0x4, RZ, 0xc0, !PT ;  /* 0x000000041bff7812 */ /* 0x044fe400078ac0ff */
[----:B------:R-:W-:Y:S02]  /*3840*/  LOP3.LUT P6, RZ, R27, 0x1, RZ, 0xc0, !PT ;  /* 0x000000011bff7812 */ /* 0x000fe400078cc0ff */
[----:B------:R-:W-:-:S04]  /*3850*/  SEL R13, R54, R13, !P5 ;  /* 0x0000000d360d7207 */ /* 0x000fc80006800000 */
[----:B------:R-:W-:-:S04]  /*3860*/  SHF.R.S32.HI R12, RZ, 0x1f, R13 ;  /* 0x0000001fff0c7819 */ /* 0x000fc8000001140d */
[----:B------:R-:W-:Y:S01]  /*3870*/  LEA.HI R12, R12, R13, RZ, 0x5 ;  /* 0x0000000d0c0c7211 */ /* 0x000fe200078f28ff */
[----:B------:R-:W-:-:S03]  /*3880*/  IMAD R13, R17, 0x2800, R70 ;  /* 0x00002800110d7824 */ /* 0x000fc600078e0246 */
[----:B------:R-:W-:Y:S01]  /*3890*/  SHF.R.S32.HI R12, RZ, 0x5, R12 ;  /* 0x00000005ff0c7819 */ /* 0x000fe2000001140c */
[----:B------:R-:W-:-:S03]  /*38a0*/  IMAD.IADD R13, R16, 0x1, R13 ;  /* 0x00000001100d7824 */ /* 0x000fc600078e020d */
[----:B------:R-:W-:-:S05]  /*38b0*/  LEA.HI.SX32 R12, R21, R12, 0x1c ;  /* 0x0000000c150c7211 */ /* 0x000fca00078fe2ff */
[----:B------:R-:W-:-:S05]  /*38c0*/  IMAD.SHL.U32 R79, R12, 0x10, RZ ;  /* 0x000000100c4f7824 */ /* 0x000fca00078e00ff */
[----:B---3--:R-:W-:-:S04]  /*38d0*/  LOP3.LUT R12, R26, 0x30, R79, 0xf8, !PT ;  /* 0x000000301a0c7812 */ /* 0x008fc800078ef84f */
[----:B----4-:R-:W-:-:S05]  /*38e0*/  LOP3.LUT R12, R12, R25, RZ, 0x3c, !PT ;  /* 0x000000190c0c7212 */ /* 0x010fca00078e3cff */
[----:B-----5:R-:W-:-:S04]  /*38f0*/  IMAD.IADD R12, R24, 0x1, R12 ;  /* 0x00000001180c7824 */ /* 0x020fc800078e020c */
[----:B------:R-:W-:-:S04]  /*3900*/  IMAD R15, R17, 0x2800, R12 ;  /* 0x00002800110f7824 */ /* 0x000fc800078e020c */
[----:B------:R-:W-:Y:S02]  /*3910*/  IMAD.IADD R24, R16, 0x1, R15 ;  /* 0x0000000110187824 */ /* 0x000fe400078e020f */
[----:B------:R-:W0:Y:S04]  /*3920*/  LDS.128 R12, [R13+0xe000] ;  /* 0x00e000000d0c7984 */ /* 0x000e280000000c00 */
[----:B------:R-:W2:Y:S01]  /*3930*/  LDS.128 R24, [R24+0xe000] ;  /* 0x00e0000018187984 */ /* 0x000ea20000000c00 */
[----:B------:R-:W-:Y:S05]  /*3940*/  @P6 BRA `(.L_x_335) ;  /* 0x0000000c00306947 */ /* 0x000fea0003800000 */
[--C-:B------:R-:W-:Y:S02]  /*3950*/  SHF.R.U32.HI R89, RZ, 0x8, R5.reuse ;  /* 0x00000008ff597819 */ /* 0x100fe40000011605 */
[----:B------:R-:W-:Y:S02]  /*3960*/  LOP3.LUT R4, R5, 0xff0000ff, RZ, 0xc0, !PT ;  /* 0xff0000ff05047812 */ /* 0x000fe400078ec0ff */
[----:B------:R-:W-:Y:S01]  /*3970*/  SHF.R.U32.HI R87, RZ, 0x10, R5 ;  /* 0x00000010ff577819 */ /* 0x000fe20000011605 */
[----:B------:R-:W-:Y:S01]  /*3980*/  IMAD.SHL.U32 R5, R89, 0x100, RZ ;  /* 0x0000010059057824 */ /* 0x000fe200078e00ff */
[----:B------:R-:W-:Y:S02]  /*3990*/  SHF.R.U32.HI R85, RZ, 0x8, R7 ;  /* 0x00000008ff557819 */ /* 0x000fe40000011607 */
[----:B------:R-:W-:Y:S02]  /*39a0*/  SHF.R.U32.HI R83, RZ, 0x8, R11 ;  /* 0x00000008ff537819 */ /* 0x000fe4000001160b */
[----:B------:R-:W-:-:S02]  /*39b0*/  LOP3.LUT R6, R7, 0xff0000ff, RZ, 0xc0, !PT ;  /* 0xff0000ff07067812 */ /* 0x000fc400078ec0ff */
[----:B------:R-:W-:Y:S01]  /*39c0*/  SHF.R.U32.HI R86, RZ, 0x10, R7 ;  /* 0x00000010ff567819 */ /* 0x000fe20000011607 */
[----:B------:R-:W-:Y:S01]  /*39d0*/  IMAD.SHL.U32 R7, R85, 0x100, RZ ;  /* 0x0000010055077824 */ /* 0x000fe200078e00ff */
[----:B------:R-:W-:Y:S01]  /*39e0*/  LOP3.LUT R4, R4, 0xff00, R5, 0xf8, !PT ;  /* 0x0000ff0004047812 */ /* 0x000fe200078ef805 */
[----:B------:R-:W-:Y:S01]  /*39f0*/  IMAD.U32 R5, R87, 0x10000, RZ ;  /* 0x0001000057057824 */ /* 0x000fe200078e00ff */
[----:B------:R-:W-:Y:S02]  /*3a00*/  LOP3.LUT R10, R11, 0xff0000ff, RZ, 0xc0, !PT ;  /* 0xff0000ff0b0a7812 */ /* 0x000fe400078ec0ff */
[----:B------:R-:W-:Y:S01]  /*3a10*/  SHF.R.U32.HI R90, RZ, 0x10, R11 ;  /* 0x00000010ff5a7819 */ /* 0x000fe2000001160b */
[----:B------:R-:W-:Y:S01]  /*3a20*/  IMAD.SHL.U32 R11, R83, 0x100, RZ ;  /* 0x00000100530b7824 */ /* 0x000fe200078e00ff */
[----:B------:R-:W-:Y:S02]  /*3a30*/  SHF.R.U32.HI R84, RZ, 0x8, R9 ;  /* 0x00000008ff547819 */ /* 0x000fe40000011609 */
[----:B------:R-:W-:Y:S01]  /*3a40*/  LOP3.LUT R7, R6, 0xff00, R7, 0xf8, !PT ;  /* 0x0000ff0006077812 */ /* 0x000fe200078ef807 */
[----:B------:R-:W-:Y:S01]  /*3a50*/  IMAD.U32 R90, R90, 0x10000, RZ ;  /* 0x000100005a5a7824 */ /* 0x000fe200078e00ff */
[----:B------:R-:W-:-:S02]  /*3a60*/  LOP3.LUT R8, R9, 0xff0000ff, RZ, 0xc0, !PT ;  /* 0xff0000ff09087812 */ /* 0x000fc400078ec0ff */
[----:B------:R-:W-:Y:S01]  /*3a70*/  SHF.R.U32.HI R88, RZ, 0x10, R9 ;  /* 0x00000010ff587819 */ /* 0x000fe20000011609 */
[----:B------:R-:W-:Y:S01]  /*3a80*/  IMAD.SHL.U32 R9, R84, 0x100, RZ ;  /* 0x0000010054097824 */ /* 0x000fe200078e00ff */
[----:B------:R-:W-:Y:S01]  /*3a90*/  LOP3.LUT R6, R4, 0xff0000, R5, 0xf8, !PT ;  /* 0x00ff000004067812 */ /* 0x000fe200078ef805 */
[----:B------:R-:W-:Y:S01]  /*3aa0*/  IMAD.U32 R4, R86, 0x10000, RZ ;  /* 0x0001000056047824 */ /* 0x000fe200078e00ff */
[----:B------:R-:W-:Y:S01]  /*3ab0*/  LOP3.LUT R87, R10, 0xff00, R11, 0xf8, !PT ;  /* 0x0000ff000a577812 */ /* 0x000fe200078ef80b */
[----:B------:R-:W-:Y:S01]  /*3ac0*/  IMAD.U32 R88, R88, 0x10000, RZ ;  /* 0x0001000058587824 */ /* 0x000fe200078e00ff */
[----:B------:R-:W-:Y:S02]  /*3ad0*/  F2FP.F16.E4M3.UNPACK_B R86, R82.H1 ;  /* 0x00000052ff56723e */ /* 0x000fe400030006ff */
[----:B--2---:R-:W-:Y:S02]  /*3ae0*/  F2FP.F16.E4M3.UNPACK_B R11, R24.H1 ;  /* 0x00000018ff0b723e */ /* 0x004fe400030006ff */
[----:B0-----:R-:W-:Y:S01]  /*3af0*/  F2FP.F16.E4M3.UNPACK_B R10, R12.H1 ;  /* 0x0000000cff0a723e */ /* 0x001fe200030006ff */
[----:B------:R-:W-:Y:S01]  /*3b00*/  HADD2.F32 R5, -RZ, R86.H0_H0 ;  /* 0x20000056ff057230 */ /* 0x000fe20000004100 */
[----:B------:R-:W-:Y:S01]  /*3b10*/  LOP3.LUT R85, R8, 0xff00, R9, 0xf8, !PT ;  /* 0x0000ff0008557812 */ /* 0x000fe200078ef809 */
[----:B------:R-:W-:Y:S01]  /*3b20*/  HADD2.F32 R9, -RZ, R11.H0_H0 ;  /* 0x2000000bff097230 */ /* 0x000fe20000004100 */
[----:B------:R-:W-:Y:S01]  /*3b30*/  F2FP.F16.E4M3.UNPACK_B R83, R81.H1 ;  /* 0x00000051ff53723e */ /* 0x000fe200030006ff */
[--C-:B------:R-:W-:Y:S01]  /*3b40*/  HADD2.F32 R8, -RZ, R10.reuse.H0_H0 ;  /* 0x2000000aff087230 */ /* 0x100fe20000004100 */
[----:B------:R-:W-:Y:S01]  /*3b50*/  LOP3.LUT R4, R7, 0xff0000, R4, 0xf8, !PT ;  /* 0x00ff000007047812 */ /* 0x000fe200078ef804 */
[----:B------:R-:W-:-:S02]  /*3b60*/  HADD2.F32 R10, -RZ, R10.H1_H1 ;  /* 0x3000000aff0a7230 */ /* 0x000fc40000004100 */
[-C--:B------:R-:W-:Y:S01]  /*3b70*/  FMUL.FTZ R89, R9, R5.reuse ;  /* 0x0000000509597220 */ /* 0x080fe20000410000 */
[--C-:B------:R-:W-:Y:S02]  /*3b80*/  HADD2.F32 R84, -RZ, R83.reuse.H0_H0 ;  /* 0x20000053ff547230 */ /* 0x100fe40000004100 */
[C---:B------:R-:W-:Y:S01]  /*3b90*/  FMUL.FTZ R92, R8.reuse, R5 ;  /* 0x00000005085c7220 */ /* 0x040fe20000410000 */
[----:B------:R-:W-:Y:S01]  /*3ba0*/  LOP3.LUT R7, R85, 0xff0000, R88, 0xf8, !PT ;  /* 0x00ff000055077812 */ /* 0x000fe200078ef858 */
[----:B------:R-:W-:Y:S01]  /*3bb0*/  HADD2.F32 R85, -RZ, R83.H1_H1 ;  /* 0x30000053ff557230 */ /* 0x000fe20000004100 */
[----:B------:R-:W-:Y:S01]  /*3bc0*/  F2FP.F16.E4M3.UNPACK_B R24, R24 ;  /* 0x00000018ff18723e */ /* 0x000fe200020006ff */
[-C--:B------:R-:W-:Y:S01]  /*3bd0*/  FFMA.FTZ R8, R8, R84.reuse, -R89 ;  /* 0x0000005408087223 */ /* 0x080fe20000010859 */
[----:B------:R-:W-:Y:S01]  /*3be0*/  FFMA.FTZ R9, R9, R84, R92 ;  /* 0x0000005409097223 */ /* 0x000fe2000001005c */
[----:B------:R-:W-:Y:S01]  /*3bf0*/  HADD2.F32 R88, -RZ, R86.H1_H1 ;  /* 0x30000056ff587230 */ /* 0x000fe20000004100 */
[----:B------:R-:W-:Y:S01]  /*3c00*/  F2FP.F16.E4M3.UNPACK_B R86, R82 ;  /* 0x00000052ff56723e */ /* 0x000fe200020006ff */
[----:B------:R-:W-:Y:S01]  /*3c10*/  HADD2.F32 R83, -RZ, R11.H1_H1 ;  /* 0x3000000bff537230 */ /* 0x000fe20000004100 */
[----:B------:R-:W-:Y:S01]  /*3c20*/  F2FP.F16.E4M3.UNPACK_B R84, R81 ;  /* 0x00000051ff54723e */ /* 0x000fe200020006ff */
[----:B------:R-:W-:Y:S01]  /*3c30*/  HADD2.F32 R82, -RZ, R24.H0_H0 ;  /* 0x20000018ff527230 */ /* 0x000fe20000004100 */
[----:B------:R-:W-:-:S02]  /*3c40*/  F2FP.F16.E4M3.UNPACK_B R81, R12 ;  /* 0x0000000cff51723e */ /* 0x000fc400020006ff */
[----:B------:R-:W-:Y:S01]  /*3c50*/  LOP3.LUT R5, R87, 0xff0000, R90, 0xf8, !PT ;  /* 0x00ff000057057812 */ /* 0x000fe200078ef85a */
[CC--:B------:R-:W-:Y:S01]  /*3c60*/  FMUL.FTZ R11, R83.reuse, R88.reuse ;  /* 0x00000058530b7220 */ /* 0x0c0fe20000410000 */
[--C-:B------:R-:W-:Y:S02]  /*3c70*/  HADD2.F32 R87, -RZ, R86.reuse.H0_H0 ;  /* 0x20000056ff577230 */ /* 0x100fe40000004100 */
[C---:B------:R-:W-:Y:S01]  /*3c80*/  FMUL.FTZ R88, R10.reuse, R88 ;  /* 0x000000580a587220 */ /* 0x040fe20000410000 */
[----:B------:R-:W-:Y:S02]  /*3c90*/  HADD2.F32 R12, -RZ, R81.H0_H0 ;  /* 0x20000051ff0c7230 */ /* 0x000fe40000004100 */
[-C--:B------:R-:W-:Y:S01]  /*3ca0*/  FFMA.FTZ R11, R10, R85.reuse, -R11 ;  /* 0x000000550a0b7223 */ /* 0x080fe2000001080b */
[----:B------:R-:W-:Y:S02]  /*3cb0*/  HADD2.F32 R86, -RZ, R86.H1_H1 ;  /* 0x30000056ff567230 */ /* 0x000fe40000004100 */
[----:B------:R-:W-:Y:S01]  /*3cc0*/  FFMA.FTZ R10, R83, R85, R88 ;  /* 0x00000055530a7223 */ /* 0x000fe20000010058 */
[----:B------:R-:W-:-:S02]  /*3cd0*/  HADD2.F32 R85, -RZ, R84.H0_H0 ;  /* 0x20000054ff557230 */ /* 0x000fc40000004100 */
[-C--:B------:R-:W-:Y:S01]  /*3ce0*/  FMUL.FTZ R89, R82, R87.reuse ;  /* 0x0000005752597220 */ /* 0x080fe20000410000 */
[----:B------:R-:W-:Y:S01]  /*3cf0*/  FMUL.FTZ R87, R12, R87 ;  /* 0x000000570c577220 */ /* 0x000fe20000410000 */
[----:B------:R-:W-:Y:S01]  /*3d00*/  HADD2.F32 R83, -RZ, R24.H1_H1 ;  /* 0x30000018ff537230 */ /* 0x000fe20000004100 */
[----:B------:R-:W-:Y:S01]  /*3d10*/  F2FP.F16.E4M3.UNPACK_B R88, R78.H1 ;  /* 0x0000004eff58723e */ /* 0x000fe200030006ff */
[----:B------:R-:W-:Y:S02]  /*3d20*/  HADD2.F32 R81, -RZ, R81.H1_H1 ;  /* 0x30000051ff517230 */ /* 0x000fe40000004100 */
[-C--:B------:R-:W-:Y:S01]  /*3d30*/  FFMA.FTZ R24, R82, R85.reuse, R87 ;  /* 0x0000005552187223 */ /* 0x080fe20000010057 */
[----:B------:R-:W-:Y:S02]  /*3d40*/  HADD2.F32 R84, -RZ, R84.H1_H1 ;  /* 0x30000054ff547230 */ /* 0x000fe40000004100 */
[----:B------:R-:W-:Y:S01]  /*3d50*/  FFMA.FTZ R12, R12, R85, -R89 ;  /* 0x000000550c0c7223 */ /* 0x000fe20000010859 */
[----:B------:R-:W-:Y:S01]  /*3d60*/  FMUL.FTZ R82, R83, R86 ;  /* 0x0000005653527220 */ /* 0x000fe20000410000 */
[----:B------:R-:W-:Y:S01]  /*3d70*/  F2FP.F16.E4M3.UNPACK_B R87, R80.H1 ;  /* 0x00000050ff57723e */ /* 0x000fe200030006ff */
[C---:B------:R-:W-:Y:S01]  /*3d80*/  FMUL.FTZ R90, R81.reuse, R86 ;  /* 0x00000056515a7220 */ /* 0x040fe20000410000 */
[----:B------:R-:W-:Y:S01]  /*3d90*/  F2FP.F16.E4M3.UNPACK_B R85, R26.H1 ;  /* 0x0000001aff55723e */ /* 0x000fe200030006ff */
[----:B------:R-:W-:Y:S01]  /*3da0*/  FFMA.FTZ R81, R81, R84, -R82 ;  /* 0x0000005451517223 */ /* 0x000fe20000010852 */
[----:B------:R-:W-:Y:S01]  /*3db0*/  F2FP.F16.E4M3.UNPACK_B R82, R14.H1 ;  /* 0x0000000eff52723e */ /* 0x000fe200030006ff */
[----:B------:R-:W-:-:S02]  /*3dc0*/  HADD2.F32 R91, -RZ, R87.H0_H0 ;  /* 0x20000057ff5b7230 */ /* 0x000fc40000004100 */
[----:B------:R-:W-:Y:S01]  /*3dd0*/  FFMA.FTZ R83, R83, R84, R90 ;  /* 0x0000005453537223 */ /* 0x000fe2000001005a */
[----:B------:R-:W-:Y:S01]  /*3de0*/  HADD2.F32 R86, -RZ, R85.H0_H0 ;  /* 0x20000055ff567230 */ /* 0x000fe20000004100 */
[----:B------:R-:W-:Y:S01]  /*3df0*/  F2FP.F16.E4M3.UNPACK_B R14, R14 ;  /* 0x0000000eff0e723e */ /* 0x000fe200020006ff */
[----:B------:R-:W-:Y:S01]  /*3e00*/  HADD2.F32 R84, -RZ, R82.H0_H0 ;  /* 0x20000052ff547230 */ /* 0x000fe20000004100 */
[----:B------:R-:W-:Y:S01]  /*3e10*/  F2FP.SATFINITE.E4M3.F32.PACK_AB_MERGE_C R9, R10, R9, RZ ;  /* 0x000000090a09723e */ /* 0x000fe200048070ff */
[----:B------:R-:W-:Y:S02]  /*3e20*/  HADD2.F32 R89, -RZ, R88.H0_H0 ;  /* 0x20000058ff597230 */ /* 0x000fe40000004100 */
[-C--:B------:R-:W-:Y:S01]  /*3e30*/  FMUL.FTZ R93, R86, R91.reuse ;  /* 0x0000005b565d7220 */ /* 0x080fe20000410000 */
[----:B------:R-:W-:Y:S02]  /*3e40*/  HADD2.F32 R90, -RZ, R87.H1_H1 ;  /* 0x30000057ff5a7230 */ /* 0x000fe40000004100 */
[----:B------:R-:W-:Y:S01]  /*3e50*/  FMUL.FTZ R91, R84, R91 ;  /* 0x0000005b545b7220 */ /* 0x000fe20000410000 */
[----:B------:R-:W-:Y:S01]  /*3e60*/  HADD2.F32 R87, -RZ, R85.H1_H1 ;  /* 0x30000055ff577230 */ /* 0x000fe20000004100 */
[----:B------:R-:W-:Y:S01]  /*3e70*/  F2FP.SATFINITE.E4M3.F32.PACK_AB_MERGE_C R8, R11, R8, RZ ;  /* 0x000000080b08723e */ /* 0x000fe200048070ff */
[----:B------:R-:W-:-:S02]  /*3e80*/  HADD2.F32 R85, -RZ, R82.H1_H1 ;  /* 0x30000052ff557230 */ /* 0x000fc40000004100 */
[-C--:B------:R-:W-:Y:S01]  /*3e90*/  FFMA.FTZ R82, R84, R89.reuse, -R93 ;  /* 0x0000005954527223 */ /* 0x080fe2000001085d */
[----:B------:R-:W-:Y:S01]  /*3ea0*/  F2FP.F16.E4M3.UNPACK_B R84, R80 ;  /* 0x00000050ff54723e */ /* 0x000fe200020006ff */
[----:B------:R-:W-:Y:S01]  /*3eb0*/  FFMA.FTZ R86, R86, R89, R91 ;  /* 0x0000005956567223 */ /* 0x000fe2000001005b */
[----:B------:R-:W-:Y:S01]  /*3ec0*/  F2FP.F16.E4M3.UNPACK_B R80, R26 ;  /* 0x0000001aff50723e */ /* 0x000fe200020006ff */
[----:B------:R-:W-:Y:S02]  /*3ed0*/  HADD2.F32 R88, -RZ, R88.H1_H1 ;  /* 0x30000058ff587230 */ /* 0x000fe40000004100 */
[-C--:B------:R-:W-:Y:S01]  /*3ee0*/  FMUL.FTZ R92, R87, R90.reuse ;  /* 0x0000005a575c7220 */ /* 0x080fe20000410000 */
[--C-:B------:R-:W-:Y:S02]  /*3ef0*/  HADD2.F32 R89, -RZ, R84.reuse.H0_H0 ;  /* 0x20000054ff597230 */ /* 0x100fe40000004100 */
[----:B------:R-:W-:Y:S01]  /*3f00*/  FMUL.FTZ R90, R85, R90 ;  /* 0x0000005a555a7220 */ /* 0x000fe20000410000 */
[----:B------:R-:W-:Y:S01]  /*3f10*/  HADD2.F32 R91, -RZ, R84.H1_H1 ;  /* 0x30000054ff5b7230 */ /* 0x000fe20000004100 */
[----:B------:R-:W-:Y:S01]  /*3f20*/  F2FP.F16.E4M3.UNPACK_B R84, R78 ;  /* 0x0000004eff54723e */ /* 0x000fe200020006ff */
[----:B------:R-:W-:-:S02]  /*3f30*/  HADD2.F32 R78, -RZ, R80.H0_H0 ;  /* 0x20000050ff4e7230 */ /* 0x000fc40000004100 */
[-C--:B------:R-:W-:Y:S01]  /*3f40*/  FFMA.FTZ R97, R85, R88.reuse, -R92 ;  /* 0x0000005855617223 */ /* 0x080fe2000001085c */
[----:B------:R-:W-:Y:S02]  /*3f50*/  HADD2.F32 R26, -RZ, R14.H0_H0 ;  /* 0x2000000eff1a7230 */ /* 0x000fe40000004100 */
[----:B------:R-:W-:Y:S01]  /*3f60*/  FFMA.FTZ R99, R87, R88, R90 ;  /* 0x0000005857637223 */ /* 0x000fe2000001005a */
[----:B------:R-:W-:Y:S02]  /*3f70*/  HADD2.F32 R80, -RZ, R80.H1_H1 ;  /* 0x30000050ff507230 */ /* 0x000fe40000004100 */
[-C--:B------:R-:W-:Y:S01]  /*3f80*/  FMUL.FTZ R93, R78, R89.reuse ;  /* 0x000000594e5d7220 */ /* 0x080fe20000410000 */
[----:B------:R-:W-:Y:S02]  /*3f90*/  HADD2.F32 R14, -RZ, R14.H1_H1 ;  /* 0x3000000eff0e7230 */ /* 0x000fe40000004100 */
[----:B------:R-:W-:Y:S01]  /*3fa0*/  FMUL.FTZ R89, R26, R89 ;  /* 0x000000591a597220 */ /* 0x000fe20000410000 */
[----:B------:R-:W-:-:S02]  /*3fb0*/  HADD2.F32 R85, -RZ, R84.H0_H0 ;  /* 0x20000054ff557230 */ /* 0x000fc40000004100 */
[-C--:B------:R-:W-:Y:S01]  /*3fc0*/  FMUL.FTZ R95, R80, R91.reuse ;  /* 0x0000005b505f7220 */ /* 0x080fe20000410000 */
[----:B------:R-:W-:Y:S02]  /*3fd0*/  HADD2.F32 R87, -RZ, R84.H1_H1 ;  /* 0x30000054ff577230 */ /* 0x000fe40000004100 */
[----:B------:R-:W-:Y:S01]  /*3fe0*/  FMUL.FTZ R91, R14, R91 ;  /* 0x0000005b0e5b7220 */ /* 0x000fe20000410000 */
[----:B------:R-:W-:Y:S01]  /*3ff0*/  F2FP.F16.E4M3.UNPACK_B R10, R25 ;  /* 0x00000019ff0a723e */ /* 0x000fe200020006ff */
[----:B------:R-:W-:Y:S01]  /*4000*/  FFMA.FTZ R93, R26, R85, -R93 ;  /* 0x000000551a5d7223 */ /* 0x000fe2000001085d */
[----:B------:R-:W-:Y:S01]  /*4010*/  F2FP.F16.E4M3.UNPACK_B R11, R7 ;  /* 0x00000007ff0b723e */ /* 0x000fe200020006ff */
[----:B------:R-:W-:Y:S01]  /*4020*/  FFMA.FTZ R26, R78, R85, R89 ;  /* 0x000000554e1a7223 */ /* 0x000fe20000010059 */
[----:B------:R-:W-:Y:S01]  /*4030*/  F2FP.SATFINITE.E4M3.F32.PACK_AB_MERGE_C R24, R83, R24, R9 ;  /* 0x000000185318723e */ /* 0x000fe20004807009 */
[----:B------:R-:W-:Y:S01]  /*4040*/  FFMA.FTZ R91, R80, R87, R91 ;  /* 0x00000057505b7223 */ /* 0x000fe2000001005b */
[----:B------:R-:W-:Y:S01]  /*4050*/  F2FP.F16.E4M3.UNPACK_B R9, R13 ;  /* 0x0000000dff09723e */ /* 0x000fe200020006ff */
[----:B------:R-:W-:Y:S01]  /*4060*/  FFMA.FTZ R14, R14, R87, -R95 ;  /* 0x000000570e0e7223 */ /* 0x000fe2000001085f */
[----:B------:R-:W-:Y:S01]  /*4070*/  F2FP.SATFINITE.E4M3.F32.PACK_AB_MERGE_C R12, R81, R12, R8 ;  /* 0x0000000c510c723e */ /* 0x000fe20004807008 */
[----:B------:R-:W-:Y:S01]  /*4080*/  HADD2.F32 R78, -RZ, R10.H0_H0 ;  /* 0x2000000aff4e7230 */ /* 0x000fe20000004100 */
[----:B------:R-:W-:Y:S01]  /*4090*/  F2FP.F16.E4M3.UNPACK_B R80, R6 ;  /* 0x00000006ff50723e */ /* 0x000fe200020006ff */
[----:B------:R-:W-:Y:S01]  /*40a0*/  HADD2.F32 R83, -RZ, R11.H0_H0 ;  /* 0x2000000bff537230 */ /* 0x000fe20000004100 */
[----:B------:R-:W-:Y:S01]  /*40b0*/  F2FP.SATFINITE.E4M3.F32.PACK_AB_MERGE_C R82, R97, R82, RZ ;  /* 0x000000526152723e */ /* 0x000fe200048070ff */
[----:B------:R-:W-:Y:S01]  /*40c0*/  HADD2.F32 R8, -RZ, R9.H0_H0 ;  /* 0x20000009ff087230 */ /* 0x000fe20000004100 */
[----:B------:R-:W-:Y:S01]  /*40d0*/  F2FP.F16.E4M3.UNPACK_B R25, R25.H1 ;  /* 0x00000019ff19723e */ /* 0x000fe200030006ff */
[----:B------:R-:W-:Y:S01]  /*40e0*/  HADD2.F32 R81, -RZ, R80.H0_H0 ;  /* 0x20000050ff517230 */ /* 0x000fe20000004100 */
[----:B------:R-:W-:Y:S01]  /*40f0*/  F2FP.SATFINITE.E4M3.F32.PACK_AB_MERGE_C R14, R14, R93, R82 ;  /* 0x0000005d0e0e723e */ /* 0x000fe20004807052 */
[----:B------:R-:W-:Y:S01]  /*4100*/  FMUL.FTZ R85, R78, R83 ;  /* 0x000000534e557220 */ /* 0x000fe20000410000 */
[----:B------:R-:W-:-:S02]  /*4110*/  HADD2.F32 R10, -RZ, R10.H1_H1 ;  /* 0x3000000aff0a7230 */ /* 0x000fc40000004100 */
[C---:B------:R-:W-:Y:S01]  /*4120*/  FMUL.FTZ R83, R8.reuse, R83 ;  /* 0x0000005308537220 */ /* 0x040fe20000410000 */
[----:B------:R-:W-:Y:S02]  /*4130*/  HADD2.F32 R82, -RZ, R11.H1_H1 ;  /* 0x3000000bff527230 */ /* 0x000fe40000004100 */
[-C--:B------:R-:W-:Y:S01]  /*4140*/  FFMA.FTZ R8, R8, R81.reuse, -R85 ;  /* 0x0000005108087223 */ /* 0x080fe20000010855 */
[----:B------:R-:W-:Y:S02]  /*4150*/  HADD2.F32 R11, -RZ, R9.H1_H1 ;  /* 0x30000009ff0b7230 */ /* 0x000fe40000004100 */
[----:B------:R-:W-:Y:S01]  /*4160*/  FFMA.FTZ R9, R78, R81, R83 ;  /* 0x000000514e097223 */ /* 0x000fe20000010053 */
[----:B------:R-:W-:Y:S02]  /*4170*/  HADD2.F32 R80, -RZ, R80.H1_H1 ;  /* 0x30000050ff507230 */ /* 0x000fe40000004100 */
[-C--:B------:R-:W-:Y:S01]  /*4180*/  FMUL.FTZ R78, R10, R82.reuse ;  /* 0x000000520a4e7220 */ /* 0x080fe20000410000 */
        /* <DEDUP_REMOVED lines=8> */
[----:B------:R-:W-:Y:S01]  /*4210*/  F2FP.SATFINITE.E4M3.F32.PACK_AB_MERGE_C R86, R99, R86, RZ ;  /* 0x000000566356723e */ /* 0x000fe200048070ff */
[----:B------:R-:W-:Y:S01]  /*4220*/  HADD2.F32 R7, -RZ, R13.H0_H0 ;  /* 0x2000000dff077230 */ /* 0x000fe20000004100 */
[-C--:B------:R-:W-:Y:S01]  /*4230*/  F2FP.F16.E4M3.UNPACK_B R88, R5.reuse.H1 ;  /* 0x00000005ff58723e */ /* 0x080fe200030006ff */
[----:B------:R-:W-:Y:S02]  /*4240*/  HADD2.F32 R80, -RZ, R25.H1_H1 ;  /* 0x30000019ff507230 */ /* 0x000fe40000004100 */
[-C--:B------:R-:W-:Y:S01]  /*4250*/  FMUL.FTZ R84, R78, R82.reuse ;  /* 0x000000524e547220 */ /* 0x080fe20000410000 */
[--C-:B------:R-:W-:Y:S02]  /*4260*/  HADD2.F32 R25, -RZ, R6.reuse.H0_H0 ;  /* 0x20000006ff197230 */ /* 0x100fe40000004100 */
[----:B------:R-:W-:Y:S01]  /*4270*/  FMUL.FTZ R83, R7, R82 ;  /* 0x0000005207537220 */ /* 0x000fe20000410000 */
[----:B------:R-:W-:Y:S01]  /*4280*/  HADD2.F32 R13, -RZ, R13.H1_H1 ;  /* 0x3000000dff0d7230 */ /* 0x000fe20000004100 */
[----:B------:R-:W-:Y:S01]  /*4290*/  F2FP.SATFINITE.E4M3.F32.PACK_AB_MERGE_C R26, R91, R26, R86 ;  /* 0x0000001a5b1a723e */ /* 0x000fe20004807056 */
[----:B------:R-:W-:Y:S01]  /*42a0*/  HADD2.F32 R81, -RZ, R81.H1_H1 ;  /* 0x30000051ff517230 */ /* 0x000fe20000004100 */
[----:B------:R-:W-:Y:S01]  /*42b0*/  F2FP.F16.E4M3.UNPACK_B R87, R5 ;  /* 0x00000005ff57723e */ /* 0x000fe200020006ff */
[----:B------:R-:W-:-:S02]  /*42c0*/  HADD2.F32 R82, -RZ, R6.H1_H1 ;  /* 0x30000006ff527230 */ /* 0x000fc40000004100 */
[-C--:B------:R-:W-:Y:S01]  /*42d0*/  FFMA.FTZ R6, R7, R25.reuse, -R84 ;  /* 0x0000001907067223 */ /* 0x080fe20000010854 */
[----:B------:R-:W-:Y:S01]  /*42e0*/  FFMA.FTZ R7, R78, R25, R83 ;  /* 0x000000194e077223 */ /* 0x000fe20000010053 */
[CC--:B------:R-:W-:Y:S01]  /*42f0*/  FMUL.FTZ R86, R80.reuse, R81.reuse ;  /* 0x0000005150567220 */ /* 0x0c0fe20000410000 */
[C---:B------:R-:W-:Y:S01]  /*4300*/  FMUL.FTZ R83, R13.reuse, R81 ;  /* 0x000000510d537220 */ /* 0x040fe20000410000 */
[----:B------:R-:W-:Y:S01]  /*4310*/  F2FP.F16.E4M3.UNPACK_B R25, R15 ;  /* 0x0000000fff19723e */ /* 0x000fe200020006ff */
[--C-:B------:R-:W-:Y:S02]  /*4320*/  HADD2.F32 R89, -RZ, R88.reuse.H0_H0 ;  /* 0x20000058ff597230 */ /* 0x100fe40000004100 */
[-C--:B------:R-:W-:Y:S01]  /*4330*/  FFMA.FTZ R13, R13, R82.reuse, -R86 ;  /* 0x000000520d0d7223 */ /* 0x080fe20000010856 */
[----:B------:R-:W-:Y:S01]  /*4340*/  FFMA.FTZ R78, R80, R82, R83 ;  /* 0x00000052504e7223 */ /* 0x000fe20000010053 */
[----:B------:R-:W-:Y:S01]  /*4350*/  F2FP.F16.E4M3.UNPACK_B R82, R27.H1 ;  /* 0x0000001bff52723e */ /* 0x000fe200030006ff */
[----:B------:R-:W-:Y:S01]  /*4360*/  HADD2.F32 R90, -RZ, R87.H0_H0 ;  /* 0x20000057ff5a7230 */ /* 0x000fe20000004100 */
[----:B------:R-:W-:Y:S01]  /*4370*/  F2FP.F16.E4M3.UNPACK_B R15, R15.H1 ;  /* 0x0000000fff0f723e */ /* 0x000fe200030006ff */
[----:B------:R-:W-:Y:S01]  /*4380*/  HADD2.F32 R88, -RZ, R88.H1_H1 ;  /* 0x30000058ff587230 */ /* 0x000fe20000004100 */
[----:B------:R-:W-:Y:S01]  /*4390*/  F2FP.F16.E4M3.UNPACK_B R81, R27 ;  /* 0x0000001bff51723e */ /* 0x000fe200020006ff */
[----:B------:R-:W-:Y:S01]  /*43a0*/  HADD2.F32 R27, -RZ, R25.H0_H0 ;  /* 0x20000019ff1b7230 */ /* 0x000fe20000004100 */
[-C--:B------:R-:W-:Y:S01]  /*43b0*/  F2FP.F16.E4M3.UNPACK_B R5, R4.reuse ;  /* 0x00000004ff05723e */ /* 0x080fe200020006ff */
[----:B------:R-:W-:Y:S01]  /*43c0*/  HADD2.F32 R80, -RZ, R15.H0_H0 ;  /* 0x2000000fff507230 */ /* 0x000fe20000004100 */
[----:B------:R-:W-:Y:S01]  /*43d0*/  F2FP.F16.E4M3.UNPACK_B R84, R4.H1 ;  /* 0x00000004ff54723e */ /* 0x000fe200030006ff */
[----:B------:R-:W-:Y:S01]  /*43e0*/  HADD2.F32 R4, -RZ, R82.H0_H0 ;  /* 0x20000052ff047230 */ /* 0x000fe20000004100 */
[----:B------:R-:W-:Y:S01]  /*43f0*/  F2FP.SATFINITE.E4M3.F32.PACK_AB_MERGE_C R6, R13, R6, RZ ;  /* 0x000000060d06723e */ /* 0x000fe200048070ff */
[----:B------:R-:W-:Y:S01]  /*4400*/  HADD2.F32 R83, -RZ, R81.H0_H0 ;  /* 0x20000051ff537230 */ /* 0x000fe20000004100 */
[----:B------:R-:W-:Y:S01]  /*4410*/  F2FP.SATFINITE.E4M3.F32.PACK_AB_MERGE_C R7, R78, R7, RZ ;  /* 0x000000074e07723e */ /* 0x000fe200048070ff */
[----:B------:R-:W-:-:S02]  /*4420*/  HADD2.F32 R85, -RZ, R84.H0_H0 ;  /* 0x20000054ff557230 */ /* 0x000fc40000004100 */
[-C--:B------:R-:W-:Y:S01]  /*4430*/  FMUL.FTZ R91, R4, R89.reuse ;  /* 0x00000059045b7220 */ /* 0x080fe20000410000 */
[C---:B------:R-:W-:Y:S01]  /*4440*/  FMUL.FTZ R89, R80.reuse, R89 ;  /* 0x0000005950597220 */ /* 0x040fe20000410000 */
[----:B------:R-:W-:Y:S02]  /*4450*/  HADD2.F32 R82, -RZ, R82.H1_H1 ;  /* 0x30000052ff527230 */ /* 0x000fe40000004100 */
[-C--:B------:R-:W-:Y:S01]  /*4460*/  FMUL.FTZ R92, R83, R90.reuse ;  /* 0x0000005a535c7220 */ /* 0x080fe20000410000 */
[----:B------:R-:W-:Y:S02]  /*4470*/  HADD2.F32 R15, -RZ, R15.H1_H1 ;  /* 0x3000000fff0f7230 */ /* 0x000fe40000004100 */
[-C--:B------:R-:W-:Y:S01]  /*4480*/  FFMA.FTZ R91, R80, R85.reuse, -R91 ;  /* 0x00000055505b7223 */ /* 0x080fe2000001085b */
[----:B------:R-:W-:Y:S02]  /*4490*/  HADD2.F32 R86, -RZ, R5.H0_H0 ;  /* 0x20000005ff567230 */ /* 0x000fe40000004100 */
[----:B------:R-:W-:Y:S01]  /*44a0*/  FMUL.FTZ R90, R27, R90 ;  /* 0x0000005a1b5a7220 */ /* 0x000fe20000410000 */
[----:B------:R-:W-:Y:S01]  /*44b0*/  FFMA.FTZ R89, R4, R85, R89 ;  /* 0x0000005504597223 */ /* 0x000fe20000010059 */
[----:B------:R-:W-:-:S02]  /*44c0*/  HADD2.F32 R81, -RZ, R81.H1_H1 ;  /* 0x30000051ff517230 */ /* 0x000fc40000004100 */
[----:B------:R-:W-:Y:S01]  /*44d0*/  FMUL.FTZ R94, R82, R88 ;  /* 0x00000058525e7220 */ /* 0x000fe20000410000 */
[----:B------:R-:W-:Y:S02]  /*44e0*/  HADD2.F32 R80, -RZ, R87.H1_H1 ;  /* 0x30000057ff507230 */ /* 0x000fe40000004100 */
[-C--:B------:R-:W-:Y:S01]  /*44f0*/  FFMA.FTZ R92, R27, R86.reuse, -R92 ;  /* 0x000000561b5c7223 */ /* 0x080fe2000001085c */
[----:B------:R-:W-:Y:S02]  /*4500*/  HADD2.F32 R84, -RZ, R84.H1_H1 ;  /* 0x30000054ff547230 */ /* 0x000fe40000004100 */
[----:B------:R-:W-:Y:S01]  /*4510*/  FFMA.FTZ R90, R83, R86, R90 ;  /* 0x00000056535a7223 */ /* 0x000fe2000001005a */
[----:B------:R-:W-:Y:S02]  /*4520*/  HADD2.F32 R25, -RZ, R25.H1_H1 ;  /* 0x30000019ff197230 */ /* 0x000fe40000004100 */
[----:B------:R-:W-:Y:S01]  /*4530*/  FMUL.FTZ R86, R81, R80 ;  /* 0x0000005051567220 */ /* 0x000fe20000410000 */
[----:B------:R-:W-:-:S02]  /*4540*/  HADD2.F32 R4, -RZ, R5.H1_H1 ;  /* 0x30000005ff047230 */ /* 0x000fc40000004100 */
[C---:B------:R-:W-:Y:S01]  /*4550*/  FMUL.FTZ R5, R15.reuse, R88 ;  /* 0x000000580f057220 */ /* 0x040fe20000410000 */
[----:B------:R-:W-:Y:S01]  /*4560*/  FFMA.FTZ R94, R15, R84, -R94 ;  /* 0x000000540f5e7223 */ /* 0x000fe2000001085e */
[----:B------:R-:W-:Y:S01]  /*4570*/  FMUL.FTZ R80, R25, R80 ;  /* 0x0000005019507220 */ /* 0x000fe20000410000 */
[----:B------:R-:W-:Y:S01]  /*4580*/  F2FP.SATFINITE.E4M3.F32.PACK_AB_MERGE_C R13, R11, R8, R6 ;  /* 0x000000080b0d723e */ /* 0x000fe20004807006 */
[----:B------:R-:W-:Y:S01]  /*4590*/  FFMA.FTZ R82, R82, R84, R5 ;  /* 0x0000005452527223 */ /* 0x000fe20000010005 */
[-C--:B------:R-:W-:Y:S01]  /*45a0*/  FFMA.FTZ R25, R25, R4.reuse, -R86 ;  /* 0x0000000419197223 */ /* 0x080fe20000010856 */
[----:B------:R-:W-:Y:S01]  /*45b0*/  FFMA.FTZ R81, R81, R4, R80 ;  /* 0x0000000451517223 */ /* 0x000fe20000010050 */
[----:B------:R-:W-:Y:S02]  /*45c0*/  F2FP.SATFINITE.E4M3.F32.PACK_AB_MERGE_C R91, R94, R91, RZ ;  /* 0x0000005b5e5b723e */ /* 0x000fe400048070ff */
[----:B------:R-:W-:Y:S02]  /*45d0*/  F2FP.SATFINITE.E4M3.F32.PACK_AB_MERGE_C R82, R82, R89, RZ ;  /* 0x000000595252723e */ /* 0x000fe400048070ff */
[----:B------:R-:W-:-:S02]  /*45e0*/  F2FP.SATFINITE.E4M3.F32.PACK_AB_MERGE_C R15, R25, R92, R91 ;  /* 0x0000005c190f723e */ /* 0x000fc4000480705b */
[----:B------:R-:W-:Y:S02]  /*45f0*/  F2FP.SATFINITE.E4M3.F32.PACK_AB_MERGE_C R25, R10, R9, R7 ;  /* 0x000000090a19723e */ /* 0x000fe40004807007 */
[----:B------:R-:W-:-:S07]  /*4600*/  F2FP.SATFINITE.E4M3.F32.PACK_AB_MERGE_C R27, R81, R90, R82 ;  /* 0x0000005a511b723e */ /* 0x000fce0004807052 */
.L_x_335:
[----:B------:R-:W-:Y:S05]  /*4610*/  BSYNC B1 ;  /* 0x0000000000017941 */ /* 0x000fea0003800000 */
.L_x_334:
[----:B0-----:R3:W-:Y:S01]  /*4620*/  STG.E.128 desc[UR40][R66.64], R12 ;  /* 0x0000000c42007986 */ /* 0x0017e2000c101d28 */
[----:B------:R-:W-:-:S13]  /*4630*/  ISETP.GE.AND P5, PT, R79, R77, PT ;  /* 0x0000004d4f00720c */ /* 0x000fda0003fa6270 */
[----:B------:R-:W-:Y:S05]  /*4640*/  @P5 BRA `(.L_x_324) ;  /* 0x0000000000645947 */ /* 0x000fea0003800000 */
[--C-:B------:R-:W-:Y:S02]  /*4650*/  SHF.R.S32.HI R4, RZ, 0x1f, R79.reuse ;  /* 0x0000001fff047819 */ /* 0x100fe4000001144f */
[----:B------:R-:W-:-:S04]  /*4660*/  IADD3 R65, P5, P6, R48, R64, R79 ;  /* 0x0000004030417210 */ /* 0x000fc80007ebe04f */
[----:B------:R-:W-:Y:S02]  /*4670*/  IADD3.X R4, R3, R76, R4, P5, P6 ;  /* 0x0000004c03047210 */ /* 0x000fe40002fec404 */
[----:B------:R-:W-:-:S05]  /*4680*/  IADD3 R62, P5, R65, R62, RZ ;  /* 0x0000003e413e7210 */ /* 0x000fca0007fbe0ff */
[----:B------:R-:W-:-:S05]  /*4690*/  IMAD.X R63, R4, 0x1, R63, P5 ;  /* 0x00000001043f7824 */ /* 0x000fca00028e063f */
[----:B--2---:R4:W-:Y:S01]  /*46a0*/  STG.E.128 desc[UR40][R62.64], R24 ;  /* 0x000000183e007986 */ /* 0x0049e2000c101d28 */
[----:B------:R-:W-:Y:S05]  /*46b0*/  BRA `(.L_x_324) ;  /* 0x0000000000487947 */ /* 0x000fea0003800000 */
.L_x_317:
[----:B0-----:R-:W2:Y:S02]  /*46c0*/  LDL R4, [R1+0x8] ;  /* 0x0000080001047983 */ /* 0x001ea40000100800 */
[----:B--2---:R-:W-:-:S13]  /*46d0*/  ISETP.NE.AND P0, PT, R4, 0x3, PT ;  /* 0x000000030400780c */ /* 0x004fda0003f05270 */
[----:B------:R-:W-:Y:S05]  /*46e0*/  @!P0 BRA `(.L_x_336) ;  /* 0x0000000000048947 */ /* 0x000fea0003800000 */
[----:B------:R-:W-:Y:S01]  /*46f0*/  BPT.TRAP 0x1 ;  /* 0x000000040000795c */ /* 0x000fe20000300000 */
.L_x_336:
[----:B------:R-:W-:Y:S01]  /*4700*/  IMAD R74, R17, 0x8, R16 ;  /* 0x00000008114a7824 */ /* 0x000fe200078e0210 */
[----:B------:R-:W-:Y:S01]  /*4710*/  SHF.L.U32 R75, R23, 0x1f, RZ ;  /* 0x0000001f174b7819 */ /* 0x000fe200000006ff */
[----:B------:R-:W-:Y:S01]  /*4720*/  IMAD R4, R2, -0xa0, R31 ;  /* 0xffffff6002047824 */ /* 0x000fe200078e021f */
[----:B------:R-:W-:Y:S02]  /*4730*/  BSSY B1, `(.L_x_337) ;  /* 0x0000004000017945 */ /* 0x000fe40003800000 */
[----:B------:R-:W0:Y:S02]  /*4740*/  SYNCS.PHASECHK.TRANS64.TRYWAIT P1, [R74+URZ+0x13290], R75 ;  /* 0x0132904b4a0075a7 */ /* 0x000e24000802017f */
[----:B------:R-:W-:Y:S01]  /*4750*/  VIMNMX R5, R4, 0xa0, PT ;  /* 0x000000a004057848 */ /* 0x000fe20003fe0100 */
[----:B0-----:R-:W-:Y:S06]  /*4760*/  @!P1 BRA `(.L_x_338) ;  /* 0x00000104005c9947 */ /* 0x001fec0003800000 */
.L_x_533:
[----:B------:R-:W-:Y:S05]  /*4770*/  BSYNC B1 ;  /* 0x0000000000017941 */ /* 0x000fea0003800000 */
.L_x_337:
[----:B------:R-:W-:-:S13]  /*4780*/  ISETP.GE.AND P1, PT, R22, R5, PT ;  /* 0x000000051600720c */ /* 0x000fda0003f26270 */
[----:B------:R-:W-:Y:S05]  /*4790*/  @P1 BRA `(.L_x_324) ;  /* 0x0000000000101947 */ /* 0x000fea0003800000 */
[----:B------:R-:W1:Y:S04]  /*47a0*/  @!P3 LDS.128 R4, [R73+0xe000] ;  /* 0x00e000004904b984 */ /* 0x000e680000000c00 */
[----:B------:R-:W2:Y:S04]  /*47b0*/  @!P2 LDS.128 R8, [R72+0xe000] ;  /* 0x00e000004808a984 */ /* 0x000ea80000000c00 */
[----:B-1----:R1:W-:Y:S04]  /*47c0*/  @!P3 STG.E.128 desc[UR40][R12.64], R4 ;  /* 0x000000040c00b986 */ /* 0x0023e8000c101d28 */
[----:B--2---:R1:W-:Y:S02]  /*47d0*/  @!P2 STG.E.128 desc[UR40][R12.64+0x20], R8 ;  /* 0x000020080c00a986 */ /* 0x0043e4000c101d28 */
.L_x_324:
[----:B------:R-:W-:Y:S05]  /*47e0*/  BSYNC B0 ;  /* 0x0000000000007941 */ /* 0x000fea0003800000 */
.L_x_316:
[----:B-1----:R-:W1:Y:S01]  /*47f0*/  S2R R4, SR_TID.X ;  /* 0x0000000000047919 */ /* 0x002e620000002100 */
[----:B------:R-:W-:Y:S01]  /*4800*/  @!PT LDS RZ, [RZ] ;  /* 0x00000000fffff984 */ /* 0x000fe20000000800 */
[----:B------:R-:W-:Y:S01]  /*4810*/  @!PT LDS RZ, [RZ] ;  /* 0x00000000fffff984 */ /* 0x000fe20000000800 */
[----:B------:R-:W-:Y:S01]  /*4820*/  @!PT LDS RZ, [RZ] ;  /* 0x00000000fffff984 */ /* 0x000fe20000000800 */
[----:B------:R-:W-:Y:S01]  /*4830*/  @!PT LDS RZ, [RZ] ;  /* 0x00000000fffff984 */ /* 0x000fe20000000800 */
[----:B------:R5:W-:Y:S06]  /*4840*/  MEMBAR.ALL.CTA ;  /* 0x0000000000007992 */ /* 0x000bec0000008000 */
[----:B-----5:R-:W5:Y:S01]  /*4850*/  FENCE.VIEW.ASYNC.S ;  /* 0x00000000000073c6 */ /* 0x020f620000000000 */
[----:B------:R-:W-:Y:S05]  /*4860*/  WARPSYNC.ALL ;  /* 0x0000000000007948 */ /* 0x000fea0003800000 */
[----:B------:R-:W-:Y:S01]  /*4870*/  BSSY B0, `(.L_x_339) ;  /* 0x0000009000007945 */ /* 0x000fe20003800000 */
[----:B-1----:R-:W-:Y:S01]  /*4880*/  LOP3.LUT R4, R4, 0x7f, RZ, 0xc0, !PT ;  /* 0x0000007f04047812 */ /* 0x002fe200078ec0ff */
[----:B-----5:R1:W-:Y:S03]  /*4890*/  BAR.SYNC.DEFER_BLOCKING R53, 0x80 ;  /* 0x000200350000751d */ /* 0x0203e60000010000 */
[----:B------:R-:W-:-:S13]  /*48a0*/  ISETP.NE.AND P5, PT, R4, RZ, PT ;  /* 0x000000ff0400720c */ /* 0x000fda0003fa5270 */
[----:B------:R-:W-:-:S04]  /*48b0*/  @!P5 IADD3 R4, R74, 0x132a0, RZ ;  /* 0x000132a04a04d810 */ /* 0x000fc80007ffe0ff */
[----:B------:R-:W-:-:S04]  /*48c0*/  @!P5 PRMT R4, RZ, 0x654, R4 ;  /* 0x00000654ff04d816 */ /* 0x000fc80000000004 */
[----:B------:R1:W-:Y:S01]  /*48d0*/  @!P5 SYNCS.ARRIVE.TRANS64.RED.A1T0 RZ, [R4+URZ], RZ ;  /* 0x000000ff04ffd9a7 */ /* 0x0003e2000810043f */
[----:B------:R-:W-:Y:S05]  /*48e0*/  @!P0 BRA `(.L_x_340) ;  /* 0x0000000000048947 */ /* 0x000fea0003800000 */
[----:B------:R-:W-:Y:S01]  /*48f0*/  BPT.TRAP 0x1 ;  /* 0x000000040000795c */ /* 0x000fe20000300000 */
.L_x_340:
[----:B------:R-:W-:Y:S05]  /*4900*/  BSYNC B0 ;  /* 0x0000000000007941 */ /* 0x000fea0003800000 */
.L_x_339:
[----:B------:R-:W5:Y:S01]  /*4910*/  SYNCS.PHASECHK.TRANS64.TRYWAIT P0, [R74+URZ+0x132b0], R75 ;  /* 0x0132b04b4a0075a7 */ /* 0x000f62000800017f */
[----:B------:R-:W-:Y:S04]  /*4920*/  BSSY B0, `(.L_x_341) ;  /* 0x0000002000007945 */ /* 0x000fe80003800000 */
[----:B-----5:R-:W-:Y:S05]  /*4930*/  @!P0 BRA `(.L_x_342) ;  /* 0x0000010000fc8947 */ /* 0x020fea0003800000 */
.L_x_534:
[----:B------:R-:W-:Y:S05]  /*4940*/  BSYNC B0 ;  /* 0x0000000000007941 */ /* 0x000fea0003800000 */
.L_x_341:
[----:B------:R-:W-:Y:S04]  /*4950*/  BSSY B0, `(.L_x_343) ;  /* 0x0000013000007945 */ /* 0x000fe80003800000 */
[----:B------:R-:W-:Y:S05]  /*4960*/  @P1 BRA `(.L_x_344) ;  /* 0x0000000000441947 */ /* 0x000fea0003800000 */
[----:B-1----:R-:W-:Y:S01]  /*4970*/  IMAD.WIDE R4, R2, 0xa0, R50 ;  /* 0x000000a002047825 */ /* 0x002fe200078e0232 */
[----:B------:R-:W-:Y:S01]  /*4980*/  ULDC.64 UR4, c[0x0][0x328] ;  /* 0x0000ca0000047ab9 */ /* 0x000fe20000000a00 */
[----:B------:R-:W-:Y:S02]  /*4990*/  ULDC.64 UR6, c[0x0][0x318] ;  /* 0x0000c60000067ab9 */ /* 0x000fe40000000a00 */
[----:B------:R-:W-:Y:S02]  /*49a0*/  IMAD.MOV.U32 R6, RZ, RZ, R46 ;  /* 0x000000ffff067224 */ /* 0x000fe400078e002e */
[----:B------:R-:W-:Y:S02]  /*49b0*/  IMAD.MOV.U32 R7, RZ, RZ, R71 ;  /* 0x000000ffff077224 */ /* 0x000fe400078e0047 */
[----:B------:R-:W-:Y:S02]  /*49c0*/  IMAD R5, R5, UR4, RZ ;  /* 0x0000000405057c24 */ /* 0x000fe4000f8e02ff */
[----:B------:R-:W-:Y:S01]  /*49d0*/  IMAD.WIDE.U32 R6, R4, UR4, R6 ;  /* 0x0000000404067c25 */ /* 0x000fe2000f8e0006 */
[----:B------:R-:W-:-:S03]  /*49e0*/  ULDC UR4, c[0x0][0x2f4] ;  /* 0x0000bd0000047ab9 */ /* 0x000fc60000000800 */
[----:B------:R-:W-:Y:S01]  /*49f0*/  IMAD R5, R4, UR5, R5 ;  /* 0x0000000504057c24 */ /* 0x000fe2000f8e0205 */
[----:B------:R-:W-:-:S04]  /*4a00*/  IADD3 R8, P0, R6, UR6, RZ ;  /* 0x0000000606087c10 */ /* 0x000fc8000ff1e0ff */
[----:B------:R-:W-:Y:S02]  /*4a10*/  IADD3.X R9, R7, UR7, R5, P0, !PT ;  /* 0x0000000707097c10 */ /* 0x000fe400087fe405 */
[----:B------:R-:W-:-:S13]  /*4a20*/  ISETP.GE.AND P0, PT, R18, UR4, PT ;  /* 0x0000000412007c0c */ /* 0x000fda000bf06270 */
[----:B------:R-:W1:Y:S04]  /*4a30*/  @!P0 LDS.128 R4, [R73+0x6000] ;  /* 0x0060000049048984 */ /* 0x000e680000000c00 */
[----:B-1----:R-:W-:Y:S01]  /*4a40*/  @!P0 STG.E.128 desc[UR40][R8.64], R4 ;  /* 0x0000000408008986 */ /* 0x002fe2000c101d28 */
[----:B------:R-:W-:-:S13]  /*4a50*/  ISETP.GE.AND P0, PT, R52, UR4, PT ;  /* 0x0000000434007c0c */ /* 0x000fda000bf06270 */
[----:B------:R-:W1:Y:S04]  /*4a60*/  @!P0 LDS.128 R4, [R72+0x6000] ;  /* 0x0060000048048984 */ /* 0x000e680000000c00 */
[----:B-1----:R1:W-:Y:S02]  /*4a70*/  @!P0 STG.E.128 desc[UR40][R8.64+0x20], R4 ;  /* 0x0000200408008986 */ /* 0x0023e4000c101d28 */
.L_x_344:
[----:B------:R-:W-:Y:S05]  /*4a80*/  BSYNC B0 ;  /* 0x0000000000007941 */ /* 0x000fea0003800000 */
.L_x_343:
[----:B-1----:R-:W5:Y:S01]  /*4a90*/  LDL R4, [R1] ;  /* 0x0000000001047983 */ /* 0x002f620000100800 */
[----:B------:R-:W-:Y:S01]  /*4aa0*/  VIADD R17, R17, 0x1 ;  /* 0x0000000111117836 */ /* 0x000fe20000000000 */
[----:B------:R-:W-:Y:S01]  /*4ab0*/  PLOP3.LUT P0, PT, PT, PT, PT, 0x8, 0x0 ;  /* 0x000000000000781c */ /* 0x000fe20003f0e170 */
[----:B0-----:R-:W-:Y:S01]  /*4ac0*/  @!P5 VIADD R74, R74, 0x132c0 ;  /* 0x000132c04a4ad836 */ /* 0x001fe20000000000 */
[----:B------:R-:W-:Y:S01]  /*4ad0*/  @!PT LDS RZ, [RZ] ;  /* 0x00000000fffff984 */ /* 0x000fe20000000800 */
[----:B------:R-:W-:Y:S01]  /*4ae0*/  @!PT LDS RZ, [RZ] ;  /* 0x00000000fffff984 */ /* 0x000fe20000000800 */
[----:B------:R-:W-:Y:S01]  /*4af0*/  @!PT LDS RZ, [RZ] ;  /* 0x00000000fffff984 */ /* 0x000fe20000000800 */
[----:B------:R-:W-:Y:S01]  /*4b00*/  @!PT LDS RZ, [RZ] ;  /* 0x00000000fffff984 */ /* 0x000fe20000000800 */
[----:B------:R0:W-:Y:S06]  /*4b10*/  MEMBAR.ALL.CTA ;  /* 0x0000000000007992 */ /* 0x0001ec0000008000 */
[----:B0-----:R-:W0:Y:S02]  /*4b20*/  FENCE.VIEW.ASYNC.S ;  /* 0x00000000000073c6 */ /* 0x001e240000000000 */
[----:B0-----:R0:W-:Y:S01]  /*4b30*/  BAR.SYNC.DEFER_BLOCKING R53, 0x80 ;  /* 0x000200350000751d */ /* 0x0011e20000010000 */
[----:B------:R-:W-:-:S02]  /*4b40*/  ISETP.NE.AND P1, PT, R17, 0x2, PT ;  /* 0x000000021100780c */ /* 0x000fc40003f25270 */
[----:B------:R-:W-:Y:S02]  /*4b50*/  @!P5 PRMT R74, RZ, 0x654, R74 ;  /* 0x00000654ff4ad816 */ /* 0x000fe4000000004a */
[----:B------:R-:W-:Y:S02]  /*4b60*/  SEL R17, R17, RZ, P1 ;  /* 0x000000ff11117207 */ /* 0x000fe40000800000 */
[----:B------:R0:W-:Y:S01]  /*4b70*/  @!P5 SYNCS.ARRIVE.TRANS64.RED.A1T0 RZ, [R74+URZ], RZ ;  /* 0x000000ff4affd9a7 */ /* 0x0001e2000810043f */
[----:B-----5:R-:W-:Y:S02]  /*4b80*/  LOP3.LUT P6, RZ, R4, 0x2, RZ, 0xc0, !PT ;  /* 0x0000000204ff7812 */ /* 0x020fe400078cc0ff */
[----:B------:R-:W-:-:S04]  /*4b90*/  SEL R4, RZ, 0x1, P1 ;  /* 0x00000001ff047807 */ /* 0x000fc80000800000 */
[----:B------:R-:W-:-:S07]  /*4ba0*/  LOP3.LUT R23, R23, R4, RZ, 0x3c, !PT ;  /* 0x0000000417177212 */ /* 0x000fce00078e3cff */
[----:B0-----:R-:W-:Y:S05]  /*4bb0*/  @P6 BRA `(.L_x_345) ;  /* 0xffffffd400786947 */ /* 0x001fea000383ffff */
.L_x_311:
[----:B------:R-:W-:Y:S04]  /*4bc0*/  BSSY B0, `(.L_x_346) ;  /* 0x0000004000007945 */ /* 0x000fe80003800000 */
[----:B------:R-:W-:Y:S05]  /*4bd0*/  @P0 BRA `(.L_x_347) ;  /* 0x0000000000080947 */ /* 0x000fea0003800000 */
[----:B------:R-:W0:Y:S02]  /*4be0*/  FENCE.VIEW.ASYNC.G ;  /* 0x00000000000073c6 */ /* 0x000e240000000100 */
[----:B0-----:R-:W-:Y:S06]  /*4bf0*/  BAR.ARV 0xc, 0x200 ;  /* 0x0308000000007b1d */ /* 0x001fec0000002000 */
.L_x_347:
[----:B------:R-:W-:Y:S05]  /*4c00*/  BSYNC B0 ;  /* 0x0000000000007941 */ /* 0x000fea0003800000 */
.L_x_346:
[----:B------:R-:W2:Y:S01]  /*4c10*/  LDL R2, [R1+0x54] ;  /* 0x0000540001027983 */ /* 0x000ea20000100800 */
[----:B------:R-:W-:Y:S01]  /*4c20*/  ULDC.64 UR4, c[0x0][0x990] ;  /* 0x0002640000047ab9 */ /* 0x000fe20000000a00 */
[----:B------:R-:W-:Y:S02]  /*4c30*/  ULDC.64 UR6, c[0x0][0x998] ;  /* 0x0002660000067ab9 */ /* 0x000fe40000000a00 */
[----:B------:R-:W4:Y:S04]  /*4c40*/  LDL R5, [R1+0x3c] ;  /* 0x00003c0001057983 */ /* 0x000f280000100800 */
[----:B---3--:R-:W3:Y:S01]  /*4c50*/  LDL R14, [R1+0x28] ;  /* 0x00002800010e7983 */ /* 0x008ee20000100800 */
[----:B------:R-:W-:Y:S02]  /*4c60*/  ISETP.NE.U32.AND P0, PT, RZ, UR4, PT ;  /* 0x00000004ff007c0c */ /* 0x000fe4000bf05070 */
[----:B------:R-:W-:-:S02]  /*4c70*/  ISETP.NE.U32.AND P1, PT, RZ, UR6, PT ;  /* 0x00000006ff007c0c */ /* 0x000fc4000bf25070 */
[----:B------:R-:W-:Y:S02]  /*4c80*/  ISETP.NE.AND.EX P0, PT, RZ, UR5, PT, P0 ;  /* 0x00000005ff007c0c */ /* 0x000fe4000bf05300 */
[----:B------:R-:W-:-:S11]  /*4c90*/  ISETP.NE.AND.EX P1, PT, RZ, UR7, PT, P1 ;  /* 0x00000007ff007c0c */ /* 0x000fd6000bf25310 */
[----:B------:R-:W2:Y:S08]  /*4ca0*/  @P0 LDC.64 R6, c[0x0][0x9a8] ;  /* 0x00026a00ff060b82 */ /* 0x000eb00000000a00 */
[----:B------:R-:W0:Y:S08]  /*4cb0*/  @P1 LDC.64 R8, c[0x0][0x9b8] ;  /* 0x00026e00ff081b82 */ /* 0x000e300000000a00 */
[----:B------:R-:W1:Y:S08]  /*4cc0*/  @P0 LDC.64 R10, c[0x0][0x9b0] ;  /* 0x00026c00ff0a0b82 */ /* 0x000e700000000a00 */
[----:B------:R-:W1:Y:S01]  /*4cd0*/  @P1 LDC.64 R12, c[0x0][0x9c0] ;  /* 0x00027000ff0c1b82 */ /* 0x000e620000000a00 */
[----:B--2---:R-:W-:-:S02]  /*4ce0*/  @P0 IMAD R0, R2, R6, RZ ;  /* 0x0000000602000224 */ /* 0x004fc400078e02ff */
[----:B0-----:R-:W-:Y:S02]  /*4cf0*/  @P1 IMAD R4, R2, R8, RZ ;  /* 0x0000000802041224 */ /* 0x001fe400078e02ff */
[C---:B----4-:R-:W-:Y:S02]  /*4d00*/  @P0 IMAD R7, R5.reuse, R7, R0 ;  /* 0x0000000705070224 */ /* 0x050fe400078e0200 */
[----:B------:R-:W-:Y:S01]  /*4d10*/  @P0 IMAD.WIDE.U32 R2, R5, R6, RZ ;  /* 0x0000000605020225 */ /* 0x000fe200078e00ff */
[----:B---3--:R-:W-:-:S03]  /*4d20*/  @P0 SHF.R.S32.HI R15, RZ, 0x1f, R14 ;  /* 0x0000001fff0f0819 */ /* 0x008fc6000001140e */
[----:B------:R-:W-:Y:S01]  /*4d30*/  @P0 IMAD.IADD R3, R3, 0x1, R7 ;  /* 0x0000000103030824 */ /* 0x000fe200078e0207 */
[----:B------:R-:W-:Y:S01]  /*4d40*/  @P1 SHF.R.S32.HI R7, RZ, 0x1f, R14 ;  /* 0x0000001fff071819 */ /* 0x000fe2000001140e */
[C---:B------:R-:W-:Y:S02]  /*4d50*/  @P1 IMAD R9, R5.reuse, R9, R4 ;  /* 0x0000000905091224 */ /* 0x040fe400078e0204 */
[----:B------:R-:W-:-:S04]  /*4d60*/  @P1 IMAD.WIDE.U32 R4, R5, R8, RZ ;  /* 0x0000000805041225 */ /* 0x000fc800078e00ff */
[----:B-1----:R-:W-:Y:S02]  /*4d70*/  @P0 IMAD R0, R15, R10, RZ ;  /* 0x0000000a0f000224 */ /* 0x002fe400078e02ff */
[----:B------:R-:W-:Y:S02]  /*4d80*/  @P1 IMAD R6, R7, R12, RZ ;  /* 0x0000000c07061224 */ /* 0x000fe400078e02ff */
[----:B------:R-:W-:Y:S02]  /*4d90*/  @P1 IMAD.IADD R5, R5, 0x1, R9 ;  /* 0x0000000105051824 */ /* 0x000fe400078e0209 */
[C---:B------:R-:W-:Y:S02]  /*4da0*/  @P0 IMAD R9, R14.reuse, R11, R0 ;  /* 0x0000000b0e090224 */ /* 0x040fe400078e0200 */
[----:B------:R-:W-:-:S04]  /*4db0*/  @P0 IMAD.WIDE.U32 R2, R14, R10, R2 ;  /* 0x0000000a0e020225 */ /* 0x000fc800078e0002 */
[C---:B------:R-:W-:Y:S02]  /*4dc0*/  @P1 IMAD R11, R14.reuse, R13, R6 ;  /* 0x0000000d0e0b1224 */ /* 0x040fe400078e0206 */
[----:B------:R-:W-:Y:S01]  /*4dd0*/  @P1 IMAD.WIDE.U32 R6, R14, R12, R4 ;  /* 0x0000000c0e061225 */ /* 0x000fe200078e0004 */
[----:B------:R-:W-:Y:S01]  /*4de0*/  @P0 LEA R4, P2, R2, UR4, 0x2 ;  /* 0x0000000402040c11 */ /* 0x000fe2000f8410ff */
[----:B------:R-:W-:Y:S02]  /*4df0*/  ULDC UR4, c[0x0][0x988] ;  /* 0x0002620000047ab9 */ /* 0x000fe40000000800 */
[----:B------:R-:W-:Y:S01]  /*4e00*/  @P0 IMAD.IADD R5, R3, 0x1, R9 ;  /* 0x0000000103050824 */ /* 0x000fe200078e0209 */
[----:B------:R-:W-:Y:S01]  /*4e10*/  @P1 LEA R8, P3, R6, UR6, 0x2 ;  /* 0x0000000606081c11 */ /* 0x000fe2000f8610ff */
[----:B------:R-:W-:Y:S02]  /*4e20*/  @P1 IMAD.IADD R3, R7, 0x1, R11 ;  /* 0x0000000107031824 */ /* 0x000fe400078e020b */
[----:B------:R-:W-:Y:S01]  /*4e30*/  IMAD.MOV.U32 R0, RZ, RZ, 0x3f800000 ;  /* 0x3f800000ff007424 */ /* 0x000fe200078e00ff */
[----:B------:R-:W-:-:S02]  /*4e40*/  @P0 LEA.HI.X R5, R2, UR5, R5, 0x2, P2 ;  /* 0x0000000502050c11 */ /* 0x000fc400090f1405 */
[----:B------:R-:W-:Y:S01]  /*4e50*/  @P1 LEA.HI.X R9, R6, UR7, R3, 0x2, P3 ;  /* 0x0000000706091c11 */ /* 0x000fe200098f1403 */
[----:B------:R-:W-:-:S04]  /*4e60*/  IMAD.MOV.U32 R3, RZ, RZ, 0x3f800000 ;  /* 0x3f800000ff037424 */ /* 0x000fc800078e00ff */
[----:B------:R0:W2:Y:S04]  /*4e70*/  @P1 LDG.E R0, desc[UR40][R8.64] ;  /* 0x0000002808001981 */ /* 0x0000a8000c1e1900 */
[----:B------:R-:W2:Y:S01]  /*4e80*/  @P0 LDG.E R3, desc[UR40][R4.64] ;  /* 0x0000002804030981 */ /* 0x000ea2000c1e1900 */
[----:B------:R-:W-:Y:S02]  /*4e90*/  ISETP.GE.AND P1, PT, R105, 0x1, PT ;  /* 0x000000016900780c */ /* 0x000fe40003f26270 */
[----:B------:R-:W-:Y:S02]  /*4ea0*/  CS2R R20, SRZ ;  /* 0x0000000000147805 */ /* 0x000fe4000001ff00 */
[----:B------:R-:W-:Y:S01]  /*4eb0*/  PLOP3.LUT P0, PT, PT, PT, PT, 0x80, 0x0 ;  /* 0x000000000000781c */ /* 0x000fe20003f0f070 */
[----:B------:R-:W-:Y:S01]  /*4ec0*/  IMAD.MOV.U32 R55, RZ, RZ, RZ ;  /* 0x000000ffff377224 */ /* 0x000fe200078e00ff */
[----:B------:R-:W-:-:S02]  /*4ed0*/  CS2R R6, SRZ ;  /* 0x0000000000067805 */ /* 0x000fc4000001ff00 */
[----:B------:R-:W-:Y:S02]  /*4ee0*/  CS2R R10, SRZ ;  /* 0x00000000000a7805 */ /* 0x000fe4000001ff00 */
[----:B0-----:R-:W-:Y:S02]  /*4ef0*/  CS2R R8, SRZ ;  /* 0x0000000000087805 */ /* 0x001fe4000001ff00 */
[----:B------:R-:W-:Y:S02]  /*4f00*/  CS2R R12, SRZ ;  /* 0x00000000000c7805 */ /* 0x000fe4000001ff00 */
[----:B------:R-:W-:Y:S02]  /*4f10*/  CS2R R14, SRZ ;  /* 0x00000000000e7805 */ /* 0x000fe4000001ff00 */
[----:B------:R-:W-:Y:S02]  /*4f20*/  CS2R R24, SRZ ;  /* 0x0000000000187805 */ /* 0x000fe4000001ff00 */
[----:B------:R-:W-:-:S02]  /*4f30*/  CS2R R26, SRZ ;  /* 0x00000000001a7805 */ /* 0x000fc4000001ff00 */
[----:B------:R-:W-:Y:S02]  /*4f40*/  CS2R R32, SRZ ;  /* 0x0000000000207805 */ /* 0x000fe4000001ff00 */
[----:B------:R-:W-:Y:S02]  /*4f50*/  CS2R R30, SRZ ;  /* 0x00000000001e7805 */ /* 0x000fe4000001ff00 */
[----:B------:R-:W-:Y:S01]  /*4f60*/  CS2R R56, SRZ ;  /* 0x0000000000387805 */ /* 0x000fe2000001ff00 */
[----:B------:R-:W-:Y:S01]  /*4f70*/  IMAD.MOV.U32 R34, RZ, RZ, RZ ;  /* 0x000000ffff227224 */ /* 0x000fe200078e00ff */
[----:B------:R-:W-:Y:S02]  /*4f80*/  CS2R R36, SRZ ;  /* 0x0000000000247805 */ /* 0x000fe4000001ff00 */
[----:B------:R-:W-:Y:S02]  /*4f90*/  CS2R R40, SRZ ;  /* 0x0000000000287805 */ /* 0x000fe4000001ff00 */
[----:B------:R-:W-:Y:S01]  /*4fa0*/  CS2R R58, SRZ ;  /* 0x00000000003a7805 */ /* 0x000fe2000001ff00 */
[----:B------:R-:W-:Y:S01]  /*4fb0*/  IMAD.MOV.U32 R44, RZ, RZ, RZ ;  /* 0x000000ffff2c7224 */ /* 0x000fe200078e00ff */
[----:B------:R-:W-:Y:S01]  /*4fc0*/  CS2R R60, SRZ ;  /* 0x00000000003c7805 */ /* 0x000fe2000001ff00 */
[----:B--2---:R-:W-:Y:S01]  /*4fd0*/  FMUL.FTZ R0, R3, R0 ;  /* 0x0000000003007220 */ /* 0x004fe20000410000 */
[----:B------:R-:W-:-:S03]  /*4fe0*/  IMAD.MOV.U32 R3, RZ, RZ, RZ ;  /* 0x000000ffff037224 */ /* 0x000fc600078e00ff */
[----:B------:R-:W-:Y:S01]  /*4ff0*/  FMUL.FTZ R2, R0, UR4 ;  /* 0x0000000400027c20 */ /* 0x000fe20008410000 */
[----:B------:R-:W-:Y:S06]  /*5000*/  @!P1 BRA `(.L_x_348) ;  /* 0x00000084004c9947 */ /* 0x000fec0003800000 */
[----:B------:R-:W0:Y:S01]  /*5010*/  S2R R35, SR_TID.X ;  /* 0x0000000000237919 */ /* 0x000e220000002100 */
[----:B------:R-:W-:Y:S01]  /*5020*/  VIADD R30, R16, 0xb000 ;  /* 0x0000b000101e7836 */ /* 0x000fe20000000000 */
[----:B------:R-:W-:Y:S04]  /*5030*/  BSSY B6, `(.L_x_349) ;  /* 0x000001e000067945 */ /* 0x000fe80003800000 */
[----:B------:R-:W-:Y:S01]  /*5040*/  LOP3.LUT P0, RZ, R30, 0x9f, RZ, 0xc0, !PT ;  /* 0x0000009f1eff7812 */ /* 0x000fe2000780c0ff */
[----:B0-----:R-:W-:-:S05]  /*5050*/  VIADD R38, R35, 0xffffff80 ;  /* 0xffffff8023267836 */ /* 0x001fca0000000000 */
[----:B------:R-:W-:-:S04]  /*5060*/  SHF.R.S32.HI R35, RZ, 0x1f, R38 ;  /* 0x0000001fff237819 */ /* 0x000fc80000011426 */
[----:B------:R-:W-:-:S04]  /*5070*/  LEA.HI R35, R35, R38, RZ, 0x7 ;  /* 0x0000002623237211 */ /* 0x000fc800078f38ff */
[----:B------:R-:W-:-:S05]  /*5080*/  SHF.R.S32.HI R35, RZ, 0x7, R35 ;  /* 0x00000007ff237819 */ /* 0x000fca0000011423 */
[----:B------:R-:W0:Y:S02]  /*5090*/  SHFL.IDX PT, R0, R35, RZ, 0x1f ;  /* 0x00001fff23007589 */ /* 0x000e2400000e0000 */
[----:B0-----:R-:W-:-:S05]  /*50a0*/  IMAD.HI R3, R0, 0x55555556, RZ ;  /* 0x5555555600037827 */ /* 0x001fca00078e02ff */
[----:B------:R-:W-:-:S05]  /*50b0*/  LEA.HI R3, R3, R3, RZ, 0x1 ;  /* 0x0000000303037211 */ /* 0x000fca00078f08ff */
[----:B------:R-:W-:-:S04]  /*50c0*/  IMAD R3, R3, -0x3, R0 ;  /* 0xfffffffd03037824 */ /* 0x000fc800078e0200 */
[----:B------:R-:W-:-:S05]  /*50d0*/  IMAD R3, R3, 0x1000, R30 ;  /* 0x0000100003037824 */ /* 0x000fca00078e021e */
[----:B------:R-:W-:-:S04]  /*50e0*/  SHF.R.U32.HI R3, RZ, 0x4, R3 ;  /* 0x00000004ff037819 */ /* 0x000fc80000011603 */
[----:B------:R-:W-:Y:S01]  /*50f0*/  LOP3.LUT R31, R3, 0x3fff, RZ, 0xc0, !PT ;  /* 0x00003fff031f7812 */ /* 0x000fe200078ec0ff */
[----:B------:R-:W-:Y:S06]  /*5100*/  @!P0 BRA `(.L_x_350) ;  /* 0x0000000000408947 */ /* 0x000fec0003800000 */
        /* <DEDUP_REMOVED lines=16> */
.L_x_350:
[----:B------:R-:W-:Y:S05]  /*5210*/  BSYNC B6 ;  /* 0x0000000000067941 */ /* 0x000fea0003800000 */
.L_x_349:
[----:B------:R-:W-:Y:S02]  /*5220*/  ULDC UR4, c[0x0][0x3f4] ;  /* 0x0000fd0000047ab9 */ /* 0x000fe40000000800 */
[----:B------:R-:W-:-:S13]  /*5230*/  ISETP.LT.AND P0, PT, RZ, UR4, PT ;  /* 0x00000004ff007c0c */ /* 0x000fda000bf01270 */
[----:B------:R-:W-:Y:S05]  /*5240*/  @P0 BRA `(.L_x_351) ;  /* 0x0000000000400947 */ /* 0x000fea0003800000 */
[----:B------:R-:W2:Y:S02]  /*5250*/  LDL R20, [R1+0x4c] ;  /* 0x00004c0001147983 */ /* 0x000ea40000100800 */
[----:B--2---:R-:W-:-:S04]  /*5260*/  LEA.HI R0, R20, R20, RZ, 0x1 ;  /* 0x0000001414007211 */ /* 0x004fc800078f08ff */
[----:B------:R-:W-:-:S05]  /*5270*/  LOP3.LUT R0, R0, 0xfffffffe, RZ, 0xc0, !PT ;  /* 0xfffffffe00007812 */ /* 0x000fca00078ec0ff */
[----:B------:R-:W-:-:S05]  /*5280*/  IMAD.IADD R0, R20, 0x1, -R0 ;  /* 0x0000000114007824 */ /* 0x000fca00078e0a00 */
[----:B------:R-:W-:-:S04]  /*5290*/  SHF.L.U32 R3, R0, 0x1f, RZ ;  /* 0x0000001f00037819 */ /* 0x000fc800000006ff */
[----:B------:R0:W1:Y:S03]  /*52a0*/  SYNCS.PHASECHK.TRANS64.TRYWAIT P0, [R16+URZ+0x13200], R3 ;  /* 0x01320003100075a7 */ /* 0x000066000800017f */
[----:B-1----:R-:W-:Y:S05]  /*52b0*/  @!P0 NANOSLEEP.SYNCS 0x989680 ;  /* 0x009896800000895d */ /* 0x002fea0003900000 */
[----:B------:R-:W1:Y:S01]  /*52c0*/  @!P0 SYNCS.PHASECHK.TRANS64 P0, [R16+URZ+0x13200], R3 ;  /* 0x01320003100085a7 */ /* 0x000e62000800007f */
[----:B------:R-:W-:Y:S04]  /*52d0*/  BSSY B0, `(.L_x_352) ;  /* 0x0000006000007945 */ /* 0x000fe80003800000 */
[----:B-1----:R-:W-:Y:S05]  /*52e0*/  @P0 BRA `(.L_x_353) ;  /* 0x0000000000100947 */ /* 0x002fea0003800000 */
.L_x_354:
[----:B-1----:R1:W2:Y:S02]  /*52f0*/  SYNCS.PHASECHK.TRANS64.TRYWAIT P0, [R16+URZ+0x13200], R3 ;  /* 0x01320003100075a7 */ /* 0x0022a4000800017f */
[----:B--2---:R-:W-:Y:S05]  /*5300*/  @!P0 NANOSLEEP.SYNCS 0x989680 ;  /* 0x009896800000895d */ /* 0x004fea0003900000 */
[----:B------:R-:W2:Y:S02]  /*5310*/  @!P0 SYNCS.PHASECHK.TRANS64 P0, [R16+URZ+0x13200], R3 ;  /* 0x01320003100085a7 */ /* 0x000ea4000800007f */
[----:B--2---:R-:W-:Y:S05]  /*5320*/  @!P0 BRA `(.L_x_354) ;  /* 0xfffffffc00f08947 */ /* 0x004fea000383ffff */
.L_x_353:
[----:B------:R-:W-:Y:S05]  /*5330*/  BSYNC B0 ;  /* 0x0000000000007941 */ /* 0x000fea0003800000 */
.L_x_352:
[----:B------:R-:W-:Y:S05]  /*5340*/  BRA `(.L_x_355) ;  /* 0x0000002800287947 */ /* 0x000fea0003800000 */
.L_x_351:
[----:B------:R-:W0:Y:S01]  /*5350*/  LDC.64 R26, c[0x0][0x3e8] ;  /* 0x0000fa00ff1a7b82 */ /* 0x000e220000000a00 */
[----:B------:R-:W-:Y:S01]  /*5360*/  LOP3.LUT P0, RZ, R30, 0x1bf, RZ, 0xc0, !PT ;  /* 0x000001bf1eff7812 */ /* 0x000fe2000780c0ff */
[----:B------:R-:W-:Y:S01]  /*5370*/  ULDC.64 UR4, c[0x0][0x3f8] ;  /* 0x0000fe0000047ab9 */ /* 0x000fe20000000a00 */
[----:B-----5:R-:W-:Y:S01]  /*5380*/  SHF.R.S32.HI R0, RZ, 0x1f, R28 ;  /* 0x0000001fff007819 */ /* 0x020fe2000001141c */
[----:B------:R-:W-:Y:S01]  /*5390*/  ULDC.64 UR6, c[0x0][0x408] ;  /* 0x0001020000067ab9 */ /* 0x000fe20000000a00 */
[----:B------:R-:W-:Y:S03]  /*53a0*/  BSSY B6, `(.L_x_356) ;  /* 0x000001b000067945 */ /* 0x000fe60003800000 */
[----:B------:R-:W1:Y:S01]  /*53b0*/  LDC.64 R24, c[0x0][0x400] ;  /* 0x00010000ff187b82 */ /* 0x000e620000000a00 */
[C---:B------:R-:W-:Y:S02]  /*53c0*/  IMAD R3, R0.reuse, UR4, RZ ;  /* 0x0000000400037c24 */ /* 0x040fe4000f8e02ff */
[----:B------:R-:W-:-:S02]  /*53d0*/  IMAD R5, R0, UR6, RZ ;  /* 0x0000000600057c24 */ /* 0x000fc4000f8e02ff */
[C---:B------:R-:W-:Y:S02]  /*53e0*/  IMAD R3, R28.reuse, UR5, R3 ;  /* 0x000000051c037c24 */ /* 0x040fe4000f8e0203 */
[C---:B------:R-:W-:Y:S02]  /*53f0*/  IMAD R5, R28.reuse, UR7, R5 ;  /* 0x000000071c057c24 */ /* 0x040fe4000f8e0205 */
[----:B0-----:R-:W-:-:S04]  /*5400*/  IMAD.WIDE.U32 R26, R28, UR4, R26 ;  /* 0x000000041c1a7c25 */ /* 0x001fc8000f8e001a */
[----:B-1----:R-:W-:Y:S01]  /*5410*/  IMAD.WIDE.U32 R24, R28, UR6, R24 ;  /* 0x000000061c187c25 */ /* 0x002fe2000f8e0018 */
[----:B------:R-:W-:-:S03]  /*5420*/  IADD3 R28, R3, R27, RZ ;  /* 0x0000001b031c7210 */ /* 0x000fc60007ffe0ff */
[----:B------:R-:W-:Y:S01]  /*5430*/  IMAD.IADD R30, R5, 0x1, R25 ;  /* 0x00000001051e7824 */ /* 0x000fe200078e0219 */
        /* <DEDUP_REMOVED lines=17> */
.L_x_357:
[----:B------:R-:W-:Y:S05]  /*5550*/  BSYNC B6 ;  /* 0x0000000000067941 */ /* 0x000fea0003800000 */
.L_x_356:
[----:B------:R-:W2:Y:S01]  /*5560*/  LDL R32, [R1+0x24] ;  /* 0x0000240001207983 */ /* 0x000ea20000100800 */
[----:B------:R-:W-:Y:S01]  /*5570*/  ULDC.U8 UR4, c[0x0][0x410] ;  /* 0x0001040000047ab9 */ /* 0x000fe20000000000 */
[----:B------:R-:W-:Y:S01]  /*5580*/  BSSY B0, `(.L_x_358) ;  /* 0x000025e000007945 */ /* 0x000fe20003800000 */
[----:B------:R-:W-:Y:S01]  /*5590*/  ISETP.NE.AND P0, PT, RZ, UR4, PT ;  /* 0x00000004ff007c0c */ /* 0x000fe2000bf05270 */
[----:B--2---:R-:W-:-:S12]  /*55a0*/  IMAD R4, R32, 0xc0, R22 ;  /* 0x000000c020047824 */ /* 0x004fd800078e0216 */
[----:B------:R-:W-:Y:S05]  /*55b0*/  @!P0 BRA `(.L_x_359) ;  /* 0x0000001000cc8947 */ /* 0x000fea0003800000 */
[----:B------:R-:W-:-:S03]  /*55c0*/  UMOV UR4, 0xffffffff ;  /* 0xffffffff00047882 */ /* 0x000fc60000000000 */
[----:B------:R-:W-:Y:S05]  /*55d0*/  BRA.DIV UR4, `(.L_x_360) ;  /* 0x000000f604e87947 */ /* 0x000fea000b800000 */
[----:B------:R0:W1:Y:S04]  /*55e0*/  SHFL.IDX PT, R27, R26, RZ, 0x1e1f ;  /* 0x001e1fff1a1b7589 */ /* 0x00006800000e0000 */
[----:B------:R0:W2:Y:S04]  /*55f0*/  SHFL.IDX PT, R14, R24, RZ, 0x1e1f ;  /* 0x001e1fff180e7589 */ /* 0x0000a800000e0000 */
[----:B------:R0:W3:Y:S04]  /*5600*/  SHFL.IDX PT, R0, R28, RZ, 0x1e1f ;  /* 0x001e1fff1c007589 */ /* 0x0000e800000e0000 */
[----:B------:R0:W4:Y:S02]  /*5610*/  SHFL.IDX PT, R3, R30, RZ, 0x1e1f ;  /* 0x001e1fff1e037589 */ /* 0x00012400000e0000 */
.L_x_540:
[----:B------:R-:W5:Y:S01]  /*5620*/  LDL R6, [R1+0x4c] ;  /* 0x00004c0001067983 */ /* 0x000f620000100800 */
[----:B------:R-:W-:Y:S01]  /*5630*/  ULDC UR4, c[0x0][0x448] ;  /* 0x0001120000047ab9 */ /* 0x000fe20000000800 */
[----:B------:R-:W-:Y:S01]  /*5640*/  BSSY B1, `(.L_x_361) ;  /* 0x0000022000017945 */ /* 0x000fe20003800000 */
[----:B------:R-:W-:Y:S01]  /*5650*/  IMAD R29, R29, UR4, RZ ;  /* 0x000000041d1d7c24 */ /* 0x000fe2000f8e02ff */
[----:B------:R-:W-:Y:S02]  /*5660*/  CS2R R12, SRZ ;  /* 0x00000000000c7805 */ /* 0x000fe4000001ff00 */
[----:B------:R-:W-:Y:S02]  /*5670*/  CS2R R8, SRZ ;  /* 0x0000000000087805 */ /* 0x000fe4000001ff00 */
[----:B------:R-:W-:Y:S02]  /*5680*/  CS2R R20, SRZ ;  /* 0x0000000000147805 */ /* 0x000fe4000001ff00 */
[----:B------:R-:W-:-:S02]  /*5690*/  CS2R R10, SRZ ;  /* 0x00000000000a7805 */ /* 0x000fc4000001ff00 */
[----:B------:R-:W-:Y:S02]  /*56a0*/  ISETP.GE.AND P0, PT, R4, R29, PT ;  /* 0x0000001d0400720c */ /* 0x000fe40003f06270 */
[----:B-----5:R-:W-:-:S04]  /*56b0*/  LEA.HI R5, R6, R6, RZ, 0x1 ;  /* 0x0000000606057211 */ /* 0x020fc800078f08ff */
[----:B------:R-:W-:-:S05]  /*56c0*/  LOP3.LUT R5, R5, 0xfffffffe, RZ, 0xc0, !PT ;  /* 0xfffffffe05057812 */ /* 0x000fca00078ec0ff */
[----:B------:R-:W-:-:S05]  /*56d0*/  IMAD.IADD R5, R6, 0x1, -R5 ;  /* 0x0000000106057824 */ /* 0x000fca00078e0a05 */
[----:B------:R-:W-:Y:S01]  /*56e0*/  SHF.L.U32 R25, R5, 0x1f, RZ ;  /* 0x0000001f05197819 */ /* 0x000fe200000006ff */
[----:B------:R-:W-:Y:S06]  /*56f0*/  @P0 BRA `(.L_x_362) ;  /* 0x0000000000580947 */ /* 0x000fec0003800000 */
[----:B------:R-:W4:Y:S01]  /*5700*/  LDL R15, [R1+0x10] ;  /* 0x00001000010f7983 */ /* 0x000f220000100800 */
[----:B------:R-:W-:-:S03]  /*5710*/  ULDC UR4, c[0x0][0x3f4] ;  /* 0x0000fd0000047ab9 */ /* 0x000fc60000000800 */
[----:B0-----:R-:W4:Y:S01]  /*5720*/  LDL R24, [R1+0x60] ;  /* 0x0000600001187983 */ /* 0x001f220000100800 */
[----:B------:R-:W-:Y:S02]  /*5730*/  ISETP.GE.AND P4, PT, R156, UR4, PT ;  /* 0x000000049c007c0c */ /* 0x000fe4000bf86270 */
[----:B------:R-:W-:Y:S02]  /*5740*/  CS2R R10, SRZ ;  /* 0x00000000000a7805 */ /* 0x000fe4000001ff00 */
[----:B------:R-:W-:Y:S02]  /*5750*/  CS2R R8, SRZ ;  /* 0x0000000000087805 */ /* 0x000fe4000001ff00 */
[----:B------:R-:W-:-:S07]  /*5760*/  CS2R R20, SRZ ;  /* 0x0000000000147805 */ /* 0x000fce000001ff00 */
[C---:B-1----:R-:W-:Y:S02]  /*5770*/  @!P4 IADD3 R4, P0, R156.reuse, R27, RZ ;  /* 0x0000001b9c04c210 */ /* 0x042fe40007f1e0ff */
[----:B------:R-:W-:Y:S02]  /*5780*/  @!P4 SHF.R.S32.HI R12, RZ, 0x1f, R156 ;  /* 0x0000001fff0cc819 */ /* 0x000fe4000001149c */
[----:B--2---:R-:W-:-:S03]  /*5790*/  @!P4 IADD3 R26, P1, R156, R14, RZ ;  /* 0x0000000e9c1ac210 */ /* 0x004fc60007f3e0ff */
[----:B---3--:R-:W-:-:S05]  /*57a0*/  @!P4 IMAD.X R5, R0, 0x1, R12, P0 ;  /* 0x000000010005c824 */ /* 0x008fca00000e060c */
[----:B------:R0:W5:Y:S01]  /*57b0*/  @!P4 LD.E.64 R20, desc[UR40][R4.64] ;  /* 0x000000280414c980 */ /* 0x000162000c101b00 */
[----:B----4-:R-:W-:-:S13]  /*57c0*/  ISETP.GE.AND P5, PT, R15, UR4, PT ;  /* 0x000000040f007c0c */ /* 0x010fda000bfa6270 */
[----:B------:R-:W-:Y:S01]  /*57d0*/  @!P5 IADD3 R6, P2, R15, R27, RZ ;  /* 0x0000001b0f06d210 */ /* 0x000fe20007f5e0ff */
[----:B------:R-:W-:Y:S01]  /*57e0*/  @!P4 IMAD.X R27, R3, 0x1, R12, P1 ;  /* 0x00000001031bc824 */ /* 0x000fe200008e060c */
[----:B------:R-:W-:Y:S02]  /*57f0*/  @!P5 IADD3 R14, P3, R15, R14, RZ ;  /* 0x0000000e0f0ed210 */ /* 0x000fe40007f7e0ff */
[----:B------:R-:W-:Y:S01]  /*5800*/  CS2R R12, SRZ ;  /* 0x00000000000c7805 */ /* 0x000fe2000001ff00 */
[--C-:B------:R-:W-:Y:S02]  /*5810*/  @!P5 IMAD.X R7, R0, 0x1, R24.reuse, P2 ;  /* 0x000000010007d824 */ /* 0x100fe400010e0618 */
[----:B------:R-:W-:-:S03]  /*5820*/  @!P5 IMAD.X R15, R3, 0x1, R24, P3 ;  /* 0x00000001030fd824 */ /* 0x000fc600018e0618 */
[----:B------:R0:W5:Y:S04]  /*5830*/  @!P4 LD.E.64 R12, desc[UR40][R26.64] ;  /* 0x000000281a0cc980 */ /* 0x000168000c101b00 */
[----:B------:R0:W5:Y:S04]  /*5840*/  @!P5 LD.E.64 R10, desc[UR40][R6.64] ;  /* 0x00000028060ad980 */ /* 0x000168000c101b00 */
[----:B------:R0:W5:Y:S02]  /*5850*/  @!P5 LD.E.64 R8, desc[UR40][R14.64] ;  /* 0x000000280e08d980 */ /* 0x000164000c101b00 */
.L_x_362:
[----:B------:R-:W-:Y:S05]  /*5860*/  BSYNC B1 ;  /* 0x0000000000017941 */ /* 0x000fea0003800000 */
.L_x_361:
[----:B------:R-:W1:Y:S01]  /*5870*/  SYNCS.PHASECHK.TRANS64.TRYWAIT P0, [R16+URZ+0x13200], R25 ;  /* 0x01320019100075a7 */ /* 0x000e62000800017f */
[----:B---3--:R-:W-:Y:S01]  /*5880*/  IMAD R0, R32, -0xc0, R29 ;  /* 0xffffff4020007824 */ /* 0x008fe200078e021d */
[----:B------:R-:W-:Y:S04]  /*5890*/  BSSY B1, `(.L_x_363) ;  /* 0x0000004000017945 */ /* 0x000fe80003800000 */
[----:B----4-:R-:W-:-:S04]  /*58a0*/  VIMNMX R3, R0, 0xc0, PT ;  /* 0x000000c000037848 */ /* 0x010fc80003fe0100 */
[----:B------:R-:W-:Y:S01]  /*58b0*/  ISETP.GE.AND P1, PT, R22, R3, PT ;  /* 0x000000031600720c */ /* 0x000fe20003f26270 */
[----:B-1----:R-:W-:-:S12]  /*58c0*/  @!P0 BRA `(.L_x_364) ;  /* 0x000000f4009c8947 */ /* 0x002fd80003800000 */
.L_x_541:
[----:B------:R-:W-:Y:S05]  /*58d0*/  BSYNC B1 ;  /* 0x0000000000017941 */ /* 0x000fea0003800000 */
.L_x_363:
[----:B------:R-:W-:Y:S05]  /*58e0*/  @P1 BRA `(.L_x_365) ;  /* 0x00000020009c1947 */ /* 0x000fea0003800000 */
[----:B------:R-:W3:Y:S01]  /*58f0*/  LDL R0, [R1+0x10] ;  /* 0x0000100001007983 */ /* 0x000ee20000100800 */
[----:B------:R-:W4:Y:S03]  /*5900*/  LDC R3, c[0x0][0x3f4] ;  /* 0x0000fd00ff037b82 */ /* 0x000f260000000800 */
[----:B------:R0:W5:Y:S01]  /*5910*/  LDL R36, [R1+0x14] ;  /* 0x0000140001247983 */ /* 0x0001620000100800 */
[----:B------:R-:W-:Y:S01]  /*5920*/  BSSY B1, `(.L_x_366) ;  /* 0x000007b000017945 */ /* 0x000fe20003800000 */
[-C--:B----4-:R-:W-:Y:S02]  /*5930*/  ISETP.GE.AND P0, PT, R156, R3.reuse, PT ;  /* 0x000000039c00720c */ /* 0x090fe40003f06270 */
[----:B---3--:R-:W-:-:S11]  /*5940*/  ISETP.GE.AND P1, PT, R0, R3, PT ;  /* 0x000000030000720c */ /* 0x008fd60003f26270 */
[----:B0-----:R-:W-:Y:S05]  /*5950*/  @P0 BRA `(.L_x_367) ;  /* 0x0000000400dc0947 */ /* 0x001fea0003800000 */
[----:B-----5:R-:W-:Y:S01]  /*5960*/  IMAD.IADD R0, R16, 0x1, R36 ;  /* 0x0000000110007824 */ /* 0x020fe200078e0224 */
[----:B--2---:R-:W-:Y:S02]  /*5970*/  SHF.R.U32.HI R14, RZ, 0x8, R20 ;  /* 0x00000008ff0e7819 */ /* 0x004fe40000011614 */
[----:B------:R-:W-:Y:S02]  /*5980*/  LOP3.LUT R3, R20, 0xff, RZ, 0xc0, !PT ;  /* 0x000000ff14037812 */ /* 0x000fe400078ec0ff */
[----:B------:R-:W0:Y:S01]  /*5990*/  LDS.128 R4, [R0+0xb000] ;  /* 0x00b0000000047984 */ /* 0x000e220000000c00 */
[----:B------:R-:W-:Y:S02]  /*59a0*/  LOP3.LUT R14, R14, 0xff, RZ, 0xc0, !PT ;  /* 0x000000ff0e0e7812 */ /* 0x000fe400078ec0ff */
[----:B------:R-:W-:Y:S02]  /*59b0*/  SHF.R.U32.HI R24, RZ, 0x8, R21 ;  /* 0x00000008ff187819 */ /* 0x000fe40000011615 */
[----:B------:R-:W-:-:S02]  /*59c0*/  SHF.R.U32.HI R27, RZ, 0x8, R13 ;  /* 0x00000008ff1b7819 */ /* 0x000fc4000001160d */
[----:B------:R-:W-:Y:S02]  /*59d0*/  PRMT R3, R14, 0x7604, R3 ;  /* 0x000076040e037816 */ /* 0x000fe40000000003 */
[----:B------:R-:W-:Y:S02]  /*59e0*/  LOP3.LUT R15, R21, 0xff, RZ, 0xc0, !PT ;  /* 0x000000ff150f7812 */ /* 0x000fe400078ec0ff */
[----:B------:R-:W-:Y:S02]  /*59f0*/  LOP3.LUT R24, R24, 0xff, RZ, 0xc0, !PT ;  /* 0x000000ff18187812 */ /* 0x000fe400078ec0ff */
[----:B------:R-:W-:Y:S02]  /*5a00*/  SHF.R.U32.HI R28, RZ, 0x10, R21 ;  /* 0x00000010ff1c7819 */ /* 0x000fe40000011615 */
[----:B------:R-:W-:Y:S02]  /*5a10*/  SHF.R.U32.HI R14, RZ, 0x8, R12 ;  /* 0x00000008ff0e7819 */ /* 0x000fe4000001160c */
[----:B------:R-:W-:-:S02]  /*5a20*/  SHF.R.U32.HI R29, RZ, 0x10, R13 ;  /* 0x00000010ff1d7819 */ /* 0x000fc4000001160d */
[----:B------:R-:W-:Y:S02]  /*5a30*/  LOP3.LUT R26, R13, 0xff, RZ, 0xc0, !PT ;  /* 0x000000ff0d1a7812 */ /* 0x000fe400078ec0ff */
[----:B------:R-:W-:Y:S01]  /*5a40*/  LOP3.LUT R27, R27, 0xff, RZ, 0xc0, !PT ;  /* 0x000000ff1b1b7812 */ /* 0x000fe200078ec0ff */
[----:B------:R-:W-:Y:S01]  /*5a50*/  IMAD.U32 R29, R29, 0x10000, RZ ;  /* 0x000100001d1d7824 */ /* 0x000fe200078e00ff */
[----:B------:R-:W-:Y:S02]  /*5a60*/  PRMT R15, R24, 0x7604, R15 ;  /* 0x00007604180f7816 */ /* 0x000fe4000000000f */
[----:B-1----:R-:W-:Y:S01]  /*5a70*/  LOP3.LUT R25, R14, 0xff, RZ, 0xc0, !PT ;  /* 0x000000ff0e197812 */ /* 0x002fe200078ec0ff */
[----:B------:R-:W-:Y:S01]  /*5a80*/  IMAD.U32 R14, R28, 0x10000, RZ ;  /* 0x000100001c0e7824 */ /* 0x000fe200078e00ff */
[----:B------:R-:W-:Y:S02]  /*5a90*/  LOP3.LUT R24, R12, 0xff, RZ, 0xc0, !PT ;  /* 0x000000ff0c187812 */ /* 0x000fe400078ec0ff */
[----:B------:R-:W-:-:S02]  /*5aa0*/  PRMT R26, R27, 0x7604, R26 ;  /* 0x000076041b1a7816 */ /* 0x000fc4000000001a */
[----:B------:R-:W-:Y:S02]  /*5ab0*/  PRMT R27, R25, 0x7604, R24 ;  /* 0x00007604191b7816 */ /* 0x000fe40000000018 */
[----:B------:R-:W-:Y:S02]  /*5ac0*/  LOP3.LUT R25, R15, 0xff0000, R14, 0xf8, !PT ;  /* 0x00ff00000f197812 */ /* 0x000fe400078ef80e */
[----:B------:R-:W-:Y:S02]  /*5ad0*/  LOP3.LUT R29, R26, 0xff0000, R29, 0xf8, !PT ;  /* 0x00ff00001a1d7812 */ /* 0x000fe400078ef81d */
[----:B------:R-:W-:Y:S02]  /*5ae0*/  LOP3.LUT R25, R25, 0xff000000, R21, 0xf8, !PT ;  /* 0xff00000019197812 */ /* 0x000fe400078ef815 */
[----:B------:R-:W-:Y:S02]  /*5af0*/  LOP3.LUT R29, R29, 0xff000000, R13, 0xf8, !PT ;  /* 0xff0000001d1d7812 */ /* 0x000fe400078ef80d */
[----:B------:R-:W-:-:S02]  /*5b00*/  LOP3.LUT R15, R3, 0xff0000, R20, 0xf8, !PT ;  /* 0x00ff0000030f7812 */ /* 0x000fc400078ef814 */
[-C--:B0-----:R-:W-:Y:S02]  /*5b10*/  F2FP.F16.E4M3.UNPACK_B R3, R6.reuse.H1 ;  /* 0x00000006ff03723e */ /* 0x081fe400030006ff */
[--C-:B------:R-:W-:Y:S02]  /*5b20*/  LOP3.LUT R27, R27, 0xff0000, R12.reuse, 0xf8, !PT ;  /* 0x00ff00001b1b7812 */ /* 0x100fe400078ef80c */
[----:B------:R-:W-:Y:S01]  /*5b30*/  F2FP.F16.E4M3.UNPACK_B R26, R29 ;  /* 0x0000001dff1a723e */ /* 0x000fe200020006ff */
[--C-:B------:R-:W-:Y:S01]  /*5b40*/  HADD2.F32 R13, -RZ, R3.reuse.H0_H0 ;  /* 0x20000003ff0d7230 */ /* 0x100fe20000004100 */
[----:B------:R-:W-:Y:S02]  /*5b50*/  F2FP.F16.E4M3.UNPACK_B R21, R25 ;  /* 0x00000019ff15723e */ /* 0x000fe400020006ff */
[----:B------:R-:W-:Y:S01]  /*5b60*/  LOP3.LUT R27, R27, 0xff000000, R12, 0xf8, !PT ;  /* 0xff0000001b1b7812 */ /* 0x000fe200078ef80c */
[----:B------:R-:W-:Y:S01]  /*5b70*/  HADD2.F32 R12, -RZ, R3.H1_H1 ;  /* 0x30000003ff0c7230 */ /* 0x000fe20000004100 */
[----:B------:R-:W-:Y:S01]  /*5b80*/  F2FP.F16.E4M3.UNPACK_B R6, R6 ;  /* 0x00000006ff06723e */ /* 0x000fe200020006ff */
[--C-:B------:R-:W-:Y:S01]  /*5b90*/  HADD2.F32 R28, -RZ, R26.reuse.H1_H1 ;  /* 0x3000001aff1c7230 */ /* 0x100fe20000004100 */
[----:B------:R-:W-:Y:S01]  /*5ba0*/  LOP3.LUT R20, R15, 0xff000000, R20, 0xf8, !PT ;  /* 0xff0000000f147812 */ /* 0x000fe200078ef814 */
[--C-:B------:R-:W-:Y:S01]  /*5bb0*/  HADD2.F32 R24, -RZ, R21.reuse.H1_H1 ;  /* 0x30000015ff187230 */ /* 0x100fe20000004100 */
[-C--:B------:R-:W-:Y:S01]  /*5bc0*/  F2FP.F16.E4M3.UNPACK_B R14, R7.reuse ;  /* 0x00000007ff0e723e */ /* 0x080fe200020006ff */
[----:B------:R-:W-:Y:S01]  /*5bd0*/  HADD2.F32 R26, -RZ, R26.H0_H0 ;  /* 0x2000001aff1a7230 */ /* 0x000fe20000004100 */
[----:B------:R-:W-:Y:S01]  /*5be0*/  F2FP.F16.E4M3.UNPACK_B R15, R7.H1 ;  /* 0x00000007ff0f723e */ /* 0x000fe200030006ff */
[C---:B------:R-:W-:Y:S01]  /*5bf0*/  FMUL.FTZ R30, R12.reuse, R28 ;  /* 0x0000001c0c1e7220 */ /* 0x040fe20000410000 */
[----:B------:R-:W-:Y:S01]  /*5c00*/  FMUL.FTZ R33, R12, R24 ;  /* 0x000000180c217220 */ /* 0x000fe20000410000 */
[-C--:B------:R-:W-:Y:S01]  /*5c10*/  F2FP.F16.E4M3.UNPACK_B R7, R5.reuse ;  /* 0x00000005ff07723e */ /* 0x080fe200020006ff */
[----:B------:R-:W-:Y:S01]  /*5c20*/  HADD2.F32 R21, -RZ, R21.H0_H0 ;  /* 0x20000015ff157230 */ /* 0x000fe20000004100 */
[----:B------:R-:W-:Y:S01]  /*5c30*/  F2FP.F16.E4M3.UNPACK_B R12, R5.H1 ;  /* 0x00000005ff0c723e */ /* 0x000fe200030006ff */
[----:B------:R-:W-:-:S02]  /*5c40*/  HADD2.F32 R5, -RZ, R6.H1_H1 ;  /* 0x30000006ff057230 */ /* 0x000fc40000004100 */
[C---:B------:R-:W-:Y:S01]  /*5c50*/  FFMA.FTZ R30, R13.reuse, R24, -R30 ;  /* 0x000000180d1e7223 */ /* 0x040fe2000001081e */
[----:B------:R-:W-:Y:S01]  /*5c60*/  FFMA.FTZ R35, R13, R28, R33 ;  /* 0x0000001c0d237223 */ /* 0x000fe20000010021 */
[----:B------:R-:W-:Y:S01]  /*5c70*/  HADD2.F32 R6, -RZ, R6.H0_H0 ;  /* 0x20000006ff067230 */ /* 0x000fe20000004100 */
[----:B------:R-:W-:Y:S01]  /*5c80*/  F2FP.F16.E4M3.UNPACK_B R29, R29.H1 ;  /* 0x0000001dff1d723e */ /* 0x000fe200030006ff */
[C---:B------:R-:W-:Y:S01]  /*5c90*/  FMUL.FTZ R13, R5.reuse, R26 ;  /* 0x0000001a050d7220 */ /* 0x040fe20000410000 */
[----:B------:R-:W-:Y:S01]  /*5ca0*/  F2FP.F16.E4M3.UNPACK_B R25, R25.H1 ;  /* 0x00000019ff19723e */ /* 0x000fe200030006ff */
[-C--:B------:R-:W-:Y:S01]  /*5cb0*/  FMUL.FTZ R33, R5, R21.reuse ;  /* 0x0000001505217220 */ /* 0x080fe20000410000 */
[----:B------:R-:W-:Y:S02]  /*5cc0*/  HADD2.F32 R5, -RZ, R14.H1_H1 ;  /* 0x3000000eff057230 */ /* 0x000fe40000004100 */
[----:B------:R-:W-:Y:S01]  /*5cd0*/  FFMA.FTZ R28, R6, R21, -R13 ;  /* 0x00000015061c7223 */ /* 0x000fe2000001080d */
[----:B------:R-:W-:-:S02]  /*5ce0*/  HADD2.F32 R24, -RZ, R29.H0_H0 ;  /* 0x2000001dff187230 */ /* 0x000fc40000004100 */
[----:B------:R-:W-:Y:S01]  /*5cf0*/  FFMA.FTZ R33, R6, R26, R33 ;  /* 0x0000001a06217223 */ /* 0x000fe20000010021 */
[----:B------:R-:W-:Y:S01]  /*5d00*/  HADD2.F32 R13, -RZ, R25.H0_H0 ;  /* 0x20000019ff0d7230 */ /* 0x000fe20000004100 */
[----:B------:R-:W-:Y:S01]  /*5d10*/  F2FP.F16.E4M3.UNPACK_B R3, R4 ;  /* 0x00000004ff03723e */ /* 0x000fe200020006ff */
[----:B------:R-:W-:Y:S02]  /*5d20*/  HADD2.F32 R14, -RZ, R14.H0_H0 ;  /* 0x2000000eff0e7230 */ /* 0x000fe40000004100 */
[C---:B------:R-:W-:Y:S01]  /*5d30*/  FMUL.FTZ R21, R5.reuse, R24 ;  /* 0x0000001805157220 */ /* 0x040fe20000410000 */
[----:B------:R-:W-:Y:S02]  /*5d40*/  HADD2.F32 R29, -RZ, R29.H1_H1 ;  /* 0x3000001dff1d7230 */ /* 0x000fe40000004100 */
[-C--:B------:R-:W-:Y:S01]  /*5d50*/  FMUL.FTZ R5, R5, R13.reuse ;  /* 0x0000000d05057220 */ /* 0x080fe20000410000 */
[----:B------:R-:W-:Y:S02]  /*5d60*/  HADD2.F32 R6, -RZ, R15.H1_H1 ;  /* 0x3000000fff067230 */ /* 0x000fe40000004100 */
[----:B------:R-:W-:Y:S01]  /*5d70*/  FFMA.FTZ R32, R14, R13, -R21 ;  /* 0x0000000d0e207223 */ /* 0x000fe20000010815 */
[----:B------:R-:W-:-:S02]  /*5d80*/  HADD2.F32 R25, -RZ, R25.H1_H1 ;  /* 0x30000019ff197230 */ /* 0x000fc40000004100 */
[----:B------:R-:W-:Y:S01]  /*5d90*/  FFMA.FTZ R37, R14, R24, R5 ;  /* 0x000000180e257223 */ /* 0x000fe20000010005 */
[----:B------:R-:W-:Y:S02]  /*5da0*/  HADD2.F32 R15, -RZ, R15.H0_H0 ;  /* 0x2000000fff0f7230 */ /* 0x000fe40000004100 */
[C---:B------:R-:W-:Y:S01]  /*5db0*/  FMUL.FTZ R26, R6.reuse, R29 ;  /* 0x0000001d061a7220 */ /* 0x040fe20000410000 */
[----:B------:R-:W-:Y:S01]  /*5dc0*/  F2FP.F16.E4M3.UNPACK_B R5, R27 ;  /* 0x0000001bff05723e */ /* 0x000fe200020006ff */
[-C--:B------:R-:W-:Y:S01]  /*5dd0*/  FMUL.FTZ R14, R6, R25.reuse ;  /* 0x00000019060e7220 */ /* 0x080fe20000410000 */
[----:B------:R-:W-:Y:S01]  /*5de0*/  F2FP.F16.E4M3.UNPACK_B R4, R4.H1 ;  /* 0x00000004ff04723e */ /* 0x000fe200030006ff */
[C---:B------:R-:W-:Y:S01]  /*5df0*/  FFMA.FTZ R34, R15.reuse, R25, -R26 ;  /* 0x000000190f227223 */ /* 0x040fe2000001081a */
[-C--:B------:R-:W-:Y:S01]  /*5e00*/  F2FP.F16.E4M3.UNPACK_B R13, R20.reuse ;  /* 0x00000014ff0d723e */ /* 0x080fe200020006ff */
[----:B------:R-:W-:Y:S01]  /*5e10*/  FFMA.FTZ R29, R15, R29, R14 ;  /* 0x0000001d0f1d7223 */ /* 0x000fe2000001000e */
[--C-:B------:R-:W-:Y:S01]  /*5e20*/  HADD2.F32 R21, -RZ, R5.reuse.H1_H1 ;  /* 0x30000005ff157230 */ /* 0x100fe20000004100 */
[----:B------:R-:W-:Y:S01]  /*5e30*/  F2FP.F16.E4M3.UNPACK_B R20, R20.H1 ;  /* 0x00000014ff14723e */ /* 0x000fe200030006ff */
[----:B------:R-:W-:Y:S01]  /*5e40*/  HADD2.F32 R15, -RZ, R5.H0_H0 ;  /* 0x20000005ff0f7230 */ /* 0x000fe20000004100 */
[----:B------:R-:W-:Y:S01]  /*5e50*/  F2FP.F16.E4M3.UNPACK_B R27, R27.H1 ;  /* 0x0000001bff1b723e */ /* 0x000fe200030006ff */
[----:B------:R-:W-:-:S02]  /*5e60*/  HADD2.F32 R6, -RZ, R4.H1_H1 ;  /* 0x30000004ff067230 */ /* 0x000fc40000004100 */
[----:B------:R-:W-:Y:S02]  /*5e70*/  HADD2.F32 R14, -RZ, R13.H1_H1 ;  /* 0x3000000dff0e7230 */ /* 0x000fe40000004100 */
[----:B------:R-:W-:Y:S02]  /*5e80*/  HADD2.F32 R5, -RZ, R4.H0_H0 ;  /* 0x20000004ff057230 */ /* 0x000fe40000004100 */
[C---:B------:R-:W-:Y:S01]  /*5e90*/  FMUL.FTZ R24, R6.reuse, R21 ;  /* 0x0000001506187220 */ /* 0x040fe20000410000 */
[----:B------:R-:W-:Y:S02]  /*5ea0*/  HADD2.F32 R4, -RZ, R3.H1_H1 ;  /* 0x30000003ff047230 */ /* 0x000fe40000004100 */
[-C--:B------:R-:W-:Y:S01]  /*5eb0*/  FMUL.FTZ R26, R6, R14.reuse ;  /* 0x0000000e061a7220 */ /* 0x080fe20000410000 */
[----:B------:R-:W-:Y:S02]  /*5ec0*/  HADD2.F32 R13, -RZ, R13.H0_H0 ;  /* 0x2000000dff0d7230 */ /* 0x000fe40000004100 */
[----:B------:R-:W-:Y:S01]  /*5ed0*/  FFMA.FTZ R24, R5, R14, -R24 ;  /* 0x0000000e05187223 */ /* 0x000fe20000010818 */
[----:B------:R-:W-:-:S02]  /*5ee0*/  HADD2.F32 R3, -RZ, R3.H0_H0 ;  /* 0x20000003ff037230 */ /* 0x000fc40000004100 */
[C---:B------:R-:W-:Y:S01]  /*5ef0*/  FMUL.FTZ R6, R4.reuse, R15 ;  /* 0x0000000f04067220 */ /* 0x040fe20000410000 */
[----:B------:R-:W-:Y:S01]  /*5f00*/  FFMA.FTZ R21, R5, R21, R26 ;  /* 0x0000001505157223 */ /* 0x000fe2000001001a */
[-C--:B------:R-:W-:Y:S01]  /*5f10*/  FMUL.FTZ R4, R4, R13.reuse ;  /* 0x0000000d04047220 */ /* 0x080fe20000410000 */
[----:B------:R-:W-:Y:S02]  /*5f20*/  HADD2.F32 R5, -RZ, R20.H1_H1 ;  /* 0x30000014ff057230 */ /* 0x000fe40000004100 */
[C---:B------:R-:W-:Y:S01]  /*5f30*/  FFMA.FTZ R14, R3.reuse, R13, -R6 ;  /* 0x0000000d030e7223 */ /* 0x040fe20000010806 */
[--C-:B------:R-:W-:Y:S02]  /*5f40*/  HADD2.F32 R13, -RZ, R27.reuse.H1_H1 ;  /* 0x3000001bff0d7230 */ /* 0x100fe40000004100 */
[----:B------:R-:W-:Y:S01]  /*5f50*/  FFMA.FTZ R15, R3, R15, R4 ;  /* 0x0000000f030f7223 */ /* 0x000fe20000010004 */
[----:B------:R-:W-:Y:S02]  /*5f60*/  HADD2.F32 R4, -RZ, R12.H1_H1 ;  /* 0x3000000cff047230 */ /* 0x000fe40000004100 */
[----:B------:R-:W-:-:S02]  /*5f70*/  HADD2.F32 R6, -RZ, R27.H0_H0 ;  /* 0x2000001bff067230 */ /* 0x000fc40000004100 */
[--C-:B------:R-:W-:Y:S02]  /*5f80*/  HADD2.F32 R3, -RZ, R7.reuse.H1_H1 ;  /* 0x30000007ff037230 */ /* 0x100fe40000004100 */
[C---:B------:R-:W-:Y:S01]  /*5f90*/  FMUL.FTZ R25, R4.reuse, R13 ;  /* 0x0000000d04197220 */ /* 0x040fe20000410000 */
[----:B------:R-:W-:Y:S02]  /*5fa0*/  HADD2.F32 R20, -RZ, R20.H0_H0 ;  /* 0x20000014ff147230 */ /* 0x000fe40000004100 */
[-C--:B------:R-:W-:Y:S01]  /*5fb0*/  FMUL.FTZ R26, R4, R5.reuse ;  /* 0x00000005041a7220 */ /* 0x080fe20000410000 */
[----:B------:R-:W-:Y:S02]  /*5fc0*/  HADD2.F32 R12, -RZ, R12.H0_H0 ;  /* 0x2000000cff0c7230 */ /* 0x000fe40000004100 */
[C---:B------:R-:W-:Y:S01]  /*5fd0*/  FMUL.FTZ R4, R3.reuse, R6 ;  /* 0x0000000603047220 */ /* 0x040fe20000410000 */
[----:B------:R-:W-:Y:S02]  /*5fe0*/  HADD2.F32 R7, -RZ, R7.H0_H0 ;  /* 0x20000007ff077230 */ /* 0x000fe40000004100 */
[-C--:B------:R-:W-:Y:S01]  /*5ff0*/  FMUL.FTZ R3, R3, R20.reuse ;  /* 0x0000001403037220 */ /* 0x080fe20000410000 */
[C---:B------:R-:W-:Y:S01]  /*6000*/  FFMA.FTZ R25, R12.reuse, R5, -R25 ;  /* 0x000000050c197223 */ /* 0x040fe20000010819 */
[----:B------:R-:W-:Y:S01]  /*6010*/  FFMA.FTZ R26, R12, R13, R26 ;  /* 0x0000000d0c1a7223 */ /* 0x000fe2000001001a */
[C---:B------:R-:W-:Y:S01]  /*6020*/  FFMA.FTZ R5, R7.reuse, R20, -R4 ;  /* 0x0000001407057223 */ /* 0x040fe20000010804 */
[----:B------:R-:W-:Y:S01]  /*6030*/  FFMA.FTZ R12, R7, R6, R3 ;  /* 0x00000006070c7223 */ /* 0x000fe20000010003 */
[----:B------:R-:W-:-:S02]  /*6040*/  F2FP.SATFINITE.E4M3.F32.PACK_AB_MERGE_C R6, R35, R30, RZ ;  /* 0x0000001e2306723e */ /* 0x000fc400048070ff */
[----:B------:R-:W-:Y:S02]  /*6050*/  F2FP.SATFINITE.E4M3.F32.PACK_AB_MERGE_C R7, R29, R34, RZ ;  /* 0x000000221d07723e */ /* 0x000fe400048070ff */
[----:B------:R-:W-:Y:S02]  /*6060*/  F2FP.SATFINITE.E4M3.F32.PACK_AB_MERGE_C R4, R21, R24, RZ ;  /* 0x000000181504723e */ /* 0x000fe400048070ff */
[----:B------:R-:W-:Y:S02]  /*6070*/  F2FP.SATFINITE.E4M3.F32.PACK_AB_MERGE_C R25, R26, R25, RZ ;  /* 0x000000191a19723e */ /* 0x000fe400048070ff */
[----:B------:R-:W-:Y:S02]  /*6080*/  F2FP.SATFINITE.E4M3.F32.PACK_AB_MERGE_C R6, R33, R28, R6 ;  /* 0x0000001c2106723e */ /* 0x000fe40004807006 */
[----:B------:R-:W-:Y:S02]  /*6090*/  F2FP.SATFINITE.E4M3.F32.PACK_AB_MERGE_C R7, R37, R32, R7 ;  /* 0x000000202507723e */ /* 0x000fe40004807007 */
[----:B------:R-:W-:-:S02]  /*60a0*/  F2FP.SATFINITE.E4M3.F32.PACK_AB_MERGE_C R4, R15, R14, R4 ;  /* 0x0000000e0f04723e */ /* 0x000fc40004807004 */
[----:B------:R-:W-:-:S05]  /*60b0*/  F2FP.SATFINITE.E4M3.F32.PACK_AB_MERGE_C R5, R12, R5, R25 ;  /* 0x000000050c05723e */ /* 0x000fca0004807019 */
[----:B------:R0:W-:Y:S02]  /*60c0*/  STS.128 [R0+0xb000], R4 ;  /* 0x00b0000400007388 */ /* 0x0001e40000000c00 */
.L_x_367:
[----:B------:R-:W-:Y:S05]  /*60d0*/  BSYNC B1 ;  /* 0x0000000000017941 */ /* 0x000fea0003800000 */
.L_x_366:
[----:B------:R-:W-:Y:S05]  /*60e0*/  @P1 BRA `(.L_x_365) ;  /* 0x00000018009c1947 */ /* 0x000fea0003800000 */
[----:B0-----:R-:W3:Y:S01]  /*60f0*/  LDL R0, [R1+0x5c] ;  /* 0x00005c0001007983 */ /* 0x001ee20000100800 */
[----:B-----5:R-:W-:Y:S01]  /*6100*/  IMAD.IADD R3, R16, 0x1, R36 ;  /* 0x0000000110037824 */ /* 0x020fe200078e0224 */
[----:B------:R-:W-:Y:S02]  /*6110*/  SHF.R.U32.HI R13, RZ, 0x8, R11 ;  /* 0x00000008ff0d7819 */ /* 0x000fe4000001160b */
[----:B------:R-:W-:Y:S02]  /*6120*/  SHF.R.U32.HI R24, RZ, 0x8, R9 ;  /* 0x00000008ff187819 */ /* 0x000fe40000011609 */
[----:B------:R-:W-:Y:S02]  /*6130*/  SHF.R.U32.HI R15, RZ, 0x8, R8 ;  /* 0x00000008ff0f7819 */ /* 0x000fe40000011608 */
[----:B--2---:R-:W-:Y:S02]  /*6140*/  LOP3.LUT R14, R11, 0xff, RZ, 0xc0, !PT ;  /* 0x000000ff0b0e7812 */ /* 0x004fe400078ec0ff */
[----:B-1----:R-:W-:-:S02]  /*6150*/  LOP3.LUT R25, R9, 0xff, RZ, 0xc0, !PT ;  /* 0x000000ff09197812 */ /* 0x002fc400078ec0ff */
[----:B------:R-:W-:Y:S02]  /*6160*/  LOP3.LUT R13, R13, 0xff, RZ, 0xc0, !PT ;  /* 0x000000ff0d0d7812 */ /* 0x000fe400078ec0ff */
[----:B------:R-:W-:Y:S02]  /*6170*/  LOP3.LUT R24, R24, 0xff, RZ, 0xc0, !PT ;  /* 0x000000ff18187812 */ /* 0x000fe400078ec0ff */
[----:B------:R-:W-:Y:S02]  /*6180*/  LOP3.LUT R20, R15, 0xff, RZ, 0xc0, !PT ;  /* 0x000000ff0f147812 */ /* 0x000fe400078ec0ff */
[----:B------:R-:W-:Y:S02]  /*6190*/  PRMT R15, R13, 0x7604, R14 ;  /* 0x000076040d0f7816 */ /* 0x000fe4000000000e */
[----:B------:R-:W-:Y:S02]  /*61a0*/  PRMT R25, R24, 0x7604, R25 ;  /* 0x0000760418197816 */ /* 0x000fe40000000019 */
[----:B------:R-:W-:-:S02]  /*61b0*/  SHF.R.U32.HI R14, RZ, 0x10, R11 ;  /* 0x00000010ff0e7819 */ /* 0x000fc4000001160b */
[----:B------:R-:W-:Y:S02]  /*61c0*/  SHF.R.U32.HI R24, RZ, 0x10, R9 ;  /* 0x00000010ff187819 */ /* 0x000fe40000011609 */
[----:B------:R-:W-:Y:S02]  /*61d0*/  LOP3.LUT R12, R10, 0xff, RZ, 0xc0, !PT ;  /* 0x000000ff0a0c7812 */ /* 0x000fe400078ec0ff */
[----:B------:R-:W-:Y:S02]  /*61e0*/  LOP3.LUT R14, R14, 0xff, RZ, 0xc0, !PT ;  /* 0x000000ff0e0e7812 */ /* 0x000fe400078ec0ff */
[----:B------:R-:W-:Y:S02]  /*61f0*/  LOP3.LUT R24, R24, 0xff, RZ, 0xc0, !PT ;  /* 0x000000ff18187812 */ /* 0x000fe400078ec0ff */
[----:B------:R-:W-:Y:S02]  /*6200*/  LOP3.LUT R21, R8, 0xff, RZ, 0xc0, !PT ;  /* 0x000000ff08157812 */ /* 0x000fe400078ec0ff */
[----:B------:R-:W-:-:S02]  /*6210*/  SHF.R.U32.HI R13, RZ, 0x10, R8 ;  /* 0x00000010ff0d7819 */ /* 0x000fc40000011608 */
[----:B------:R-:W-:Y:S02]  /*6220*/  PRMT R15, R14, 0x7054, R15 ;  /* 0x000070540e0f7816 */ /* 0x000fe4000000000f */
[----:B------:R-:W-:Y:S02]  /*6230*/  PRMT R25, R24, 0x7054, R25 ;  /* 0x0000705418197816 */ /* 0x000fe40000000019 */
[----:B------:R-:W-:Y:S02]  /*6240*/  PRMT R21, R20, 0x7604, R21 ;  /* 0x0000760414157816 */ /* 0x000fe40000000015 */
[----:B------:R-:W-:Y:S02]  /*6250*/  LOP3.LUT R20, R13, 0xff, RZ, 0xc0, !PT ;  /* 0x000000ff0d147812 */ /* 0x000fe400078ec0ff */
[----:B------:R-:W-:Y:S02]  /*6260*/  LOP3.LUT R25, R25, 0xff000000, R9, 0xf8, !PT ;  /* 0xff00000019197812 */ /* 0x000fe400078ef809 */
[----:B------:R-:W-:-:S02]  /*6270*/  LOP3.LUT R15, R15, 0xff000000, R11, 0xf8, !PT ;  /* 0xff0000000f0f7812 */ /* 0x000fc400078ef80b */
[----:B------:R-:W-:Y:S02]  /*6280*/  PRMT R21, R20, 0x7054, R21 ;  /* 0x0000705414157816 */ /* 0x000fe40000000015 */
[-C--:B------:R-:W-:Y:S02]  /*6290*/  F2FP.F16.E4M3.UNPACK_B R20, R25.reuse ;  /* 0x00000019ff14723e */ /* 0x080fe400020006ff */
[----:B------:R-:W-:Y:S02]  /*62a0*/  LOP3.LUT R21, R21, 0xff000000, R8, 0xf8, !PT ;  /* 0xff00000015157812 */ /* 0x000fe400078ef808 */
[----:B------:R-:W-:Y:S01]  /*62b0*/  F2FP.F16.E4M3.UNPACK_B R25, R25.H1 ;  /* 0x00000019ff19723e */ /* 0x000fe200030006ff */
[--C-:B------:R-:W-:Y:S02]  /*62c0*/  HADD2.F32 R24, -RZ, R20.reuse.H1_H1 ;  /* 0x30000014ff187230 */ /* 0x100fe40000004100 */
[----:B------:R-:W-:Y:S01]  /*62d0*/  HADD2.F32 R20, -RZ, R20.H0_H0 ;  /* 0x20000014ff147230 */ /* 0x000fe20000004100 */
[----:B---3--:R-:W-:Y:S01]  /*62e0*/  LOP3.LUT P0, RZ, R0, 0x2, RZ, 0xc0, !PT ;  /* 0x0000000200ff7812 */ /* 0x008fe2000780c0ff */
[----:B------:R-:W-:-:S12]  /*62f0*/  VIADD R0, R3, 0x20 ;  /* 0x0000002003007836 */ /* 0x000fd80000000000 */
[----:B------:R-:W-:Y:S01]  /*6300*/  @P0 VIADD R0, R3, 0xffffffe0 ;  /* 0xffffffe003000836 */ /* 0x000fe20000000000 */
[----:B------:R-:W-:-:S04]  /*6310*/  SHF.R.U32.HI R3, RZ, 0x8, R10 ;  /* 0x00000008ff037819 */ /* 0x000fc8000001160a */
[----:B------:R-:W0:Y:S01]  /*6320*/  LDS.128 R4, [R0+0xb000] ;  /* 0x00b0000000047984 */ /* 0x000e220000000c00 */
[----:B------:R-:W-:-:S04]  /*6330*/  LOP3.LUT R3, R3, 0xff, RZ, 0xc0, !PT ;  /* 0x000000ff03037812 */ /* 0x000fc800078ec0ff */
[----:B------:R-:W-:Y:S02]  /*6340*/  PRMT R12, R3, 0x7604, R12 ;  /* 0x00007604030c7816 */ /* 0x000fe4000000000c */
[----:B------:R-:W-:-:S04]  /*6350*/  SHF.R.U32.HI R3, RZ, 0x10, R10 ;  /* 0x00000010ff037819 */ /* 0x000fc8000001160a */
[----:B------:R-:W-:-:S04]  /*6360*/  LOP3.LUT R3, R3, 0xff, RZ, 0xc0, !PT ;  /* 0x000000ff03037812 */ /* 0x000fc800078ec0ff */
[----:B------:R-:W-:Y:S02]  /*6370*/  PRMT R13, R3, 0x7054, R12 ;  /* 0x00007054030d7816 */ /* 0x000fe4000000000c */
[-C--:B------:R-:W-:Y:S02]  /*6380*/  F2FP.F16.E4M3.UNPACK_B R12, R15.reuse ;  /* 0x0000000fff0c723e */ /* 0x080fe400020006ff */
[----:B------:R-:W-:Y:S02]  /*6390*/  LOP3.LUT R13, R13, 0xff000000, R10, 0xf8, !PT ;  /* 0xff0000000d0d7812 */ /* 0x000fe400078ef80a */
[----:B------:R-:W-:Y:S01]  /*63a0*/  F2FP.F16.E4M3.UNPACK_B R15, R15.H1 ;  /* 0x0000000fff0f723e */ /* 0x000fe200030006ff */
[--C-:B------:R-:W-:Y:S02]  /*63b0*/  HADD2.F32 R14, -RZ, R12.reuse.H1_H1 ;  /* 0x3000000cff0e7230 */ /* 0x100fe40000004100 */
[----:B------:R-:W-:Y:S01]  /*63c0*/  HADD2.F32 R12, -RZ, R12.H0_H0 ;  /* 0x2000000cff0c7230 */ /* 0x000fe20000004100 */
[----:B0-----:R-:W-:-:S02]  /*63d0*/  F2FP.F16.E4M3.UNPACK_B R3, R6.H1 ;  /* 0x00000006ff03723e */ /* 0x001fc400030006ff */
[----:B------:R-:W-:Y:S02]  /*63e0*/  F2FP.F16.E4M3.UNPACK_B R6, R6 ;  /* 0x00000006ff06723e */ /* 0x000fe400020006ff */
[-C--:B------:R-:W-:Y:S01]  /*63f0*/  F2FP.F16.E4M3.UNPACK_B R10, R7.reuse ;  /* 0x00000007ff0a723e */ /* 0x080fe200020006ff */
[--C-:B------:R-:W-:Y:S01]  /*6400*/  HADD2.F32 R8, -RZ, R3.reuse.H1_H1 ;  /* 0x30000003ff087230 */ /* 0x100fe20000004100 */
[----:B------:R-:W-:Y:S01]  /*6410*/  F2FP.F16.E4M3.UNPACK_B R11, R7.H1 ;  /* 0x00000007ff0b723e */ /* 0x000fe200030006ff */
[----:B------:R-:W-:Y:S01]  /*6420*/  HADD2.F32 R9, -RZ, R3.H0_H0 ;  /* 0x20000003ff097230 */ /* 0x000fe20000004100 */
[-C--:B------:R-:W-:Y:S02]  /*6430*/  F2FP.F16.E4M3.UNPACK_B R7, R5.reuse ;  /* 0x00000005ff07723e */ /* 0x080fe400020006ff */
[C---:B------:R-:W-:Y:S01]  /*6440*/  FMUL.FTZ R26, R8.reuse, R24 ;  /* 0x00000018081a7220 */ /* 0x040fe20000410000 */
[----:B------:R-:W-:Y:S01]  /*6450*/  FMUL.FTZ R27, R8, R14 ;  /* 0x0000000e081b7220 */ /* 0x000fe20000410000 */
[----:B------:R-:W-:Y:S01]  /*6460*/  F2FP.F16.E4M3.UNPACK_B R8, R5.H1 ;  /* 0x00000005ff08723e */ /* 0x000fe200030006ff */
[----:B------:R-:W-:-:S02]  /*6470*/  HADD2.F32 R5, -RZ, R6.H1_H1 ;  /* 0x30000006ff057230 */ /* 0x000fc40000004100 */
[C---:B------:R-:W-:Y:S01]  /*6480*/  FFMA.FTZ R26, R9.reuse, R14, -R26 ;  /* 0x0000000e091a7223 */ /* 0x040fe2000001081a */
[----:B------:R-:W-:Y:S01]  /*6490*/  FFMA.FTZ R29, R9, R24, R27 ;  /* 0x00000018091d7223 */ /* 0x000fe2000001001b */
[----:B------:R-:W-:Y:S01]  /*64a0*/  HADD2.F32 R6, -RZ, R6.H0_H0 ;  /* 0x20000006ff067230 */ /* 0x000fe20000004100 */
[----:B------:R-:W-:Y:S01]  /*64b0*/  F2FP.F16.E4M3.UNPACK_B R3, R4 ;  /* 0x00000004ff03723e */ /* 0x000fe200020006ff */
[C---:B------:R-:W-:Y:S01]  /*64c0*/  FMUL.FTZ R9, R5.reuse, R20 ;  /* 0x0000001405097220 */ /* 0x040fe20000410000 */
[----:B------:R-:W-:Y:S01]  /*64d0*/  FMUL.FTZ R27, R5, R12 ;  /* 0x0000000c051b7220 */ /* 0x000fe20000410000 */
[----:B------:R-:W-:Y:S01]  /*64e0*/  HADD2.F32 R5, -RZ, R10.H1_H1 ;  /* 0x3000000aff057230 */ /* 0x000fe20000004100 */
[----:B------:R-:W-:Y:S01]  /*64f0*/  F2FP.F16.E4M3.UNPACK_B R4, R4.H1 ;  /* 0x00000004ff04723e */ /* 0x000fe200030006ff */
[----:B------:R-:W-:Y:S02]  /*6500*/  HADD2.F32 R14, -RZ, R25.H0_H0 ;  /* 0x20000019ff0e7230 */ /* 0x000fe40000004100 */
[----:B------:R-:W-:Y:S01]  /*6510*/  FFMA.FTZ R24, R6, R12, -R9 ;  /* 0x0000000c06187223 */ /* 0x000fe20000010809 */
[----:B------:R-:W-:-:S02]  /*6520*/  HADD2.F32 R9, -RZ, R15.H0_H0 ;  /* 0x2000000fff097230 */ /* 0x000fc40000004100 */
[----:B------:R-:W-:Y:S01]  /*6530*/  FFMA.FTZ R27, R6, R20, R27 ;  /* 0x00000014061b7223 */ /* 0x000fe2000001001b */
        /* <DEDUP_REMOVED lines=11> */
[----:B------:R-:W-:Y:S01]  /*65f0*/  FMUL.FTZ R10, R6, R15 ;  /* 0x0000000f060a7220 */ /* 0x000fe20000410000 */
[----:B------:R-:W-:Y:S01]  /*6600*/  F2FP.F16.E4M3.UNPACK_B R9, R13 ;  /* 0x0000000dff09723e */ /* 0x000fe200020006ff */
[C---:B------:R-:W-:Y:S01]  /*6610*/  FFMA.FTZ R30, R11.reuse, R15, -R12 ;  /* 0x0000000f0b1e7223 */ /* 0x040fe2000001080c */
[----:B------:R-:W-:Y:S02]  /*6620*/  HADD2.F32 R6, -RZ, R4.H1_H1 ;  /* 0x30000004ff067230 */ /* 0x000fe40000004100 */
[----:B------:R-:W-:Y:S01]  /*6630*/  FFMA.FTZ R25, R11, R25, R10 ;  /* 0x000000190b197223 */ /* 0x000fe2000001000a */
[--C-:B------:R-:W-:Y:S01]  /*6640*/  HADD2.F32 R12, -RZ, R5.reuse.H1_H1 ;  /* 0x30000005ff0c7230 */ /* 0x100fe20000004100 */
[----:B------:R-:W-:Y:S01]  /*6650*/  F2FP.F16.E4M3.UNPACK_B R13, R13.H1 ;  /* 0x0000000dff0d723e */ /* 0x000fe200030006ff */
[----:B------:R-:W-:Y:S01]  /*6660*/  HADD2.F32 R11, -RZ, R5.H0_H0 ;  /* 0x20000005ff0b7230 */ /* 0x000fe20000004100 */
[----:B------:R-:W-:Y:S01]  /*6670*/  F2FP.F16.E4M3.UNPACK_B R21, R21.H1 ;  /* 0x00000015ff15723e */ /* 0x000fe200030006ff */
[----:B------:R-:W-:-:S02]  /*6680*/  HADD2.F32 R10, -RZ, R9.H1_H1 ;  /* 0x30000009ff0a7230 */ /* 0x000fc40000004100 */
[C---:B------:R-:W-:Y:S01]  /*6690*/  FMUL.FTZ R14, R6.reuse, R12 ;  /* 0x0000000c060e7220 */ /* 0x040fe20000410000 */
[----:B------:R-:W-:Y:S02]  /*66a0*/  HADD2.F32 R5, -RZ, R4.H0_H0 ;  /* 0x20000004ff057230 */ /* 0x000fe40000004100 */
[----:B------:R-:W-:Y:S02]  /*66b0*/  HADD2.F32 R4, -RZ, R3.H1_H1 ;  /* 0x30000003ff047230 */ /* 0x000fe40000004100 */
[-C--:B------:R-:W-:Y:S01]  /*66c0*/  FMUL.FTZ R20, R6, R10.reuse ;  /* 0x0000000a06147220 */ /* 0x080fe20000410000 */
[----:B------:R-:W-:Y:S02]  /*66d0*/  HADD2.F32 R9, -RZ, R9.H0_H0 ;  /* 0x20000009ff097230 */ /* 0x000fe40000004100 */
[C---:B------:R-:W-:Y:S01]  /*66e0*/  FFMA.FTZ R14, R5.reuse, R10, -R14 ;  /* 0x0000000a050e7223 */ /* 0x040fe2000001080e */
[----:B------:R-:W-:Y:S02]  /*66f0*/  HADD2.F32 R3, -RZ, R3.H0_H0 ;  /* 0x20000003ff037230 */ /* 0x000fe40000004100 */
[C---:B------:R-:W-:Y:S01]  /*6700*/  FMUL.FTZ R6, R4.reuse, R11 ;  /* 0x0000000b04067220 */ /* 0x040fe20000410000 */
[----:B------:R-:W-:Y:S01]  /*6710*/  FFMA.FTZ R15, R5, R12, R20 ;  /* 0x0000000c050f7223 */ /* 0x000fe20000010014 */
[----:B------:R-:W-:Y:S01]  /*6720*/  FMUL.FTZ R4, R4, R9 ;  /* 0x0000000904047220 */ /* 0x000fe20000410000 */
[----:B------:R-:W-:-:S02]  /*6730*/  HADD2.F32 R5, -RZ, R13.H1_H1 ;  /* 0x3000000dff057230 */ /* 0x000fc40000004100 */
[C---:B------:R-:W-:Y:S01]  /*6740*/  FFMA.FTZ R12, R3.reuse, R9, -R6 ;  /* 0x00000009030c7223 */ /* 0x040fe20000010806 */
[--C-:B------:R-:W-:Y:S02]  /*6750*/  HADD2.F32 R9, -RZ, R21.reuse.H1_H1 ;  /* 0x30000015ff097230 */ /* 0x100fe40000004100 */
[----:B------:R-:W-:Y:S01]  /*6760*/  FFMA.FTZ R11, R3, R11, R4 ;  /* 0x0000000b030b7223 */ /* 0x000fe20000010004 */
[----:B------:R-:W-:Y:S02]  /*6770*/  HADD2.F32 R4, -RZ, R8.H1_H1 ;  /* 0x30000008ff047230 */ /* 0x000fe40000004100 */
[----:B------:R-:W-:Y:S02]  /*6780*/  HADD2.F32 R10, -RZ, R21.H0_H0 ;  /* 0x20000015ff0a7230 */ /* 0x000fe40000004100 */
[----:B------:R-:W-:Y:S02]  /*6790*/  HADD2.F32 R3, -RZ, R7.H1_H1 ;  /* 0x30000007ff037230 */ /* 0x000fe40000004100 */
[----:B------:R-:W-:Y:S01]  /*67a0*/  FMUL.FTZ R20, R4, R5 ;  /* 0x0000000504147220 */ /* 0x000fe20000410000 */
[----:B------:R-:W-:-:S02]  /*67b0*/  HADD2.F32 R6, -RZ, R13.H0_H0 ;  /* 0x2000000dff067230 */ /* 0x000fc40000004100 */
[----:B------:R-:W-:Y:S01]  /*67c0*/  FMUL.FTZ R13, R4, R9 ;  /* 0x00000009040d7220 */ /* 0x000fe20000410000 */
        /* <DEDUP_REMOVED lines=16> */
[----:B------:R3:W-:Y:S01]  /*68d0*/  STS.128 [R0+0xb000], R4 ;  /* 0x00b0000400007388 */ /* 0x0007e20000000c00 */
[----:B------:R-:W-:Y:S05]  /*68e0*/  BRA `(.L_x_365) ;  /* 0x00000010009c7947 */ /* 0x000fea0003800000 */
.L_x_359:
[----:B------:R-:W-:-:S03]  /*68f0*/  UMOV UR4, 0xffffffff ;  /* 0xffffffff00047882 */ /* 0x000fc60000000000 */
[----:B------:R-:W-:Y:S05]  /*6900*/  BRA.DIV UR4, `(.L_x_368) ;  /* 0x000000e604a07947 */ /* 0x000fea000b800000 */
[----:B------:R0:W1:Y:S04]  /*6910*/  SHFL.IDX PT, R27, R26, RZ, 0x1e1f ;  /* 0x001e1fff1a1b7589 */ /* 0x00006800000e0000 */
[----:B------:R0:W2:Y:S04]  /*6920*/  SHFL.IDX PT, R14, R24, RZ, 0x1e1f ;  /* 0x001e1fff180e7589 */ /* 0x0000a800000e0000 */
[----:B------:R0:W3:Y:S04]  /*6930*/  SHFL.IDX PT, R0, R28, RZ, 0x1e1f ;  /* 0x001e1fff1c007589 */ /* 0x0000e800000e0000 */
[----:B------:R0:W4:Y:S02]  /*6940*/  SHFL.IDX PT, R3, R30, RZ, 0x1e1f ;  /* 0x001e1fff1e037589 */ /* 0x00012400000e0000 */
.L_x_547:
[----:B------:R-:W5:Y:S01]  /*6950*/  LDL R6, [R1+0x4c] ;  /* 0x00004c0001067983 */ /* 0x000f620000100800 */
[----:B------:R-:W-:Y:S01]  /*6960*/  ULDC UR4, c[0x0][0x448] ;  /* 0x0001120000047ab9 */ /* 0x000fe20000000800 */
[----:B------:R-:W0:Y:S01]  /*6970*/  LDC R37, c[0x0][0x3f4] ;  /* 0x0000fd00ff257b82 */ /* 0x000e220000000800 */
[----:B------:R-:W-:Y:S01]  /*6980*/  IMAD R29, R29, UR4, RZ ;  /* 0x000000041d1d7c24 */ /* 0x000fe2000f8e02ff */
[----:B------:R-:W-:Y:S01]  /*6990*/  BSSY B1, `(.L_x_369) ;  /* 0x0000016000017945 */ /* 0x000fe20003800000 */
[----:B------:R-:W-:Y:S02]  /*69a0*/  CS2R R8, SRZ ;  /* 0x0000000000087805 */ /* 0x000fe4000001ff00 */
[----:B------:R-:W-:Y:S02]  /*69b0*/  CS2R R10, SRZ ;  /* 0x00000000000a7805 */ /* 0x000fe4000001ff00 */
[----:B------:R-:W-:Y:S02]  /*69c0*/  ISETP.GE.AND P0, PT, R4, R29, PT ;  /* 0x0000001d0400720c */ /* 0x000fe40003f06270 */
[----:B-----5:R-:W-:-:S04]  /*69d0*/  LEA.HI R5, R6, R6, RZ, 0x1 ;  /* 0x0000000606057211 */ /* 0x020fc800078f08ff */
[----:B------:R-:W-:-:S05]  /*69e0*/  LOP3.LUT R5, R5, 0xfffffffe, RZ, 0xc0, !PT ;  /* 0xfffffffe05057812 */ /* 0x000fca00078ec0ff */
[----:B------:R-:W-:Y:S01]  /*69f0*/  IMAD.IADD R21, R6, 0x1, -R5 ;  /* 0x0000000106157824 */ /* 0x000fe200078e0a05 */
[----:B------:R-:W-:Y:S02]  /*6a00*/  CS2R R4, SRZ ;  /* 0x0000000000047805 */ /* 0x000fe4000001ff00 */
[----:B------:R-:W-:Y:S02]  /*6a10*/  CS2R R6, SRZ ;  /* 0x0000000000067805 */ /* 0x000fe4000001ff00 */
[----:B------:R-:W-:Y:S01]  /*6a20*/  SHF.L.U32 R21, R21, 0x1f, RZ ;  /* 0x0000001f15157819 */ /* 0x000fe200000006ff */
[----:B0-----:R-:W-:Y:S06]  /*6a30*/  @P0 BRA `(.L_x_370) ;  /* 0x00000000002c0947 */ /* 0x001fec0003800000 */
[----:B------:R-:W-:Y:S01]  /*6a40*/  ULDC UR4, c[0x0][0x3f4] ;  /* 0x0000fd0000047ab9 */ /* 0x000fe20000000800 */
[C---:B-1----:R-:W-:Y:S02]  /*6a50*/  IADD3 R12, P0, R18.reuse, R27, RZ ;  /* 0x0000001b120c7210 */ /* 0x042fe40007f1e0ff */
[C---:B------:R-:W-:Y:S02]  /*6a60*/  ISETP.GE.AND P2, PT, R18.reuse, UR4, PT ;  /* 0x0000000412007c0c */ /* 0x040fe4000bf46270 */
[----:B------:R-:W-:Y:S02]  /*6a70*/  SHF.R.S32.HI R4, RZ, 0x1f, R18 ;  /* 0x0000001fff047819 */ /* 0x000fe40000011412 */
[----:B--2---:R-:W-:-:S03]  /*6a80*/  IADD3 R14, P1, R18, R14, RZ ;  /* 0x0000000e120e7210 */ /* 0x004fc60007f3e0ff */
[--C-:B---3--:R-:W-:Y:S02]  /*6a90*/  IMAD.X R13, R0, 0x1, R4.reuse, P0 ;  /* 0x00000001000d7824 */ /* 0x108fe400000e0604 */
[----:B----4-:R-:W-:Y:S01]  /*6aa0*/  IMAD.X R15, R3, 0x1, R4, P1 ;  /* 0x00000001030f7824 */ /* 0x010fe200008e0604 */
[----:B------:R-:W-:-:S03]  /*6ab0*/  CS2R R4, SRZ ;  /* 0x0000000000047805 */ /* 0x000fc6000001ff00 */
[----:B------:R-:W-:Y:S05]  /*6ac0*/  @P2 BRA `(.L_x_370) ;  /* 0x0000000000082947 */ /* 0x000fea0003800000 */
[----:B------:R0:W5:Y:S04]  /*6ad0*/  LD.E.128 R4, desc[UR40][R12.64] ;  /* 0x000000280c047980 */ /* 0x000168000c101d00 */
[----:B------:R0:W5:Y:S02]  /*6ae0*/  LD.E.128 R8, desc[UR40][R14.64] ;  /* 0x000000280e087980 */ /* 0x000164000c101d00 */
.L_x_370:
[----:B------:R-:W-:Y:S05]  /*6af0*/  BSYNC B1 ;  /* 0x0000000000017941 */ /* 0x000fea0003800000 */
.L_x_369:
[----:B---3--:R-:W3:Y:S01]  /*6b00*/  LDL.LU R0, [R1+0x24] ;  /* 0x0000240001007983 */ /* 0x008ee20000300800 */
[----:B------:R-:W1:Y:S01]  /*6b10*/  SYNCS.PHASECHK.TRANS64.TRYWAIT P1, [R16+URZ+0x13200], R21 ;  /* 0x01320015100075a7 */ /* 0x000e62000802017f */
[----:B------:R-:W-:Y:S01]  /*6b20*/  ISETP.GE.AND P0, PT, R18, R37, PT ;  /* 0x000000251200720c */ /* 0x000fe20003f06270 */
[----:B------:R-:W-:Y:S01]  /*6b30*/  BSSY B1, `(.L_x_371) ;  /* 0x0000005000017945 */ /* 0x000fe20003800000 */
[----:B---3--:R-:W-:-:S05]  /*6b40*/  IMAD R0, R0, -0xc0, R29 ;  /* 0xffffff4000007824 */ /* 0x008fca00078e021d */
[----:B----4-:R-:W-:-:S04]  /*6b50*/  VIMNMX R3, R0, 0xc0, PT ;  /* 0x000000c000037848 */ /* 0x010fc80003fe0100 */
[----:B------:R-:W-:Y:S01]  /*6b60*/  ISETP.GE.OR P0, PT, R22, R3, P0 ;  /* 0x000000031600720c */ /* 0x000fe20000706670 */
[----:B-1----:R-:W-:-:S12]  /*6b70*/  @!P1 BRA `(.L_x_372) ;  /* 0x000000e400749947 */ /* 0x002fd80003800000 */
.L_x_548:
[----:B------:R-:W-:Y:S05]  /*6b80*/  BSYNC B1 ;  /* 0x0000000000017941 */ /* 0x000fea0003800000 */
.L_x_371:
[----:B------:R-:W-:Y:S05]  /*6b90*/  @P0 BRA `(.L_x_365) ;  /* 0x0000000c00f00947 */ /* 0x000fea0003800000 */
[----:B------:R-:W3:Y:S04]  /*6ba0*/  LDL R36, [R1+0x30] ;  /* 0x0000300001247983 */ /* 0x000ee80000100800 */
[----:B------:R-:W4:Y:S04]  /*6bb0*/  LDL R34, [R1+0x34] ;  /* 0x0000340001227983 */ /* 0x000f280000100800 */
[----:B------:R-:W4:Y:S04]  /*6bc0*/  LDL R29, [R1+0x38] ;  /* 0x00003800011d7983 */ /* 0x000f280000100800 */
[----:B------:R-:W4:Y:S01]  /*6bd0*/  LDL R50, [R1+0x64] ;  /* 0x0000640001327983 */ /* 0x000f220000100800 */
[----:B-----5:R-:W-:-:S02]  /*6be0*/  SHF.R.U32.HI R0, RZ, 0x8, R4 ;  /* 0x00000008ff007819 */ /* 0x020fc40000011604 */
[----:B------:R-:W-:Y:S02]  /*6bf0*/  LOP3.LUT R3, R4, 0xff, RZ, 0xc0, !PT ;  /* 0x000000ff04037812 */ /* 0x000fe400078ec0ff */
[----:B------:R-:W-:Y:S02]  /*6c00*/  LOP3.LUT R0, R0, 0xff, RZ, 0xc0, !PT ;  /* 0x000000ff00007812 */ /* 0x000fe400078ec0ff */
[----:B------:R-:W-:Y:S02]  /*6c10*/  SHF.R.U32.HI R25, RZ, 0x8, R5 ;  /* 0x00000008ff197819 */ /* 0x000fe40000011605 */
[----:B------:R-:W-:Y:S02]  /*6c20*/  PRMT R20, R0, 0x7604, R3 ;  /* 0x0000760400147816 */ /* 0x000fe40000000003 */
[----:B0-----:R-:W-:Y:S02]  /*6c30*/  LOP3.LUT R13, R5, 0xff, RZ, 0xc0, !PT ;  /* 0x000000ff050d7812 */ /* 0x001fe400078ec0ff */
[----:B------:R-:W-:-:S02]  /*6c40*/  SHF.R.U32.HI R3, RZ, 0x8, R6 ;  /* 0x00000008ff037819 */ /* 0x000fc40000011606 */
[----:B------:R-:W-:Y:S02]  /*6c50*/  LOP3.LUT R0, R25, 0xff, RZ, 0xc0, !PT ;  /* 0x000000ff19007812 */ /* 0x000fe400078ec0ff */
[----:B------:R-:W-:Y:S02]  /*6c60*/  LOP3.LUT R12, R6, 0xff, RZ, 0xc0, !PT ;  /* 0x000000ff060c7812 */ /* 0x000fe400078ec0ff */
[----:B------:R-:W-:Y:S02]  /*6c70*/  LOP3.LUT R3, R3, 0xff, RZ, 0xc0, !PT ;  /* 0x000000ff03037812 */ /* 0x000fe400078ec0ff */
[----:B------:R-:W-:Y:S01]  /*6c80*/  PRMT R28, R0, 0x7604, R13 ;  /* 0x00007604001c7816 */ /* 0x000fe2000000000d */
[----:B------:R-:W-:Y:S01]  /*6c90*/  IMAD.IADD R0, R18, 0x1, R37 ;  /* 0x0000000112007824 */ /* 0x000fe200078e0225 */
[----:B-1----:R-:W-:Y:S02]  /*6ca0*/  SHF.R.U32.HI R21, RZ, 0x8, R8 ;  /* 0x00000008ff157819 */ /* 0x002fe40000011608 */
[----:B------:R-:W-:-:S02]  /*6cb0*/  PRMT R30, R3, 0x7604, R12 ;  /* 0x00007604031e7816 */ /* 0x000fc4000000000c */
[----:B------:R-:W-:Y:S02]  /*6cc0*/  LOP3.LUT R24, R8, 0xff, RZ, 0xc0, !PT ;  /* 0x000000ff08187812 */ /* 0x000fe400078ec0ff */
[----:B------:R-:W-:Y:S02]  /*6cd0*/  LOP3.LUT R21, R21, 0xff, RZ, 0xc0, !PT ;  /* 0x000000ff15157812 */ /* 0x000fe400078ec0ff */
[----:B------:R-:W-:Y:S02]  /*6ce0*/  SHF.R.U32.HI R3, RZ, 0x8, R10 ;  /* 0x00000008ff037819 */ /* 0x000fe4000001160a */
[----:B------:R-:W-:Y:S02]  /*6cf0*/  PRMT R35, R21, 0x7604, R24 ;  /* 0x0000760415237816 */ /* 0x000fe40000000018 */
[----:B------:R-:W-:Y:S02]  /*6d00*/  SHF.R.U32.HI R27, RZ, 0x8, R11 ;  /* 0x00000008ff1b7819 */ /* 0x000fe4000001160b */
[----:B------:R-:W-:-:S02]  /*6d10*/  LOP3.LUT R25, R3, 0xff, RZ, 0xc0, !PT ;  /* 0x000000ff03197812 */ /* 0x000fc400078ec0ff */
[----:B------:R-:W-:Y:S02]  /*6d20*/  SHF.R.U32.HI R21, RZ, 0x8, R9 ;  /* 0x00000008ff157819 */ /* 0x000fe40000011609 */
[----:B--2---:R-:W-:Y:S02]  /*6d30*/  SHF.R.U32.HI R14, RZ, 0x8, R7 ;  /* 0x00000008ff0e7819 */ /* 0x004fe40000011607 */
[----:B------:R-:W-:Y:S02]  /*6d40*/  LOP3.LUT R24, R9, 0xff, RZ, 0xc0, !PT ;  /* 0x000000ff09187812 */ /* 0x000fe400078ec0ff */
[----:B------:R-:W-:Y:S02]  /*6d50*/  LOP3.LUT R26, R10, 0xff, RZ, 0xc0, !PT ;  /* 0x000000ff0a1a7812 */ /* 0x000fe400078ec0ff */
[----:B------:R-:W-:Y:S02]  /*6d60*/  LOP3.LUT R27, R27, 0xff, RZ, 0xc0, !PT ;  /* 0x000000ff1b1b7812 */ /* 0x000fe400078ec0ff */
[----:B------:R-:W-:-:S02]  /*6d70*/  LOP3.LUT R32, R11, 0xff, RZ, 0xc0, !PT ;  /* 0x000000ff0b207812 */ /* 0x000fc400078ec0ff */
[----:B------:R-:W-:Y:S02]  /*6d80*/  LOP3.LUT R21, R21, 0xff, RZ, 0xc0, !PT ;  /* 0x000000ff15157812 */ /* 0x000fe400078ec0ff */
[----:B------:R-:W-:Y:S02]  /*6d90*/  LOP3.LUT R15, R7, 0xff, RZ, 0xc0, !PT ;  /* 0x000000ff070f7812 */ /* 0x000fe400078ec0ff */
[----:B------:R-:W-:Y:S02]  /*6da0*/  LOP3.LUT R14, R14, 0xff, RZ, 0xc0, !PT ;  /* 0x000000ff0e0e7812 */ /* 0x000fe400078ec0ff */
[----:B------:R-:W-:Y:S02]  /*6db0*/  PRMT R37, R21, 0x7604, R24 ;  /* 0x0000760415257816 */ /* 0x000fe40000000018 */
[----:B------:R-:W-:Y:S02]  /*6dc0*/  PRMT R39, R25, 0x7604, R26 ;  /* 0x0000760419277816 */ /* 0x000fe4000000001a */
[----:B------:R-:W-:-:S02]  /*6dd0*/  PRMT R43, R27, 0x7604, R32 ;  /* 0x000076041b2b7816 */ /* 0x000fc40000000020 */
[----:B------:R-:W-:Y:S02]  /*6de0*/  PRMT R33, R14, 0x7604, R15 ;  /* 0x000076040e217816 */ /* 0x000fe4000000000f */
[----:B------:R-:W-:Y:S02]  /*6df0*/  SHF.R.U32.HI R21, RZ, 0x10, R5 ;  /* 0x00000010ff157819 */ /* 0x000fe40000011605 */
[----:B------:R-:W-:Y:S02]  /*6e00*/  SHF.R.U32.HI R32, RZ, 0x10, R7 ;  /* 0x00000010ff207819 */ /* 0x000fe40000011607 */
[----:B------:R-:W-:Y:S02]  /*6e10*/  LOP3.LUT R21, R21, 0xff, RZ, 0xc0, !PT ;  /* 0x000000ff15157812 */ /* 0x000fe400078ec0ff */
[----:B------:R-:W-:Y:S02]  /*6e20*/  LOP3.LUT R32, R32, 0xff, RZ, 0xc0, !PT ;  /* 0x000000ff20207812 */ /* 0x000fe400078ec0ff */
[----:B------:R-:W-:-:S02]  /*6e30*/  PRMT R21, R21, 0x7054, R28 ;  /* 0x0000705415157816 */ /* 0x000fc4000000001c */
[----:B------:R-:W-:Y:S02]  /*6e40*/  SHF.R.U32.HI R28, RZ, 0x10, R9 ;  /* 0x00000010ff1c7819 */ /* 0x000fe40000011609 */
[----:B------:R-:W-:Y:S02]  /*6e50*/  PRMT R33, R32, 0x7054, R33 ;  /* 0x0000705420217816 */ /* 0x000fe40000000021 */
[----:B------:R-:W-:Y:S02]  /*6e60*/  SHF.R.U32.HI R32, RZ, 0x10, R11 ;  /* 0x00000010ff207819 */ /* 0x000fe4000001160b */
[----:B------:R-:W-:Y:S02]  /*6e70*/  LOP3.LUT R28, R28, 0xff, RZ, 0xc0, !PT ;  /* 0x000000ff1c1c7812 */ /* 0x000fe400078ec0ff */
[----:B------:R-:W-:Y:S02]  /*6e80*/  LOP3.LUT R32, R32, 0xff, RZ, 0xc0, !PT ;  /* 0x000000ff20207812 */ /* 0x000fe400078ec0ff */
[----:B------:R-:W-:-:S02]  /*6e90*/  PRMT R37, R28, 0x7054, R37 ;  /* 0x000070541c257816 */ /* 0x000fc40000000025 */
[----:B------:R-:W-:-:S04]  /*6ea0*/  PRMT R43, R32, 0x7054, R43 ;  /* 0x00007054202b7816 */ /* 0x000fc8000000002b */
[----:B------:R-:W-:Y:S02]  /*6eb0*/  LOP3.LUT R43, R43, 0xff000000, R11, 0xf8, !PT ;  /* 0xff0000002b2b7812 */ /* 0x000fe400078ef80b */
[----:B---3--:R-:W-:Y:S02]  /*6ec0*/  LOP3.LUT R0, R36, 0x30, R0, 0xf8, !PT ;  /* 0x0000003024007812 */ /* 0x008fe400078ef800 */
[----:B------:R-:W-:Y:S02]  /*6ed0*/  LOP3.LUT R36, R33, 0xff000000, R7, 0xf8, !PT ;  /* 0xff00000021247812 */ /* 0x000fe400078ef807 */
[----:B----4-:R-:W-:Y:S02]  /*6ee0*/  LOP3.LUT R3, R0, R34, RZ, 0x3c, !PT ;  /* 0x0000002200037212 */ /* 0x010fe400078e3cff */
[----:B------:R-:W-:Y:S02]  /*6ef0*/  LOP3.LUT R34, R21, 0xff000000, R5, 0xf8, !PT ;  /* 0xff00000015227812 */ /* 0x000fe400078ef805 */
[----:B------:R-:W-:-:S02]  /*6f00*/  IADD3 R0, R16, R29, R3 ;  /* 0x0000001d10007210 */ /* 0x000fc40007ffe003 */
[----:B------:R-:W-:Y:S01]  /*6f10*/  SHF.R.U32.HI R29, RZ, 0x10, R6 ;  /* 0x00000010ff1d7819 */ /* 0x000fe20000011606 */
[----:B------:R-:W0:Y:S01]  /*6f20*/  LDS.128 R12, [R50+0xb000] ;  /* 0x00b00000320c7984 */ /* 0x000e220000000c00 */
[----:B------:R-:W-:Y:S02]  /*6f30*/  SHF.R.U32.HI R3, RZ, 0x10, R4 ;  /* 0x00000010ff037819 */ /* 0x000fe40000011604 */
[----:B------:R-:W-:Y:S01]  /*6f40*/  LOP3.LUT R29, R29, 0xff, RZ, 0xc0, !PT ;  /* 0x000000ff1d1d7812 */ /* 0x000fe200078ec0ff */
[----:B------:R-:W1:Y:S01]  /*6f50*/  LDS.128 R24, [R0+0xb000] ;  /* 0x00b0000000187984 */ /* 0x000e620000000c00 */
[----:B------:R-:W-:Y:S02]  /*6f60*/  LOP3.LUT R3, R3, 0xff, RZ, 0xc0, !PT ;  /* 0x000000ff03037812 */ /* 0x000fe400078ec0ff */
[----:B------:R-:W-:Y:S02]  /*6f70*/  PRMT R29, R29, 0x7054, R30 ;  /* 0x000070541d1d7816 */ /* 0x000fe4000000001e */
[----:B------:R-:W-:-:S02]  /*6f80*/  SHF.R.U32.HI R30, RZ, 0x10, R10 ;  /* 0x00000010ff1e7819 */ /* 0x000fc4000001160a */
[----:B------:R-:W-:Y:S02]  /*6f90*/  PRMT R3, R3, 0x7054, R20 ;  /* 0x0000705403037816 */ /* 0x000fe40000000014 */
[----:B------:R-:W-:Y:S02]  /*6fa0*/  SHF.R.U32.HI R20, RZ, 0x10, R8 ;  /* 0x00000010ff147819 */ /* 0x000fe40000011608 */
[----:B------:R-:W-:Y:S02]  /*6fb0*/  LOP3.LUT R30, R30, 0xff, RZ, 0xc0, !PT ;  /* 0x000000ff1e1e7812 */ /* 0x000fe400078ec0ff */
[----:B------:R-:W-:Y:S02]  /*6fc0*/  LOP3.LUT R20, R20, 0xff, RZ, 0xc0, !PT ;  /* 0x000000ff14147812 */ /* 0x000fe400078ec0ff */
[----:B------:R-:W-:Y:S02]  /*6fd0*/  PRMT R41, R30, 0x7054, R39 ;  /* 0x000070541e297816 */ /* 0x000fe40000000027 */
[----:B------:R-:W-:-:S02]  /*6fe0*/  LOP3.LUT R39, R37, 0xff000000, R9, 0xf8, !PT ;  /* 0xff00000025277812 */ /* 0x000fc400078ef809 */
[----:B------:R-:W-:Y:S02]  /*6ff0*/  PRMT R35, R20, 0x7054, R35 ;  /* 0x0000705414237816 */ /* 0x000fe40000000023 */
[----:B------:R-:W-:Y:S02]  /*7000*/  LOP3.LUT R20, R3, 0xff000000, R4, 0xf8, !PT ;  /* 0xff00000003147812 */ /* 0x000fe400078ef804 */
[----:B------:R-:W-:Y:S02]  /*7010*/  LOP3.LUT R4, R41, 0xff000000, R10, 0xf8, !PT ;  /* 0xff00000029047812 */ /* 0x000fe400078ef80a */
[----:B------:R-:W-:Y:S02]  /*7020*/  F2FP.F16.E4M3.UNPACK_B R40, R39 ;  /* 0x00000027ff28723e */ /* 0x000fe400020006ff */
[----:B------:R-:W-:Y:S02]  /*7030*/  F2FP.F16.E4M3.UNPACK_B R11, R34 ;  /* 0x00000022ff0b723e */ /* 0x000fe400020006ff */
[----:B------:R-:W-:-:S02]  /*7040*/  LOP3.LUT R3, R29, 0xff000000, R6, 0xf8, !PT ;  /* 0xff0000001d037812 */ /* 0x000fc400078ef806 */
[----:B------:R-:W-:Y:S02]  /*7050*/  LOP3.LUT R28, R35, 0xff000000, R8, 0xf8, !PT ;  /* 0xff000000231c7812 */ /* 0x000fe400078ef808 */
[----:B------:R-:W-:Y:S02]  /*7060*/  F2FP.F16.E4M3.UNPACK_B R39, R39.H1 ;  /* 0x00000027ff27723e */ /* 0x000fe400030006ff */
[----:B------:R-:W-:Y:S02]  /*7070*/  F2FP.F16.E4M3.UNPACK_B R34, R34.H1 ;  /* 0x00000022ff22723e */ /* 0x000fe400030006ff */
[-C--:B0-----:R-:W-:Y:S02]  /*7080*/  F2FP.F16.E4M3.UNPACK_B R8, R13.reuse ;  /* 0x0000000dff08723e */ /* 0x081fe400020006ff */
[----:B------:R-:W-:Y:S02]  /*7090*/  F2FP.F16.E4M3.UNPACK_B R29, R13.H1 ;  /* 0x0000000dff1d723e */ /* 0x000fe400030006ff */
[----:B-1----:R-:W-:Y:S01]  /*70a0*/  F2FP.F16.E4M3.UNPACK_B R10, R25 ;  /* 0x00000019ff0a723e */ /* 0x002fe200020006ff */
[--C-:B------:R-:W-:Y:S01]  /*70b0*/  HADD2.F32 R9, -RZ, R8.reuse.H0_H0 ;  /* 0x20000008ff097230 */ /* 0x100fe20000004100 */
[-C--:B------:R-:W-:Y:S01]  /*70c0*/  F2FP.F16.E4M3.UNPACK_B R30, R15.reuse ;  /* 0x0000000fff1e723e */ /* 0x080fe200020006ff */
[----:B------:R-:W-:Y:S01]  /*70d0*/  HADD2.F32 R8, -RZ, R8.H1_H1 ;  /* 0x30000008ff087230 */ /* 0x000fe20000004100 */
[----:B------:R-:W-:Y:S01]  /*70e0*/  F2FP.F16.E4M3.UNPACK_B R35, R15.H1 ;  /* 0x0000000fff23723e */ /* 0x000fe200030006ff */
[----:B------:R-:W-:Y:S01]  /*70f0*/  HADD2.F32 R15, -RZ, R40.H0_H0 ;  /* 0x20000028ff0f7230 */ /* 0x000fe20000004100 */
[-C--:B------:R-:W-:Y:S01]  /*7100*/  F2FP.F16.E4M3.UNPACK_B R13, R12.reuse ;  /* 0x0000000cff0d723e */ /* 0x080fe200020006ff */
[--C-:B------:R-:W-:Y:S01]  /*7110*/  HADD2.F32 R6, -RZ, R10.reuse.H0_H0 ;  /* 0x2000000aff067230 */ /* 0x100fe20000004100 */
[----:B------:R-:W-:Y:S01]  /*7120*/  F2FP.F16.E4M3.UNPACK_B R32, R12.H1 ;  /* 0x0000000cff20723e */ /* 0x000fe200030006ff */
[----:B------:R-:W-:Y:S01]  /*7130*/  HADD2.F32 R12, -RZ, R11.H0_H0 ;  /* 0x2000000bff0c7230 */ /* 0x000fe20000004100 */
[-C--:B------:R-:W-:Y:S01]  /*7140*/  F2FP.F16.E4M3.UNPACK_B R21, R24.reuse ;  /* 0x00000018ff15723e */ /* 0x080fe200020006ff */
[----:B------:R-:W-:Y:S01]  /*7150*/  HADD2.F32 R10, -RZ, R10.H1_H1 ;  /* 0x3000000aff0a7230 */ /* 0x000fe20000004100 */
[----:B------:R-:W-:Y:S01]  /*7160*/  F2FP.F16.E4M3.UNPACK_B R37, R24.H1 ;  /* 0x00000018ff25723e */ /* 0x000fe200030006ff */
[C---:B------:R-:W-:Y:S01]  /*7170*/  FMUL.FTZ R24, R6.reuse, R15 ;  /* 0x0000000f06187220 */ /* 0x040fe20000410000 */
[----:B------:R-:W-:Y:S01]  /*7180*/  FMUL.FTZ R42, R6, R12 ;  /* 0x0000000c062a7220 */ /* 0x000fe20000410000 */
[----:B------:R-:W-:-:S02]  /*7190*/  F2FP.F16.E4M3.UNPACK_B R25, R25.H1 ;  /* 0x00000019ff19723e */ /* 0x000fc400030006ff */
[-C--:B------:R-:W-:Y:S01]  /*71a0*/  F2FP.F16.E4M3.UNPACK_B R33, R27.reuse ;  /* 0x0000001bff21723e */ /* 0x080fe200020006ff */
[C---:B------:R-:W-:Y:S01]  /*71b0*/  FFMA.FTZ R6, R9.reuse, R12, -R24 ;  /* 0x0000000c09067223 */ /* 0x040fe20000010818 */
[----:B------:R-:W-:Y:S01]  /*71c0*/  F2FP.F16.E4M3.UNPACK_B R38, R27.H1 ;  /* 0x0000001bff26723e */ /* 0x000fe200030006ff */
[----:B------:R-:W-:Y:S02]  /*71d0*/  HADD2.F32 R27, -RZ, R40.H1_H1 ;  /* 0x30000028ff1b7230 */ /* 0x000fe40000004100 */
[----:B------:R-:W-:Y:S01]  /*71e0*/  FFMA.FTZ R9, R9, R15, R42 ;  /* 0x0000000f09097223 */ /* 0x000fe2000001002a */
[----:B------:R-:W-:Y:S01]  /*71f0*/  HADD2.F32 R15, -RZ, R11.H1_H1 ;  /* 0x3000000bff0f7230 */ /* 0x000fe20000004100 */
[----:B------:R-:W-:Y:S01]  /*7200*/  F2FP.F16.E4M3.UNPACK_B R7, R26 ;  /* 0x0000001aff07723e */ /* 0x000fe200020006ff */
[----:B------:R-:W-:Y:S02]  /*7210*/  HADD2.F32 R40, -RZ, R39.H0_H0 ;  /* 0x20000027ff287230 */ /* 0x000fe40000004100 */
[----:B------:R-:W-:Y:S01]  /*7220*/  FMUL.FTZ R41, R10, R27 ;  /* 0x0000001b0a297220 */ /* 0x000fe20000410000 */
[----:B------:R-:W-:-:S02]  /*7230*/  HADD2.F32 R11, -RZ, R25.H0_H0 ;  /* 0x20000019ff0b7230 */ /* 0x000fc40000004100 */
[-C--:B------:R-:W-:Y:S01]  /*7240*/  FMUL.FTZ R10, R10, R15.reuse ;  /* 0x0000000f0a0a7220 */ /* 0x080fe20000410000 */
[--C-:B------:R-:W-:Y:S01]  /*7250*/  HADD2.F32 R24, -RZ, R34.reuse.H0_H0 ;  /* 0x20000022ff187230 */ /* 0x100fe20000004100 */
[----:B------:R-:W-:Y:S01]  /*7260*/  F2FP.F16.E4M3.UNPACK_B R26, R26.H1 ;  /* 0x0000001aff1a723e */ /* 0x000fe200030006ff */
[----:B------:R-:W-:Y:S02]  /*7270*/  HADD2.F32 R12, -RZ, R29.H0_H0 ;  /* 0x2000001dff0c7230 */ /* 0x000fe40000004100 */
[C---:B------:R-:W-:Y:S01]  /*7280*/  FMUL.FTZ R45, R11.reuse, R40 ;  /* 0x000000280b2d7220 */ /* 0x040fe20000410000 */
[----:B------:R-:W-:Y:S02]  /*7290*/  HADD2.F32 R42, -RZ, R39.H1_H1 ;  /* 0x30000027ff2a7230 */ /* 0x000fe40000004100 */
[----:B------:R-:W-:Y:S01]  /*72a0*/  FMUL.FTZ R47, R11, R24 ;  /* 0x000000180b2f7220 */ /* 0x000fe20000410000 */
[C---:B------:R-:W-:Y:S01]  /*72b0*/  FFMA.FTZ R11, R8.reuse, R15, -R41 ;  /* 0x0000000f080b7223 */ /* 0x040fe20000010829 */
[----:B------:R-:W-:Y:S01]  /*72c0*/  F2FP.F16.E4M3.UNPACK_B R41, R43 ;  /* 0x0000002bff29723e */ /* 0x000fe200020006ff */
[----:B------:R-:W-:Y:S01]  /*72d0*/  FFMA.FTZ R8, R8, R27, R10 ;  /* 0x0000001b08087223 */ /* 0x000fe2000001000a */
[----:B------:R-:W-:Y:S01]  /*72e0*/  F2FP.F16.E4M3.UNPACK_B R39, R36 ;  /* 0x00000024ff27723e */ /* 0x000fe200020006ff */
[----:B------:R-:W-:Y:S01]  /*72f0*/  FFMA.FTZ R10, R12, R24, -R45 ;  /* 0x000000180c0a7223 */ /* 0x000fe2000001082d */
[----:B------:R-:W-:-:S02]  /*7300*/  HADD2.F32 R34, -RZ, R34.H1_H1 ;  /* 0x30000022ff227230 */ /* 0x000fc40000004100 */
[----:B------:R-:W-:Y:S01]  /*7310*/  FFMA.FTZ R12, R12, R40, R47 ;  /* 0x000000280c0c7223 */ /* 0x000fe2000001002f */
[----:B------:R-:W-:Y:S01]  /*7320*/  HADD2.F32 R25, -RZ, R25.H1_H1 ;  /* 0x30000019ff197230 */ /* 0x000fe20000004100 */
[----:B------:R-:W-:Y:S01]  /*7330*/  F2FP.F16.E4M3.UNPACK_B R36, R36.H1 ;  /* 0x00000024ff24723e */ /* 0x000fe200030006ff */
[----:B------:R-:W-:Y:S01]  /*7340*/  HADD2.F32 R44, -RZ, R41.H0_H0 ;  /* 0x20000029ff2c7230 */ /* 0x000fe20000004100 */
[----:B------:R-:W-:Y:S01]  /*7350*/  F2FP.F16.E4M3.UNPACK_B R5, R14 ;  /* 0x0000000eff05723e */ /* 0x000fe200020006ff */
[----:B------:R-:W-:Y:S02]  /*7360*/  HADD2.F32 R15, -RZ, R33.H0_H0 ;  /* 0x20000021ff0f7230 */ /* 0x000fe40000004100 */
[C---:B------:R-:W-:Y:S01]  /*7370*/  FMUL.FTZ R46, R25.reuse, R42 ;  /* 0x0000002a192e7220 */ /* 0x040fe20000410000 */
[----:B------:R-:W-:Y:S02]  /*7380*/  HADD2.F32 R40, -RZ, R39.H0_H0 ;  /* 0x20000027ff287230 */ /* 0x000fe40000004100 */
[----:B------:R-:W-:Y:S01]  /*7390*/  FMUL.FTZ R27, R25, R34 ;  /* 0x00000022191b7220 */ /* 0x000fe20000410000 */
[----:B------:R-:W-:-:S02]  /*73a0*/  HADD2.F32 R24, -RZ, R30.H0_H0 ;  /* 0x2000001eff187230 */ /* 0x000fc40000004100 */
[C---:B------:R-:W-:Y:S01]  /*73b0*/  FMUL.FTZ R25, R15.reuse, R44 ;  /* 0x0000002c0f197220 */ /* 0x040fe20000410000 */
[----:B------:R-:W-:Y:S02]  /*73c0*/  HADD2.F32 R29, -RZ, R29.H1_H1 ;  /* 0x3000001dff1d7230 */ /* 0x000fe40000004100 */
[-C--:B------:R-:W-:Y:S01]  /*73d0*/  FMUL.FTZ R45, R15, R40.reuse ;  /* 0x000000280f2d7220 */ /* 0x080fe20000410000 */
[----:B------:R-:W-:Y:S02]  /*73e0*/  HADD2.F32 R33, -RZ, R33.H1_H1 ;  /* 0x30000021ff217230 */ /* 0x000fe40000004100 */
[C---:B------:R-:W-:Y:S01]  /*73f0*/  FFMA.FTZ R25, R24.reuse, R40, -R25 ;  /* 0x0000002818197223 */ /* 0x040fe20000010819 */
[----:B------:R-:W-:Y:S02]  /*7400*/  HADD2.F32 R40, -RZ, R39.H1_H1 ;  /* 0x30000027ff287230 */ /* 0x000fe40000004100 */
[----:B------:R-:W-:Y:S01]  /*7410*/  FFMA.FTZ R24, R24, R44, R45 ;  /* 0x0000002c18187223 */ /* 0x000fe2000001002d */
[----:B------:R-:W-:Y:S01]  /*7420*/  F2FP.F16.E4M3.UNPACK_B R44, R43.H1 ;  /* 0x0000002bff2c723e */ /* 0x000fe200030006ff */
[C---:B------:R-:W-:Y:S01]  /*7430*/  FFMA.FTZ R27, R29.reuse, R42, R27 ;  /* 0x0000002a1d1b7223 */ /* 0x040fe2000001001b */
[----:B------:R-:W-:Y:S01]  /*7440*/  FFMA.FTZ R15, R29, R34, -R46 ;  /* 0x000000221d0f7223 */ /* 0x000fe2000001082e */
[----:B------:R-:W-:Y:S01]  /*7450*/  HADD2.F32 R42, -RZ, R41.H1_H1 ;  /* 0x30000029ff2a7230 */ /* 0x000fe20000004100 */
[----:B------:R-:W-:Y:S01]  /*7460*/  F2FP.F16.E4M3.UNPACK_B R14, R14.H1 ;  /* 0x0000000eff0e723e */ /* 0x000fe200030006ff */
[----:B------:R-:W-:Y:S01]  /*7470*/  HADD2.F32 R29, -RZ, R30.H1_H1 ;  /* 0x3000001eff1d7230 */ /* 0x000fe20000004100 */
[----:B------:R-:W-:Y:S01]  /*7480*/  F2FP.SATFINITE.E4M3.F32.PACK_AB_MERGE_C R12, R27, R12, RZ ;  /* 0x0000000c1b0c723e */ /* 0x000fe200048070ff */
[----:B------:R-:W-:-:S02]  /*7490*/  HADD2.F32 R41, -RZ, R44.H0_H0 ;  /* 0x2000002cff297230 */ /* 0x000fc40000004100 */
[C---:B------:R-:W-:Y:S01]  /*74a0*/  FMUL.FTZ R46, R33.reuse, R42 ;  /* 0x0000002a212e7220 */ /* 0x040fe20000410000 */
[----:B------:R-:W-:Y:S02]  /*74b0*/  HADD2.F32 R30, -RZ, R38.H0_H0 ;  /* 0x20000026ff1e7230 */ /* 0x000fe40000004100 */
[-C--:B------:R-:W-:Y:S01]  /*74c0*/  FMUL.FTZ R33, R33, R40.reuse ;  /* 0x0000002821217220 */ /* 0x080fe20000410000 */
[----:B------:R-:W-:Y:S01]  /*74d0*/  HADD2.F32 R39, -RZ, R36.H0_H0 ;  /* 0x20000024ff277230 */ /* 0x000fe20000004100 */
[----:B------:R-:W-:Y:S01]  /*74e0*/  F2FP.SATFINITE.E4M3.F32.PACK_AB_MERGE_C R9, R8, R9, R12 ;  /* 0x000000090809723e */ /* 0x000fe2000480700c */
[----:B------:R-:W-:Y:S02]  /*74f0*/  HADD2.F32 R34, -RZ, R35.H0_H0 ;  /* 0x20000023ff227230 */ /* 0x000fe40000004100 */
[C---:B------:R-:W-:Y:S01]  /*7500*/  FMUL.FTZ R43, R30.reuse, R41 ;  /* 0x000000291e2b7220 */ /* 0x040fe20000410000 */
[----:B------:R-:W-:Y:S02]  /*7510*/  HADD2.F32 R45, -RZ, R44.H1_H1 ;  /* 0x3000002cff2d7230 */ /* 0x000fe40000004100 */
[-C--:B------:R-:W-:Y:S01]  /*7520*/  FMUL.FTZ R48, R30, R39.reuse ;  /* 0x000000271e307220 */ /* 0x080fe20000410000 */
[C---:B------:R-:W-:Y:S01]  /*7530*/  FFMA.FTZ R30, R29.reuse, R40, -R46 ;  /* 0x000000281d1e7223 */ /* 0x040fe2000001082e */
[----:B------:R-:W-:Y:S01]  /*7540*/  FFMA.FTZ R29, R29, R42, R33 ;  /* 0x0000002a1d1d7223 */ /* 0x000fe20000010021 */
[C---:B------:R-:W-:Y:S01]  /*7550*/  FFMA.FTZ R33, R34.reuse, R39, -R43 ;  /* 0x0000002722217223 */ /* 0x040fe2000001082b */
[----:B------:R-:W-:Y:S01]  /*7560*/  F2FP.F16.E4M3.UNPACK_B R43, R28.H1 ;  /* 0x0000001cff2b723e */ /* 0x000fe200030006ff */
[----:B------:R-:W-:Y:S01]  /*7570*/  FFMA.FTZ R34, R34, R41, R48 ;  /* 0x0000002922227223 */ /* 0x000fe20000010030 */
[----:B------:R-:W-:Y:S01]  /*7580*/  F2FP.F16.E4M3.UNPACK_B R40, R20.H1 ;  /* 0x00000014ff28723e */ /* 0x000fe200030006ff */
[----:B------:R-:W-:-:S02]  /*7590*/  HADD2.F32 R42, -RZ, R36.H1_H1 ;  /* 0x30000024ff2a7230 */ /* 0x000fc40000004100 */
[----:B------:R-:W-:Y:S02]  /*75a0*/  HADD2.F32 R39, -RZ, R38.H1_H1 ;  /* 0x30000026ff277230 */ /* 0x000fe40000004100 */
[----:B------:R-:W-:Y:S02]  /*75b0*/  HADD2.F32 R44, -RZ, R43.H0_H0 ;  /* 0x2000002bff2c7230 */ /* 0x000fe40000004100 */
[----:B------:R-:W-:Y:S02]  /*75c0*/  HADD2.F32 R38, -RZ, R37.H0_H0 ;  /* 0x20000025ff267230 */ /* 0x000fe40000004100 */
[C---:B------:R-:W-:Y:S01]  /*75d0*/  FMUL.FTZ R47, R39.reuse, R45 ;  /* 0x0000002d272f7220 */ /* 0x040fe20000410000 */
[----:B------:R-:W-:Y:S02]  /*75e0*/  HADD2.F32 R41, -RZ, R40.H0_H0 ;  /* 0x20000028ff297230 */ /* 0x000fe40000004100 */
[----:B------:R-:W-:Y:S01]  /*75f0*/  FMUL.FTZ R48, R39, R42 ;  /* 0x0000002a27307220 */ /* 0x000fe20000410000 */
[----:B------:R-:W-:-:S02]  /*7600*/  HADD2.F32 R36, -RZ, R35.H1_H1 ;  /* 0x30000023ff247230 */ /* 0x000fc40000004100 */
[C---:B------:R-:W-:Y:S01]  /*7610*/  FMUL.FTZ R46, R38.reuse, R44 ;  /* 0x0000002c262e7220 */ /* 0x040fe20000410000 */
[----:B------:R-:W-:Y:S02]  /*7620*/  HADD2.F32 R35, -RZ, R32.H0_H0 ;  /* 0x20000020ff237230 */ /* 0x000fe40000004100 */
[----:B------:R-:W-:Y:S01]  /*7630*/  FMUL.FTZ R39, R38, R41 ;  /* 0x0000002926277220 */ /* 0x000fe20000410000 */
[----:B------:R-:W-:Y:S02]  /*7640*/  HADD2.F32 R43, -RZ, R43.H1_H1 ;  /* 0x3000002bff2b7230 */ /* 0x000fe40000004100 */
[C---:B------:R-:W-:Y:S01]  /*7650*/  FFMA.FTZ R42, R36.reuse, R42, -R47 ;  /* 0x0000002a242a7223 */ /* 0x040fe2000001082f */
[----:B------:R-:W-:Y:S01]  /*7660*/  FFMA.FTZ R49, R36, R45, R48 ;  /* 0x0000002d24317223 */ /* 0x000fe20000010030 */
[C---:B------:R-:W-:Y:S01]  /*7670*/  FFMA.FTZ R46, R35.reuse, R41, -R46 ;  /* 0x00000029232e7223 */ /* 0x040fe2000001082e */
[----:B------:R-:W-:Y:S01]  /*7680*/  FFMA.FTZ R44, R35, R44, R39 ;  /* 0x0000002c232c7223 */ /* 0x000fe20000010027 */
[----:B------:R-:W-:Y:S01]  /*7690*/  HADD2.F32 R37, -RZ, R37.H1_H1 ;  /* 0x30000025ff257230 */ /* 0x000fe20000004100 */
[----:B------:R-:W-:Y:S01]  /*76a0*/  F2FP.F16.E4M3.UNPACK_B R36, R28 ;  /* 0x0000001cff24723e */ /* 0x000fe200020006ff */
[----:B------:R-:W-:Y:S01]  /*76b0*/  HADD2.F32 R40, -RZ, R40.H1_H1 ;  /* 0x30000028ff287230 */ /* 0x000fe20000004100 */
[----:B------:R-:W-:Y:S01]  /*76c0*/  F2FP.F16.E4M3.UNPACK_B R35, R20 ;  /* 0x00000014ff23723e */ /* 0x000fe200020006ff */
[----:B------:R-:W-:-:S02]  /*76d0*/  HADD2.F32 R32, -RZ, R32.H1_H1 ;  /* 0x30000020ff207230 */ /* 0x000fc40000004100 */
[CC--:B------:R-:W-:Y:S01]  /*76e0*/  FMUL.FTZ R41, R37.reuse, R43.reuse ;  /* 0x0000002b25297220 */ /* 0x0c0fe20000410000 */
[----:B------:R-:W-:Y:S02]  /*76f0*/  HADD2.F32 R39, -RZ, R36.H0_H0 ;  /* 0x20000024ff277230 */ /* 0x000fe40000004100 */
[-C--:B------:R-:W-:Y:S01]  /*7700*/  FMUL.FTZ R20, R37, R40.reuse ;  /* 0x0000002825147220 */ /* 0x080fe20000410000 */
[----:B------:R-:W-:Y:S02]  /*7710*/  HADD2.F32 R28, -RZ, R21.H0_H0 ;  /* 0x20000015ff1c7230 */ /* 0x000fe40000004100 */
[C---:B------:R-:W-:Y:S01]  /*7720*/  FFMA.FTZ R45, R32.reuse, R40, -R41 ;  /* 0x00000028202d7223 */ /* 0x040fe20000010829 */
[----:B------:R-:W-:Y:S02]  /*7730*/  HADD2.F32 R37, -RZ, R35.H0_H0 ;  /* 0x20000023ff257230 */ /* 0x000fe40000004100 */
[----:B------:R-:W-:Y:S01]  /*7740*/  FFMA.FTZ R47, R32, R43, R20 ;  /* 0x0000002b202f7223 */ /* 0x000fe20000010014 */
[----:B------:R-:W-:-:S02]  /*7750*/  HADD2.F32 R20, -RZ, R13.H0_H0 ;  /* 0x2000000dff147230 */ /* 0x000fc40000004100 */
[C---:B------:R-:W-:Y:S01]  /*7760*/  FMUL.FTZ R41, R28.reuse, R39 ;  /* 0x000000271c297220 */ /* 0x040fe20000410000 */
[----:B------:R-:W-:Y:S02]  /*7770*/  HADD2.F32 R36, -RZ, R36.H1_H1 ;  /* 0x30000024ff247230 */ /* 0x000fe40000004100 */
[-C--:B------:R-:W-:Y:S01]  /*7780*/  FMUL.FTZ R43, R28, R37.reuse ;  /* 0x000000251c2b7220 */ /* 0x080fe20000410000 */
[----:B------:R-:W-:Y:S02]  /*7790*/  HADD2.F32 R21, -RZ, R21.H1_H1 ;  /* 0x30000015ff157230 */ /* 0x000fe40000004100 */
[C---:B------:R-:W-:Y:S01]  /*77a0*/  FFMA.FTZ R41, R20.reuse, R37, -R41 ;  /* 0x0000002514297223 */ /* 0x040fe20000010829 */
[----:B------:R-:W-:Y:S01]  /*77b0*/  HADD2.F32 R28, -RZ, R35.H1_H1 ;  /* 0x30000023ff1c7230 */ /* 0x000fe20000004100 */
[----:B------:R-:W-:Y:S01]  /*77c0*/  F2FP.F16.E4M3.UNPACK_B R37, R4.H1 ;  /* 0x00000004ff25723e */ /* 0x000fe200030006ff */
[----:B------:R-:W-:Y:S02]  /*77d0*/  HADD2.F32 R13, -RZ, R13.H1_H1 ;  /* 0x3000000dff0d7230 */ /* 0x000fe40000004100 */
[C---:B------:R-:W-:Y:S01]  /*77e0*/  FMUL.FTZ R38, R21.reuse, R36 ;  /* 0x0000002415267220 */ /* 0x040fe20000410000 */
[----:B------:R-:W-:Y:S01]  /*77f0*/  F2FP.F16.E4M3.UNPACK_B R32, R3.H1 ;  /* 0x00000003ff20723e */ /* 0x000fe200030006ff */
[-C--:B------:R-:W-:Y:S01]  /*7800*/  FMUL.FTZ R21, R21, R28.reuse ;  /* 0x0000001c15157220 */ /* 0x080fe20000410000 */
[----:B------:R-:W-:Y:S01]  /*7810*/  FFMA.FTZ R43, R20, R39, R43 ;  /* 0x00000027142b7223 */ /* 0x000fe2000001002b */
[----:B------:R-:W-:Y:S01]  /*7820*/  FFMA.FTZ R38, R13, R28, -R38 ;  /* 0x0000001c0d267223 */ /* 0x000fe20000010826 */
[----:B------:R-:W-:-:S02]  /*7830*/  HADD2.F32 R28, -RZ, R37.H0_H0 ;  /* 0x20000025ff1c7230 */ /* 0x000fc40000004100 */
[----:B------:R-:W-:Y:S01]  /*7840*/  FFMA.FTZ R36, R13, R36, R21 ;  /* 0x000000240d247223 */ /* 0x000fe20000010015 */
[----:B------:R-:W-:Y:S01]  /*7850*/  HADD2.F32 R20, -RZ, R26.H0_H0 ;  /* 0x2000001aff147230 */ /* 0x000fe20000004100 */
[----:B------:R-:W-:Y:S01]  /*7860*/  F2FP.F16.E4M3.UNPACK_B R3, R3 ;  /* 0x00000003ff03723e */ /* 0x000fe200020006ff */
[--C-:B------:R-:W-:Y:S01]  /*7870*/  HADD2.F32 R21, -RZ, R32.reuse.H0_H0 ;  /* 0x20000020ff157230 */ /* 0x100fe20000004100 */
[----:B------:R-:W-:Y:S01]  /*7880*/  F2FP.SATFINITE.E4M3.F32.PACK_AB_MERGE_C R34, R49, R34, RZ ;  /* 0x000000223122723e */ /* 0x000fe200048070ff */
[----:B------:R-:W-:Y:S02]  /*7890*/  HADD2.F32 R35, -RZ, R32.H1_H1 ;  /* 0x30000020ff237230 */ /* 0x000fe40000004100 */
[C---:B------:R-:W-:Y:S01]  /*78a0*/  FMUL.FTZ R32, R20.reuse, R28 ;  /* 0x0000001c14207220 */ /* 0x040fe20000410000 */
[----:B------:R-:W-:Y:S02]  /*78b0*/  HADD2.F32 R13, -RZ, R14.H0_H0 ;  /* 0x2000000eff0d7230 */ /* 0x000fe40000004100 */
[----:B------:R-:W-:Y:S01]  /*78c0*/  FMUL.FTZ R20, R20, R21 ;  /* 0x0000001514147220 */ /* 0x000fe20000410000 */
[----:B------:R-:W-:Y:S01]  /*78d0*/  HADD2.F32 R37, -RZ, R37.H1_H1 ;  /* 0x30000025ff257230 */ /* 0x000fe20000004100 */
[----:B------:R-:W-:Y:S01]  /*78e0*/  F2FP.SATFINITE.E4M3.F32.PACK_AB_MERGE_C R44, R47, R44, RZ ;  /* 0x0000002c2f2c723e */ /* 0x000fe200048070ff */
[----:B------:R-:W-:-:S02]  /*78f0*/  HADD2.F32 R26, -RZ, R26.H1_H1 ;  /* 0x3000001aff1a7230 */ /* 0x000fc40000004100 */
[C---:B------:R-:W-:Y:S01]  /*7900*/  FFMA.FTZ R32, R13.reuse, R21, -R32 ;  /* 0x000000150d207223 */ /* 0x040fe20000010820 */
[----:B------:R-:W-:Y:S02]  /*7910*/  HADD2.F32 R14, -RZ, R14.H1_H1 ;  /* 0x3000000eff0e7230 */ /* 0x000fe40000004100 */
[----:B------:R-:W-:Y:S01]  /*7920*/  FFMA.FTZ R39, R13, R28, R20 ;  /* 0x0000001c0d277223 */ /* 0x000fe20000010014 */
[----:B------:R-:W-:Y:S01]  /*7930*/  F2FP.F16.E4M3.UNPACK_B R20, R4 ;  /* 0x00000004ff14723e */ /* 0x000fe200020006ff */
[C---:B------:R-:W-:Y:S01]  /*7940*/  FMUL.FTZ R21, R26.reuse, R37 ;  /* 0x000000251a157220 */ /* 0x040fe20000410000 */
[----:B------:R-:W-:Y:S01]  /*7950*/  FMUL.FTZ R26, R26, R35 ;  /* 0x000000231a1a7220 */ /* 0x000fe20000410000 */
[----:B------:R-:W-:Y:S01]  /*7960*/  HADD2.F32 R4, -RZ, R7.H0_H0 ;  /* 0x20000007ff047230 */ /* 0x000fe20000004100 */
[----:B------:R-:W-:Y:S01]  /*7970*/  F2FP.SATFINITE.E4M3.F32.PACK_AB_MERGE_C R8, R36, R43, R44 ;  /* 0x0000002b2408723e */ /* 0x000fe2000480702c */
[----:B------:R-:W-:Y:S01]  /*7980*/  FFMA.FTZ R35, R14, R35, -R21 ;  /* 0x000000230e237223 */ /* 0x000fe20000010815 */
[----:B------:R-:W-:-:S02]  /*7990*/  HADD2.F32 R21, -RZ, R20.H0_H0 ;  /* 0x20000014ff157230 */ /* 0x000fc40000004100 */
[----:B------:R-:W-:Y:S01]  /*79a0*/  FFMA.FTZ R40, R14, R37, R26 ;  /* 0x000000250e287223 */ /* 0x000fe2000001001a */
[----:B------:R-:W-:Y:S02]  /*79b0*/  HADD2.F32 R20, -RZ, R20.H1_H1 ;  /* 0x30000014ff147230 */ /* 0x000fe40000004100 */
[----:B------:R-:W-:Y:S02]  /*79c0*/  HADD2.F32 R7, -RZ, R7.H1_H1 ;  /* 0x30000007ff077230 */ /* 0x000fe40000004100 */
[----:B------:R-:W-:Y:S01]  /*79d0*/  FMUL.FTZ R26, R4, R21 ;  /* 0x00000015041a7220 */ /* 0x000fe20000410000 */
[--C-:B------:R-:W-:Y:S01]  /*79e0*/  HADD2.F32 R14, -RZ, R3.reuse.H1_H1 ;  /* 0x30000003ff0e7230 */ /* 0x100fe20000004100 */
[----:B------:R-:W-:Y:S01]  /*79f0*/  F2FP.SATFINITE.E4M3.F32.PACK_AB_MERGE_C R32, R35, R32, RZ ;  /* 0x000000202320723e */ /* 0x000fe200048070ff */
[----:B------:R-:W-:Y:S02]  /*7a00*/  HADD2.F32 R13, -RZ, R3.H0_H0 ;  /* 0x20000003ff0d7230 */ /* 0x000fe40000004100 */
[----:B------:R-:W-:Y:S01]  /*7a10*/  FMUL.FTZ R28, R7, R20 ;  /* 0x00000014071c7220 */ /* 0x000fe20000410000 */
[----:B------:R-:W-:-:S02]  /*7a20*/  HADD2.F32 R3, -RZ, R5.H0_H0 ;  /* 0x20000005ff037230 */ /* 0x000fc40000004100 */
[-C--:B------:R-:W-:Y:S01]  /*7a30*/  FMUL.FTZ R7, R7, R14.reuse ;  /* 0x0000000e07077220 */ /* 0x080fe20000410000 */
[----:B------:R-:W-:Y:S02]  /*7a40*/  HADD2.F32 R5, -RZ, R5.H1_H1 ;  /* 0x30000005ff057230 */ /* 0x000fe40000004100 */
[-C--:B------:R-:W-:Y:S01]  /*7a50*/  FMUL.FTZ R4, R4, R13.reuse ;  /* 0x0000000d04047220 */ /* 0x080fe20000410000 */
[----:B------:R-:W-:Y:S02]  /*7a60*/  FFMA.FTZ R26, R3, R13, -R26 ;  /* 0x0000000d031a7223 */ /* 0x000fe4000001081a */
[C---:B------:R-:W-:Y:S01]  /*7a70*/  FFMA.FTZ R13, R5.reuse, R14, -R28 ;  /* 0x0000000e050d7223 */ /* 0x040fe2000001081c */
[----:B------:R-:W-:Y:S01]  /*7a80*/  FFMA.FTZ R20, R5, R20, R7 ;  /* 0x0000001405147223 */ /* 0x000fe20000010007 */
[----:B------:R-:W-:Y:S01]  /*7a90*/  FFMA.FTZ R3, R3, R21, R4 ;  /* 0x0000001503037223 */ /* 0x000fe20000010004 */
[----:B------:R-:W-:Y:S02]  /*7aa0*/  F2FP.SATFINITE.E4M3.F32.PACK_AB_MERGE_C R5, R15, R10, RZ ;  /* 0x0000000a0f05723e */ /* 0x000fe400048070ff */
[----:B------:R-:W-:-:S02]  /*7ab0*/  F2FP.SATFINITE.E4M3.F32.PACK_AB_MERGE_C R7, R42, R33, RZ ;  /* 0x000000212a07723e */ /* 0x000fc400048070ff */
[----:B------:R-:W-:Y:S02]  /*7ac0*/  F2FP.SATFINITE.E4M3.F32.PACK_AB_MERGE_C R4, R45, R46, RZ ;  /* 0x0000002e2d04723e */ /* 0x000fe400048070ff */
[----:B------:R-:W-:Y:S02]  /*7ad0*/  F2FP.SATFINITE.E4M3.F32.PACK_AB_MERGE_C R10, R40, R39, RZ ;  /* 0x00000027280a723e */ /* 0x000fe400048070ff */
[----:B------:R-:W-:Y:S02]  /*7ae0*/  F2FP.SATFINITE.E4M3.F32.PACK_AB_MERGE_C R5, R11, R6, R5 ;  /* 0x000000060b05723e */ /* 0x000fe40004807005 */
[----:B------:R-:W-:Y:S02]  /*7af0*/  F2FP.SATFINITE.E4M3.F32.PACK_AB_MERGE_C R7, R30, R25, R7 ;  /* 0x000000191e07723e */ /* 0x000fe40004807007 */
[----:B------:R-:W-:Y:S02]  /*7b00*/  F2FP.SATFINITE.E4M3.F32.PACK_AB_MERGE_C R4, R38, R41, R4 ;  /* 0x000000292604723e */ /* 0x000fe40004807004 */
[----:B------:R-:W-:-:S02]  /*7b10*/  F2FP.SATFINITE.E4M3.F32.PACK_AB_MERGE_C R6, R13, R26, R32 ;  /* 0x0000001a0d06723e */ /* 0x000fc40004807020 */
[----:B------:R-:W-:Y:S02]  /*7b20*/  F2FP.SATFINITE.E4M3.F32.PACK_AB_MERGE_C R11, R29, R24, R34 ;  /* 0x000000181d0b723e */ /* 0x000fe40004807022 */
[----:B------:R-:W-:Y:S01]  /*7b30*/  F2FP.SATFINITE.E4M3.F32.PACK_AB_MERGE_C R10, R20, R3, R10 ;  /* 0x00000003140a723e */ /* 0x000fe2000480700a */
[----:B------:R4:W-:Y:S04]  /*7b40*/  STS.128 [R50+0xb000], R4 ;  /* 0x00b0000432007388 */ /* 0x0009e80000000c00 */
[----:B------:R4:W-:Y:S02]  /*7b50*/  STS.128 [R0+0xb000], R8 ;  /* 0x00b0000800007388 */ /* 0x0009e40000000c00 */
.L_x_365:
[----:B------:R-:W-:Y:S05]  /*7b60*/  BSYNC B0 ;  /* 0x0000000000007941 */ /* 0x000fea0003800000 */
.L_x_358:
[----:B------:R-:W-:Y:S01]  /*7b70*/  @!PT LDS RZ, [RZ] ;  /* 0x00000000fffff984 */ /* 0x000fe20000000800 */
[----:B------:R-:W-:Y:S01]  /*7b80*/  @!PT LDS RZ, [RZ] ;  /* 0x00000000fffff984 */ /* 0x000fe20000000800 */
[----:B------:R-:W-:Y:S01]  /*7b90*/  @!PT LDS RZ, [RZ] ;  /* 0x00000000fffff984 */ /* 0x000fe20000000800 */
[----:B------:R-:W-:Y:S01]  /*7ba0*/  @!PT LDS RZ, [RZ] ;  /* 0x00000000fffff984 */ /* 0x000fe20000000800 */
[----:B------:R0:W-:Y:S06]  /*7bb0*/  MEMBAR.ALL.CTA ;  /* 0x0000000000007992 */ /* 0x0001ec0000008000 */
[----:B0-----:R-:W0:Y:S01]  /*7bc0*/  FENCE.VIEW.ASYNC.S ;  /* 0x00000000000073c6 */ /* 0x001e220000000000 */
[----:B------:R-:W-:Y:S05]  /*7bd0*/  WARPSYNC.ALL ;  /* 0x0000000000007948 */ /* 0x000fea0003800000 */
[----:B0-----:R-:W-:Y:S06]  /*7be0*/  BAR.SYNC.DEFER_BLOCKING 0xd, 0x180 ;  /* 0x0346000000007b1d */ /* 0x001fec0000010000 */
.L_x_355:
[----:B---34-:R-:W3:Y:S02]  /*7bf0*/  LDL R0, [R1+0x8] ;  /* 0x0000080001007983 */ /* 0x018ee40000100800 */
[----:B---3--:R-:W-:-:S13]  /*7c00*/  ISETP.NE.AND P0, PT, R0, 0x3, PT ;  /* 0x000000030000780c */ /* 0x008fda0003f05270 */
[----:B------:R-:W-:Y:S05]  /*7c10*/  @!P0 BRA `(.L_x_373) ;  /* 0x0000000000048947 */ /* 0x000fea0003800000 */
[----:B------:R-:W-:Y:S01]  /*7c20*/  BPT.TRAP 0x1 ;  /* 0x000000040000795c */ /* 0x000fe20000300000 */
.L_x_373:
[----:B01----:R-:W3:Y:S04]  /*7c30*/  LDL R3, [R1+0x4] ;  /* 0x0000040001037983 */ /* 0x003ee80000100800 */
[----:B------:R-:W4:Y:S01]  /*7c40*/  LDL R0, [R1+0xc] ;  /* 0x00000c0001007983 */ /* 0x000f220000100800 */
[----:B---3--:R-:W-:Y:S01]  /*7c50*/  IMAD R3, R3, 0x8, R16 ;  /* 0x0000000803037824 */ /* 0x008fe200078e0210 */
[----:B----45:R-:W-:-:S04]  /*7c60*/  SHF.L.U32 R6, R0, 0x1f, RZ ;  /* 0x0000001f00067819 */ /* 0x030fc800000006ff */
[----:B------:R0:W1:Y:S01]  /*7c70*/  SYNCS.PHASECHK.TRANS64.TRYWAIT P1, [R3+URZ+0x13230], R6 ;  /* 0x01323006030075a7 */ /* 0x000062000802017f */
[----:B------:R-:W-:Y:S05]  /*7c80*/  @!P0 BRA `(.L_x_374) ;  /* 0x0000000000048947 */ /* 0x000fea0003800000 */
[----:B------:R-:W-:Y:S01]  /*7c90*/  BPT.TRAP 0x1 ;  /* 0x000000040000795c */ /* 0x000fe20000300000 */
.L_x_374:
[----:B------:R-:W-:Y:S01]  /*7ca0*/  VIADD R0, R16, 0xe000 ;  /* 0x0000e00010007836 */ /* 0x000fe20000000000 */
[----:B------:R-:W-:Y:S02]  /*7cb0*/  LOP3.LUT R4, R31, 0x10000, RZ, 0xfc, !PT ;  /* 0x000100001f047812 */ /* 0x000fe400078efcff */
[----:B------:R-:W-:Y:S02]  /*7cc0*/  MOV R5, 0x80000020 ;  /* 0x8000002000057802 */ /* 0x000fe40000000f00 */
[----:B------:R-:W-:-:S04]  /*7cd0*/  SHF.R.U32.HI R0, RZ, 0x4, R0 ;  /* 0x00000004ff007819 */ /* 0x000fc80000011600 */
[----:B------:R-:W-:-:S04]  /*7ce0*/  LOP3.LUT R0, R0, 0x3fff, RZ, 0xc0, !PT ;  /* 0x00003fff00007812 */ /* 0x000fc800078ec0ff */
[----:B------:R-:W-:-:S05]  /*7cf0*/  LOP3.LUT R0, R0, 0x10000, RZ, 0xfc, !PT ;  /* 0x0001000000007812 */ /* 0x000fca00078efcff */
[----:B------:R3:W-:Y:S01]  /*7d00*/  STL [R1+0x18], R0 ;  /* 0x0000180001007387 */ /* 0x0007e20000100800 */
[----:B-1----:R-:W-:Y:S05]  /*7d10*/  @P1 BRA `(.L_x_375) ;  /* 0x0000000000081947 */ /* 0x002fea0003800000 */
[----:B------:R-:W1:Y:S02]  /*7d20*/  SYNCS.PHASECHK.TRANS64.TRYWAIT P1, [R3+URZ+0x13230], R6 ;  /* 0x01323006030075a7 */ /* 0x000e64000802017f */
[----:B-1----:R-:W-:Y:S05]  /*7d30*/  @!P1 BRA `(.L_x_376) ;  /* 0x000000d400189947 */ /* 0x002fea0003800000 */
.L_x_375:
[----:B---3--:R-:W3:Y:S04]  /*7d40*/  LDL R0, [R1+0x18] ;  /* 0x0000180001007983 */ /* 0x008ee80000100800 */
[----:B------:R-:W3:Y:S01]  /*7d50*/  LDL R106, [R1+0x4] ;  /* 0x00000400016a7983 */ /* 0x000ee20000100800 */
[----:B------:R-:W-:Y:S01]  /*7d60*/  IMAD.MOV.U32 R9, RZ, RZ, -0x7fffffe0 ;  /* 0x80000020ff097424 */ /* 0x000fe200078e00ff */
[----:B------:R-:W-:Y:S05]  /*7d70*/  WARPSYNC.ALL ;  /* 0x0000000000007948 */ /* 0x000fea0003800000 */
[----:B------:R-:W-:-:S02]  /*7d80*/  R2UR UR4, R4 ;  /* 0x00000000040472ca */ /* 0x000fc400000e0000 */
[----:B------:R-:W-:Y:S02]  /*7d90*/  R2UR UR5, R5 ;  /* 0x00000000050572ca */ /* 0x000fe400000e0000 */
[----:B------:R-:W-:Y:S01]  /*7da0*/  R2UR UR7, R9 ;  /* 0x00000000090772ca */ /* 0x000fe200000e0000 */
[----:B------:R-:W-:Y:S01]  /*7db0*/  WARPGROUP.ARRIVE ;  /* 0x00000000000079c5 */ /* 0x000fe20000000000 */
[----:B------:R-:W-:Y:S01]  /*7dc0*/  IMAD.MOV.U32 R7, RZ, RZ, -0x7fffffe0 ;  /* 0x80000020ff077424 */ /* 0x000fe200078e00ff */
[----:B--2---:R-:W-:Y:S01]  /*7dd0*/  P2R R14, PR, RZ, 0x1 ;  /* 0x00000001ff0e7803 */ /* 0x004fe20000000000 */
[----:B------:R-:W-:Y:S01]  /*7de0*/  IMAD.MOV.U32 R11, RZ, RZ, -0x7fffffe0 ;  /* 0x80000020ff0b7424 */ /* 0x000fe200078e00ff */
[C---:B------:R-:W-:Y:S02]  /*7df0*/  R2UR UR8, R4.reuse ;  /* 0x00000000040872ca */ /* 0x040fe400000e0000 */
[----:B------:R-:W-:Y:S02]  /*7e00*/  R2UR UR9, R5 ;  /* 0x00000000050972ca */ /* 0x000fe400000e0000 */
[----:B------:R-:W-:Y:S01]  /*7e10*/  R2UR UR11, R11 ;  /* 0x000000000b0b72ca */ /* 0x000fe200000e0000 */
[----:B------:R-:W-:Y:S01]  /*7e20*/  IMAD.MOV.U32 R13, RZ, RZ, -0x7fffffe0 ;  /* 0x80000020ff0d7424 */ /* 0x000fe200078e00ff */
[----:B------:R-:W-:-:S02]  /*7e30*/  R2UR UR12, R4 ;  /* 0x00000000040c72ca */ /* 0x000fc400000e0000 */
[----:B------:R-:W-:Y:S02]  /*7e40*/  R2UR UR13, R5 ;  /* 0x00000000050d72ca */ /* 0x000fe400000e0000 */
[----:B------:R-:W-:Y:S01]  /*7e50*/  R2UR UR15, R13 ;  /* 0x000000000d0f72ca */ /* 0x000fe200000e0000 */
[----:B---3--:R-:W-:Y:S02]  /*7e60*/  IMAD R8, R106, 0x280, R0 ;  /* 0x000002806a087824 */ /* 0x008fe400078e0200 */
[----:B------:R-:W2:Y:S01]  /*7e70*/  LDL R0, [R1+0x70] ;  /* 0x0000700001007983 */ /* 0x000ea20000100800 */
[----:B------:R-:W-:Y:S01]  /*7e80*/  IMAD.MOV.U32 R21, RZ, RZ, -0x7fffffe0 ;  /* 0x80000020ff157424 */ /* 0x000fe200078e00ff */
[----:B------:R-:W-:Y:S01]  /*7e90*/  BSSY B0, `(.L_x_377) ;  /* 0x00004ce000007945 */ /* 0x000fe20003800000 */
[C---:B------:R-:W-:Y:S01]  /*7ea0*/  R2UR UR6, R8.reuse ;  /* 0x00000000080672ca */ /* 0x040fe200000e0000 */
[C---:B01----:R-:W-:Y:S01]  /*7eb0*/  VIADD R6, R8.reuse, 0x80 ;  /* 0x0000008008067836 */ /* 0x043fe20000000000 */
[----:B------:R-:W0:Y:S01]  /*7ec0*/  S2R R108, SR_TID.X ;  /* 0x00000000006c7919 */ /* 0x000e220000002100 */
[C---:B------:R-:W-:Y:S01]  /*7ed0*/  VIADD R10, R8.reuse, 0x180 ;  /* 0x00000180080a7836 */ /* 0x040fe20000000000 */
[----:B------:R-:W-:Y:S01]  /*7ee0*/  R2UR UR19, R21 ;  /* 0x00000000151372ca */ /* 0x000fe200000e0000 */
[----:B------:R-:W-:-:S02]  /*7ef0*/  VIADD R12, R8, 0x200 ;  /* 0x00000200080c7836 */ /* 0x000fc40000000000 */
[----:B------:R-:W-:Y:S01]  /*7f00*/  VIADD R20, R8, 0x2 ;  /* 0x0000000208147836 */ /* 0x000fe20000000000 */
[----:B------:R-:W-:Y:S01]  /*7f10*/  R2UR UR10, R10 ;  /* 0x000000000a0a72ca */ /* 0x000fe200000e0000 */
[----:B------:R-:W-:Y:S01]  /*7f20*/  VIADD R10, R8, 0x82 ;  /* 0x00000082080a7836 */ /* 0x000fe20000000000 */
[----:B------:R-:W-:Y:S01]  /*7f30*/  R2UR UR14, R12 ;  /* 0x000000000c0e72ca */ /* 0x000fe200000e0000 */
[----:B------:R-:W-:Y:S01]  /*7f40*/  IMAD.MOV.U32 R11, RZ, RZ, -0x7fffffe0 ;  /* 0x80000020ff0b7424 */ /* 0x000fe200078e00ff */
[----:B------:R-:W-:Y:S01]  /*7f50*/  R2UR UR18, R20 ;  /* 0x00000000141272ca */ /* 0x000fe200000e0000 */
[----:B------:R-:W-:Y:S01]  /*7f60*/  QGMMA.64x32x32.F32.E4M3.E4M3 R88, gdesc[UR4], RZ, !UPT, gsb0 ;  /* 0x00600000045879f3 */ /* 0x000fe2000c0008ff */
[----:B------:R-:W-:Y:S02]  /*7f70*/  R2UR UR4, R4 ;  /* 0x00000000040472ca */ /* 0x000fe400000e0000 */
[----:B------:R-:W-:Y:S02]  /*7f80*/  R2UR UR5, R5 ;  /* 0x00000000050572ca */ /* 0x000fe400000e0000 */
[----:B------:R-:W-:Y:S01]  /*7f90*/  R2UR UR6, R6 ;  /* 0x00000000060672ca */ /* 0x000fe200000e0000 */
[----:B------:R-:W-:Y:S01]  /*7fa0*/  VIADD R6, R8, 0x100 ;  /* 0x0000010008067836 */ /* 0x000fe20000000000 */
[----:B------:R-:W-:Y:S01]  /*7fb0*/  R2UR UR7, R7 ;  /* 0x00000000070772ca */ /* 0x000fe200000e0000 */
[----:B------:R-:W-:Y:S01]  /*7fc0*/  IMAD.MOV.U32 R7, RZ, RZ, -0x7fffffe0 ;  /* 0x80000020ff077424 */ /* 0x000fe200078e00ff */
[----:B0-----:R-:W-:Y:S01]  /*7fd0*/  LOP3.LUT R108, R108, 0x7f, RZ, 0xc0, !PT ;  /* 0x0000007f6c6c7812 */ /* 0x001fe200078ec0ff */
[----:B------:R-:W-:-:S02]  /*7fe0*/  WARPGROUP.DEPBAR.LE gsb0, 0x0 ;  /* 0x00008000000079c5 */ /* 0x000fc40000010000 */
[----:B------:R-:W-:-:S08]  /*7ff0*/  WARPGROUP.ARRIVE ;  /* 0x00000000000079c5 */ /* 0x000fd00000000000 */
[----:B------:R-:W-:Y:S01]  /*8000*/  QGMMA.64x32x32.F32.E4M3.E4M3 R72, gdesc[UR4], RZ, !UPT, gsb0 ;  /* 0x00600000044879f3 */ /* 0x000fe2000c0008ff */
[----:B------:R-:W-:Y:S01]  /*8010*/  R2UR UR6, R6 ;  /* 0x00000000060672ca */ /* 0x000fe200000e0000 */
[C---:B------:R-:W-:Y:S01]  /*8020*/  VIADD R6, R4.reuse, 0x2 ;  /* 0x0000000204067836 */ /* 0x040fe20000000000 */
[----:B------:R-:W-:Y:S01]  /*8030*/  R2UR UR7, R7 ;  /* 0x00000000070772ca */ /* 0x000fe200000e0000 */
[----:B------:R-:W-:Y:S01]  /*8040*/  IMAD.MOV.U32 R7, RZ, RZ, -0x7fffffe0 ;  /* 0x80000020ff077424 */ /* 0x000fe200078e00ff */
[----:B------:R-:W-:Y:S02]  /*8050*/  R2UR UR4, R4 ;  /* 0x00000000040472ca */ /* 0x000fe400000e0000 */
[----:B------:R-:W-:Y:S02]  /*8060*/  R2UR UR5, R5 ;  /* 0x00000000050572ca */ /* 0x000fe400000e0000 */
[----:B------:R-:W-:Y:S02]  /*8070*/  R2UR UR16, R6 ;  /* 0x00000000061072ca */ /* 0x000fe400000e0000 */
[----:B------:R-:W-:Y:S01]  /*8080*/  R2UR UR17, R7 ;  /* 0x00000000071172ca */ /* 0x000fe200000e0000 */
[----:B------:R-:W-:-:S02]  /*8090*/  WARPGROUP.DEPBAR.LE gsb0, 0x0 ;  /* 0x00008000000079c5 */ /* 0x000fc40000010000 */
[----:B------:R-:W-:-:S06]  /*80a0*/  WARPGROUP.ARRIVE ;  /* 0x00000000000079c5 */ /* 0x000fcc0000000000 */
[----:B------:R-:W-:Y:S01]  /*80b0*/  QGMMA.64x32x32.F32.E4M3.E4M3 R56, gdesc[UR4], RZ, !UPT, gsb0 ;  /* 0x00600000043879f3 */ /* 0x000fe2000c0008ff */
[----:B------:R-:W-:Y:S02]  /*80c0*/  R2UR UR4, R6 ;  /* 0x00000000060472ca */ /* 0x000fe400000e0000 */
[----:B------:R-:W-:Y:S02]  /*80d0*/  R2UR UR5, R7 ;  /* 0x00000000070572ca */ /* 0x000fe400000e0000 */
[----:B------:R-:W-:Y:S01]  /*80e0*/  R2UR UR6, R10 ;  /* 0x000000000a0672ca */ /* 0x000fe200000e0000 */
[----:B------:R-:W-:Y:S01]  /*80f0*/  VIADD R10, R8, 0x102 ;  /* 0x00000102080a7836 */ /* 0x000fe20000000000 */
[----:B------:R-:W-:Y:S01]  /*8100*/  R2UR UR7, R11 ;  /* 0x000000000b0772ca */ /* 0x000fe200000e0000 */
[----:B------:R-:W-:Y:S01]  /*8110*/  IMAD.MOV.U32 R11, RZ, RZ, -0x7fffffe0 ;  /* 0x80000020ff0b7424 */ /* 0x000fe200078e00ff */
[----:B------:R-:W-:Y:S02]  /*8120*/  WARPGROUP.DEPBAR.LE gsb0, 0x0 ;  /* 0x00008000000079c5 */ /* 0x000fe40000010000 */
[----:B------:R-:W-:-:S06]  /*8130*/  WARPGROUP.ARRIVE ;  /* 0x00000000000079c5 */ /* 0x000fcc0000000000 */
[----:B------:R-:W-:Y:S01]  /*8140*/  QGMMA.64x32x32.F32.E4M3.E4M3 R40, gdesc[UR8], RZ, !UPT, gsb0 ;  /* 0x00600000082879f3 */ /* 0x000fe2000c0008ff */
[----:B------:R-:W-:Y:S02]  /*8150*/  R2UR UR8, R6 ;  /* 0x00000000060872ca */ /* 0x000fe400000e0000 */
[----:B------:R-:W-:Y:S01]  /*8160*/  R2UR UR9, R7 ;  /* 0x00000000070972ca */ /* 0x000fe200000e0000 */
[----:B------:R-:W-:Y:S02]  /*8170*/  WARPGROUP.DEPBAR.LE gsb0, 0x0 ;  /* 0x00008000000079c5 */ /* 0x000fe40000010000 */
[----:B------:R-:W-:-:S06]  /*8180*/  WARPGROUP.ARRIVE ;  /* 0x00000000000079c5 */ /* 0x000fcc0000000000 */
[----:B------:R-:W-:Y:S01]  /*8190*/  QGMMA.64x32x32.F32.E4M3.E4M3 R24, gdesc[UR12], RZ, !UPT, gsb0 ;  /* 0x006000000c1879f3 */ /* 0x000fe2000c0008ff */
[----:B--2---:R-:W-:-:S04]  /*81a0*/  IMAD.IADD R9, R0, 0x1, R105 ;  /* 0x0000000100097824 */ /* 0x004fc800078e0269 */
[----:B------:R-:W-:Y:S02]  /*81b0*/  IMAD R12, R104, -0xa0, R9 ;  /* 0xffffff60680c7824 */ /* 0x000fe400078e0209 */
[----:B------:R-:W-:-:S03]  /*81c0*/  IMAD.MOV.U32 R9, RZ, RZ, -0x7fffffe0 ;  /* 0x80000020ff097424 */ /* 0x000fc600078e00ff */
[C---:B------:R-:W-:Y:S02]  /*81d0*/  ISETP.GT.AND P5, PT, R12.reuse, RZ, PT ;  /* 0x000000ff0c00720c */ /* 0x040fe40003fa4270 */
[C---:B------:R-:W-:Y:S02]  /*81e0*/  ISETP.GT.AND P6, PT, R12.reuse, 0x1, PT ;  /* 0x000000010c00780c */ /* 0x040fe40003fc4270 */
[C---:B------:R-:W-:Y:S02]  /*81f0*/  ISETP.GT.AND P1, PT, R12.reuse, 0x8, PT ;  /* 0x000000080c00780c */ /* 0x040fe40003f24270 */
[C---:B------:R-:W-:Y:S02]  /*8200*/  ISETP.GT.AND P4, PT, R12.reuse, 0x9, PT ;  /* 0x000000090c00780c */ /* 0x040fe40003f84270 */
[C---:B------:R-:W-:Y:S02]  /*8210*/  ISETP.GT.AND P3, PT, R12.reuse, 0x10, PT ;  /* 0x000000100c00780c */ /* 0x040fe40003f64270 */
[----:B------:R-:W-:-:S02]  /*8220*/  ISETP.GT.AND P2, PT, R12, 0x11, PT ;  /* 0x000000110c00780c */ /* 0x000fc40003f44270 */
[----:B------:R-:W-:Y:S01]  /*8230*/  ISETP.GT.AND P0, PT, R12, 0x79, PT ;  /* 0x000000790c00780c */ /* 0x000fe20003f04270 */
[----:B------:R-:W-:Y:S02]  /*8240*/  WARPGROUP.DEPBAR.LE gsb0, 0x0 ;  /* 0x00008000000079c5 */ /* 0x000fe40000010000 */
[----:B------:R-:W-:-:S06]  /*8250*/  WARPGROUP.ARRIVE ;  /* 0x00000000000079c5 */ /* 0x000fcc0000000000 */
[----:B------:R-:W-:Y:S03]  /*8260*/  QGMMA.64x32x32.F32.E4M3.E4M3 R88, gdesc[UR16], R88, gsb0 ;  /* 0x00600000105879f3 */ /* 0x000fe60008000858 */
[----:B------:R-:W-:Y:S02]  /*8270*/  WARPGROUP.DEPBAR.LE gsb0, 0x0 ;  /* 0x00008000000079c5 */ /* 0x000fe40000010000 */
[----:B------:R-:W-:Y:S01]  /*8280*/  WARPGROUP.ARRIVE ;  /* 0x00000000000079c5 */ /* 0x000fe20000000000 */
[----:B------:R-:W-:Y:S02]  /*8290*/  FSEL R13, R88, -INF , P5 ;  /* 0xff800000580d7808 */ /* 0x000fe40002800000 */
[----:B------:R-:W-:Y:S02]  /*82a0*/  FSEL R89, R89, -INF , P6 ;  /* 0xff80000059597808 */ /* 0x000fe40003000000 */
[----:B------:R-:W-:Y:S01]  /*82b0*/  FSEL R15, R92, -INF , P1 ;  /* 0xff8000005c0f7808 */ /* 0x000fe20000800000 */
[----:B------:R-:W-:Y:S01]  /*82c0*/  QGMMA.64x32x32.F32.E4M3.E4M3 R72, gdesc[UR4], R72, gsb0 ;  /* 0x00600000044879f3 */ /* 0x000fe20008000848 */
[----:B------:R-:W-:Y:S01]  /*82d0*/  R2UR UR6, R10 ;  /* 0x000000000a0672ca */ /* 0x000fe200000e0000 */
[----:B------:R-:W-:Y:S01]  /*82e0*/  VIADD R10, R8, 0x182 ;  /* 0x00000182080a7836 */ /* 0x000fe20000000000 */
[----:B------:R-:W-:Y:S01]  /*82f0*/  R2UR UR7, R11 ;  /* 0x000000000b0772ca */ /* 0x000fe200000e0000 */
[----:B------:R-:W-:Y:S01]  /*8300*/  IMAD.MOV.U32 R11, RZ, RZ, -0x7fffffe0 ;  /* 0x80000020ff0b7424 */ /* 0x000fe200078e00ff */
[----:B------:R-:W-:Y:S01]  /*8310*/  R2UR UR4, R6 ;  /* 0x00000000060472ca */ /* 0x000fe200000e0000 */
[----:B------:R-:W-:Y:S01]  /*8320*/  VIADD R8, R8, 0x202 ;  /* 0x0000020208087836 */ /* 0x000fe20000000000 */
[----:B------:R-:W-:-:S02]  /*8330*/  R2UR UR5, R7 ;  /* 0x00000000070572ca */ /* 0x000fc400000e0000 */
[----:B------:R-:W-:Y:S02]  /*8340*/  R2UR UR10, R10 ;  /* 0x000000000a0a72ca */ /* 0x000fe400000e0000 */
[----:B------:R-:W-:Y:S02]  /*8350*/  R2UR UR11, R11 ;  /* 0x000000000b0b72ca */ /* 0x000fe400000e0000 */
[----:B------:R-:W-:Y:S02]  /*8360*/  FMNMX.FTZ R0, R13, R89, !PT ;  /* 0x000000590d007209 */ /* 0x000fe40007810000 */
        /* <DEDUP_REMOVED lines=13> */
[----:B------:R-:W-:Y:S02]  /*8440*/  FSEL R101, R101, -INF , P6 ;  /* 0xff80000065657808 */ /* 0x000fe40003000000 */
[----:B------:R-:W-:-:S02]  /*8450*/  ISETP.GT.AND P4, PT, R12, 0x20, PT ;  /* 0x000000200c00780c */ /* 0x000fc40003f84270 */
[----:B------:R-:W-:Y:S02]  /*8460*/  FMNMX.FTZ R0, R113, R0, !PT ;  /* 0x0000000071007209 */ /* 0x000fe40007810000 */
[----:B------:R-:W-:Y:S02]  /*8470*/  FSEL R107, R98, -INF , P3 ;  /* 0xff800000626b7808 */ /* 0x000fe40001800000 */
[----:B------:R-:W-:Y:S02]  /*8480*/  ISETP.GT.AND P3, PT, R12, 0x21, PT ;  /* 0x000000210c00780c */ /* 0x000fe40003f64270 */
[----:B------:R-:W-:Y:S02]  /*8490*/  FMNMX.FTZ R0, R101, R0, !PT ;  /* 0x0000000065007209 */ /* 0x000fe40007810000 */
[----:B------:R-:W-:Y:S02]  /*84a0*/  FSEL R21, R94, -INF , P1 ;  /* 0xff8000005e157808 */ /* 0x000fe40000800000 */
[----:B------:R-:W-:-:S02]  /*84b0*/  ISETP.GT.AND P1, PT, R12, 0x28, PT ;  /* 0x000000280c00780c */ /* 0x000fc40003f24270 */
[----:B------:R-:W-:Y:S02]  /*84c0*/  FSEL R99, R99, -INF , P2 ;  /* 0xff80000063637808 */ /* 0x000fe40001000000 */
[----:B------:R-:W-:Y:S01]  /*84d0*/  ISETP.GT.AND P2, PT, R12, 0x29, PT ;  /* 0x000000290c00780c */ /* 0x000fe20003f44270 */
[----:B------:R-:W-:Y:S02]  /*84e0*/  WARPGROUP.DEPBAR.LE gsb0, 0x0 ;  /* 0x00008000000079c5 */ /* 0x000fe40000010000 */
[----:B------:R-:W-:Y:S01]  /*84f0*/  WARPGROUP.ARRIVE ;  /* 0x00000000000079c5 */ /* 0x000fe20000000000 */
[----:B------:R-:W-:Y:S02]  /*8500*/  FSEL R115, R72, -INF , P4 ;  /* 0xff80000048737808 */ /* 0x000fe40002000000 */
[----:B------:R-:W-:Y:S02]  /*8510*/  FSEL R73, R73, -INF , P3 ;  /* 0xff80000049497808 */ /* 0x000fe40001800000 */
[----:B------:R-:W-:Y:S01]  /*8520*/  FMNMX.FTZ R0, R115, R0, !PT ;  /* 0x0000000073007209 */ /* 0x000fe20007810000 */
[----:B------:R-:W-:Y:S01]  /*8530*/  QGMMA.64x32x32.F32.E4M3.E4M3 R56, gdesc[UR4], R56, gsb0 ;  /* 0x00600000043879f3 */ /* 0x000fe20008000838 */
[----:B------:R-:W-:-:S02]  /*8540*/  R2UR UR7, R9 ;  /* 0x00000000090772ca */ /* 0x000fc400000e0000 */
[----:B------:R-:W-:Y:S02]  /*8550*/  FSEL R9, R76, -INF , P1 ;  /* 0xff8000004c097808 */ /* 0x000fe40000800000 */
[----:B------:R-:W-:Y:S02]  /*8560*/  FMNMX.FTZ R0, R73, R0, !PT ;  /* 0x0000000049007209 */ /* 0x000fe40007810000 */
[----:B------:R-:W-:Y:S02]  /*8570*/  FSEL R103, R103, -INF , P6 ;  /* 0xff80000067677808 */ /* 0x000fe40003000000 */
[----:B------:R-:W-:Y:S02]  /*8580*/  ISETP.GT.AND P6, PT, R12, 0x30, PT ;  /* 0x000000300c00780c */ /* 0x000fe40003fc4270 */
        /* <DEDUP_REMOVED lines=10> */
[----:B------:R-:W-:Y:S02]  /*8630*/  R2UR UR6, R8 ;  /* 0x00000000080672ca */ /* 0x000fe400000e0000 */
[----:B------:R-:W-:Y:S02]  /*8640*/  R2UR UR4, R6 ;  /* 0x00000000060472ca */ /* 0x000fe400000e0000 */
[----:B------:R-:W-:Y:S02]  /*8650*/  R2UR UR5, R7 ;  /* 0x00000000070572ca */ /* 0x000fe400000e0000 */
        /* <DEDUP_REMOVED lines=11> */
[----:B------:R-:W-:Y:S01]  /*8710*/  FSEL R85, R82, -INF , P6 ;  /* 0xff80000052557808 */ /* 0x000fe20003000000 */
[----:B------:R-:W-:Y:S02]  /*8720*/  WARPGROUP.DEPBAR.LE gsb0, 0x0 ;  /* 0x00008000000079c5 */ /* 0x000fe40000010000 */
[----:B------:R-:W-:Y:S01]  /*8730*/  WARPGROUP.ARRIVE ;  /* 0x00000000000079c5 */ /* 0x000fe20000000000 */
[----:B------:R-:W-:-:S02]  /*8740*/  FSEL R127, R56, -INF , P1 ;  /* 0xff800000387f7808 */ /* 0x000fc40000800000 */
[C---:B------:R-:W-:Y:S02]  /*8750*/  ISETP.GT.AND P6, PT, R12.reuse, 0x48, PT ;  /* 0x000000480c00780c */ /* 0x040fe40003fc4270 */
[----:B------:R-:W-:Y:S01]  /*8760*/  FSEL R57, R57, -INF , P2 ;  /* 0xff80000039397808 */ /* 0x000fe20001000000 */
[----:B------:R-:W-:Y:S01]  /*8770*/  QGMMA.64x32x32.F32.E4M3.E4M3 R40, gdesc[UR8], R40, gsb0 ;  /* 0x00600000082879f3 */ /* 0x000fe20008000828 */
        /* <DEDUP_REMOVED lines=23> */
[----:B------:R-:W-:Y:S02]  /*88f0*/  FSEL R69, R69, -INF , P2 ;  /* 0xff80000045457808 */ /* 0x000fe40001000000 */
[----:B------:R-:W-:Y:S02]  /*8900*/  FMNMX.FTZ R0, R137, R0, !PT ;  /* 0x0000000089007209 */ /* 0x000fe40007810000 */
[----:B------:R-:W-:Y:S02]  /*8910*/  FSEL R63, R63, -INF , P5 ;  /* 0xff8000003f3f7808 */ /* 0x000fe40002800000 */
[----:B------:R-:W-:Y:S02]  /*8920*/  ISETP.GT.AND P5, PT, R12, 0x61, PT ;  /* 0x000000610c00780c */ /* 0x000fe40003fa4270 */
[----:B------:R-:W-:-:S02]  /*8930*/  FMNMX.FTZ R0, R69, R0, !PT ;  /* 0x0000000045007209 */ /* 0x000fc40007810000 */
        /* <DEDUP_REMOVED lines=25> */
[----:B------:R-:W-:Y:S02]  /*8ad0*/  FMNMX.FTZ R0, R49, R0, !PT ;  /* 0x0000000031007209 */ /* 0x000fe40007810000 */
[----:B------:R-:W-:-:S02]  /*8ae0*/  FSEL R43, R43, -INF , P5 ;  /* 0xff8000002b2b7808 */ /* 0x000fc40002800000 */
[C---:B------:R-:W-:Y:S02]  /*8af0*/  ISETP.GT.AND P5, PT, R12.reuse, 0x80, PT ;  /* 0x000000800c00780c */ /* 0x040fe40003fa4270 */
[----:B------:R-:W-:Y:S02]  /*8b00*/  FSEL R53, R53, -INF , P0 ;  /* 0xff80000035357808 */ /* 0x000fe40000000000 */
[----:B------:R-:W-:Y:S02]  /*8b10*/  FMNMX.FTZ R0, R155, R0, !PT ;  /* 0x000000009b007209 */ /* 0x000fe40007810000 */
[----:B------:R-:W-:Y:S02]  /*8b20*/  ISETP.GT.AND P0, PT, R12, 0x81, PT ;  /* 0x000000810c00780c */ /* 0x000fe40003f04270 */
[----:B------:R-:W-:Y:S02]  /*8b30*/  FMNMX.FTZ R0, R53, R0, !PT ;  /* 0x0000000035007209 */ /* 0x000fe40007810000 */
[----:B------:R-:W-:-:S02]  /*8b40*/  FSEL R50, R50, -INF , P1 ;  /* 0xff80000032327808 */ /* 0x000fc40000800000 */
[C---:B------:R-:W-:Y:S02]  /*8b50*/  ISETP.GT.AND P1, PT, R12.reuse, 0x88, PT ;  /* 0x000000880c00780c */ /* 0x040fe40003f24270 */
[----:B------:R-:W-:Y:S02]  /*8b60*/  FSEL R51, R51, -INF , P2 ;  /* 0xff80000033337808 */ /* 0x000fe40001000000 */
[C---:B------:R-:W-:Y:S02]  /*8b70*/  ISETP.GT.AND P2, PT, R12.reuse, 0x89, PT ;  /* 0x000000890c00780c */ /* 0x040fe40003f44270 */
[----:B------:R-:W-:Y:S02]  /*8b80*/  FSEL R47, R47, -INF , P3 ;  /* 0xff8000002f2f7808 */ /* 0x000fe40001800000 */
[----:B------:R-:W-:Y:S01]  /*8b90*/  ISETP.GT.AND P3, PT, R12, 0x90, PT ;  /* 0x000000900c00780c */ /* 0x000fe20003f64270 */
[----:B------:R-:W-:Y:S02]  /*8ba0*/  WARPGROUP.DEPBAR.LE gsb0, 0x0 ;  /* 0x00008000000079c5 */ /* 0x000fe40000010000 */
[----:B------:R-:W-:-:S02]  /*8bb0*/  FSEL R24, R24, -INF , P5 ;  /* 0xff80000018187808 */ /* 0x000fc40002800000 */
[----:B------:R-:W-:Y:S02]  /*8bc0*/  FSEL R25, R25, -INF , P0 ;  /* 0xff80000019197808 */ /* 0x000fe40000000000 */
[----:B------:R-:W-:Y:S02]  /*8bd0*/  FMNMX.FTZ R0, R24, R0, !PT ;  /* 0x0000000018007209 */ /* 0x000fe40007810000 */
[----:B------:R-:W-:Y:S02]  /*8be0*/  FSEL R28, R28, -INF , P1 ;  /* 0xff8000001c1c7808 */ /* 0x000fe40000800000 */
[----:B------:R-:W-:Y:S02]  /*8bf0*/  FMNMX.FTZ R0, R25, R0, !PT ;  /* 0x0000000019007209 */ /* 0x000fe40007810000 */
[----:B------:R-:W-:Y:S02]  /*8c00*/  FSEL R29, R29, -INF , P2 ;  /* 0xff8000001d1d7808 */ /* 0x000fe40001000000 */
[----:B------:R-:W-:-:S02]  /*8c10*/  FMNMX.FTZ R0, R28, R0, !PT ;  /* 0x000000001c007209 */ /* 0x000fc40007810000 */
[----:B------:R-:W-:Y:S02]  /*8c20*/  FSEL R153, R46, -INF , P4 ;  /* 0xff8000002e997808 */ /* 0x000fe40002000000 */
[----:B------:R-:W-:Y:S02]  /*8c30*/  FSEL R32, R32, -INF , P3 ;  /* 0xff80000020207808 */ /* 0x000fe40001800000 */
[----:B------:R-:W-:Y:S02]  /*8c40*/  FMNMX.FTZ R0, R29, R0, !PT ;  /* 0x000000001d007209 */ /* 0x000fe40007810000 */
[----:B------:R-:W-:Y:S02]  /*8c50*/  ISETP.GT.AND P4, PT, R12, 0x91, PT ;  /* 0x000000910c00780c */ /* 0x000fe40003f84270 */
[----:B------:R-:W-:Y:S02]  /*8c60*/  FMNMX.FTZ R0, R32, R0, !PT ;  /* 0x0000000020007209 */ /* 0x000fe40007810000 */
[----:B------:R-:W-:-:S02]  /*8c70*/  FSEL R8, R33, -INF , P4 ;  /* 0xff80000021087808 */ /* 0x000fc40002000000 */
[----:B------:R-:W-:Y:S02]  /*8c80*/  ISETP.GT.AND P5, PT, R12, 0x98, PT ;  /* 0x000000980c00780c */ /* 0x000fe40003fa4270 */
[----:B------:R-:W-:Y:S02]  /*8c90*/  FMNMX.FTZ R0, R8, R0, !PT ;  /* 0x0000000008007209 */ /* 0x000fe40007810000 */
[----:B------:R-:W-:Y:S02]  /*8ca0*/  FSEL R33, R36, -INF , P5 ;  /* 0xff80000024217808 */ /* 0x000fe40002800000 */
[----:B------:R-:W-:Y:S02]  /*8cb0*/  ISETP.GT.AND P6, PT, R12, 0x99, PT ;  /* 0x000000990c00780c */ /* 0x000fe40003fc4270 */
[----:B------:R-:W-:Y:S02]  /*8cc0*/  FMNMX.FTZ R0, R33, R0, !PT ;  /* 0x0000000021007209 */ /* 0x000fe40007810000 */
[----:B------:R-:W-:-:S02]  /*8cd0*/  FSEL R37, R37, -INF , P6 ;  /* 0xff80000025257808 */ /* 0x000fc40003000000 */
[----:B------:R-:W-:Y:S02]  /*8ce0*/  P2R R40, PR, RZ, 0x1 ;  /* 0x00000001ff287803 */ /* 0x000fe40000000000 */
[----:B------:R-:W-:Y:S02]  /*8cf0*/  FMNMX.FTZ R20, R37, R0, !PT ;  /* 0x0000000025147209 */ /* 0x000fe40007810000 */
[----:B------:R-:W-:Y:S02]  /*8d00*/  ISETP.GT.AND P0, PT, R12, 0x80, PT ;  /* 0x000000800c00780c */ /* 0x000fe40003f04270 */
[----:B------:R-:W-:Y:S01]  /*8d10*/  P2R R42, PR, RZ, 0x2 ;  /* 0x00000002ff2a7803 */ /* 0x000fe20000000000 */
[----:B------:R-:W0:Y:S01]  /*8d20*/  SHFL.BFLY PT, R0, R20, 0x2, 0x1f ;  /* 0x0c401f0014007f89 */ /* 0x000e2200000e0000 */
[----:B------:R-:W-:Y:S02]  /*8d30*/  FSEL R26, R26, -INF , P0 ;  /* 0xff8000001a1a7808 */ /* 0x000fe40000000000 */
[----:B------:R-:W-:-:S02]  /*8d40*/  ISETP.NE.AND P0, PT, R40, RZ, PT ;  /* 0x000000ff2800720c */ /* 0x000fc40003f05270 */
[----:B------:R-:W-:Y:S02]  /*8d50*/  FMNMX.FTZ R40, R11, R91, !PT ;  /* 0x0000005b0b287209 */ /* 0x000fe40007810000 */
[----:B------:R-:W-:Y:S02]  /*8d60*/  ISETP.GT.AND P1, PT, R12, 0x79, PT ;  /* 0x000000790c00780c */ /* 0x000fe40003f24270 */
[----:B------:R-:W-:Y:S02]  /*8d70*/  FMNMX.FTZ R40, R21, R40, !PT ;  /* 0x0000002815287209 */ /* 0x000fe40007810000 */
[----:B------:R-:W-:Y:S02]  /*8d80*/  FSEL R55, R55, -INF , P1 ;  /* 0xff80000037377808 */ /* 0x000fe40000800000 */
[----:B------:R-:W-:Y:S02]  /*8d90*/  ISETP.NE.AND P1, PT, R42, RZ, PT ;  /* 0x000000ff2a00720c */ /* 0x000fe40003f25270 */
[----:B------:R-:W-:-:S02]  /*8da0*/  FMNMX.FTZ R42, R95, R40, !PT ;  /* 0x000000285f2a7209 */ /* 0x000fc40007810000 */
[----:B------:R-:W-:Y:S02]  /*8db0*/  P2R R44, PR, RZ, 0x8 ;  /* 0x00000008ff2c7803 */ /* 0x000fe40000000000 */
[----:B------:R-:W-:Y:S02]  /*8dc0*/  FMNMX.FTZ R42, R107, R42, !PT ;  /* 0x0000002a6b2a7209 */ /* 0x000fe40007810000 */
[----:B------:R-:W-:Y:S02]  /*8dd0*/  P2R R46, PR, RZ, 0x4 ;  /* 0x00000004ff2e7803 */ /* 0x000fe40000000000 */
[----:B------:R-:W-:Y:S02]  /*8de0*/  FMNMX.FTZ R42, R99, R42, !PT ;  /* 0x0000002a632a7209 */ /* 0x000fe40007810000 */
[----:B0-----:R-:W-:Y:S02]  /*8df0*/  FMNMX.FTZ R36, R20, R0, !PT ;  /* 0x0000000014247209 */ /* 0x001fe40007810000 */
[----:B------:R-:W-:-:S02]  /*8e00*/  FMNMX.FTZ R42, R111, R42, !PT ;  /* 0x0000002a6f2a7209 */ /* 0x000fc40007810000 */
[----:B------:R-:W-:Y:S01]  /*8e10*/  ISETP.GT.AND P2, PT, R12, 0x78, PT ;  /* 0x000000780c00780c */ /* 0x000fe20003f44270 */
[----:B------:R-:W0:Y:S01]  /*8e20*/  SHFL.BFLY PT, R0, R36, 0x1, 0x1f ;  /* 0x0c201f0024007f89 */ /* 0x000e2200000e0000 */
[----:B------:R-:W-:Y:S02]  /*8e30*/  FSEL R27, R27, -INF , P0 ;  /* 0xff8000001b1b7808 */ /* 0x000fe40000000000 */
[----:B------:R-:W-:Y:S02]  /*8e40*/  FSEL R54, R54, -INF , P2 ;  /* 0xff80000036367808 */ /* 0x000fe40001000000 */
[----:B------:R-:W-:Y:S02]  /*8e50*/  ISETP.NE.AND P2, PT, R46, RZ, PT ;  /* 0x000000ff2e00720c */ /* 0x000fe40003f45270 */
[----:B------:R-:W-:Y:S02]  /*8e60*/  FSEL R35, R35, -INF , P4 ;  /* 0xff80000023237808 */ /* 0x000fe40002000000 */
[----:B------:R-:W-:-:S02]  /*8e70*/  FSEL R31, R31, -INF , P2 ;  /* 0xff8000001f1f7808 */ /* 0x000fc40001000000 */
[----:B------:R-:W-:Y:S02]  /*8e80*/  ISETP.NE.AND P0, PT, R14, RZ, PT ;  /* 0x000000ff0e00720c */ /* 0x000fe40003f05270 */
[----:B------:R-:W-:Y:S02]  /*8e90*/  ISETP.NE.AND P2, PT, R108, RZ, PT ;  /* 0x000000ff6c00720c */ /* 0x000fe40003f45270 */
[----:B0-----:R-:W-:-:S11]  /*8ea0*/  FMNMX.FTZ R0, R36, R0, !PT ;  /* 0x0000000024007209 */ /* 0x001fd60007810000 */
[----:B------:R-:W-:Y:S01]  /*8eb0*/  @!P2 VIADD R3, R3, 0x13240 ;  /* 0x000132400303a836 */ /* 0x000fe20000000000 */
[----:B------:R-:W-:Y:S01]  /*8ec0*/  FSETP.NEU.FTZ.AND P3, PT, R0, -INF , PT ;  /* 0xff8000000000780b */ /* 0x000fe20003f7d000 */
[----:B------:R-:W-:-:S05]  /*8ed0*/  FFMA.FTZ R10, R2, R0, -8 ;  /* 0xc1000000020a7423 */ /* 0x000fca0000010000 */
[----:B------:R-:W-:Y:S02]  /*8ee0*/  FSEL R10, R10, RZ, P3 ;  /* 0x000000ff0a0a7208 */ /* 0x000fe40001800000 */
[----:B------:R-:W-:Y:S02]  /*8ef0*/  ISETP.NE.AND P3, PT, R44, RZ, PT ;  /* 0x000000ff2c00720c */ /* 0x000fe40003f65270 */
[----:B------:R-:W-:Y:S01]  /*8f00*/  FMNMX.FTZ R44, R103, R42, !PT ;  /* 0x0000002a672c7209 */ /* 0x000fe20007810000 */
[----:B------:R-:W-:-:S01]  /*8f10*/  FFMA.FTZ R9, R2, R9, -R10 ;  /* 0x0000000902097223 */ /* 0x000fc2000001080a */
[--C-:B------:R-:W-:Y:S01]  /*8f20*/  FFMA.FTZ R36, R2, R113, -R10.reuse ;  /* 0x0000007102247223 */ /* 0x100fe2000001080a */
[----:B------:R-:W-:Y:S01]  /*8f30*/  FSEL R113, R30, -INF , P1 ;  /* 0xff8000001e717808 */ /* 0x000fe20000800000 */
[C-C-:B------:R-:W-:Y:S01]  /*8f40*/  FFMA.FTZ R115, R2.reuse, R115, -R10.reuse ;  /* 0x0000007302737223 */ /* 0x140fe2000001080a */
[----:B------:R-:W-:Y:S01]  /*8f50*/  FMNMX.FTZ R44, R77, R44, !PT ;  /* 0x0000002c4d2c7209 */ /* 0x000fe20007810000 */
[----:B------:R-:W-:Y:S01]  /*8f60*/  MUFU.EX2 R42, R9 ;  /* 0x00000009002a7308 */ /* 0x000fe20000000800 */
[----:B------:R-:W-:-:S01]  /*8f70*/  FFMA.FTZ R12, R2, R13, -R10 ;  /* 0x0000000d020c7223 */ /* 0x000fc2000001080a */
[C-C-:B------:R-:W-:Y:S01]  /*8f80*/  FFMA.FTZ R13, R2.reuse, R89, -R10.reuse ;  /* 0x00000059020d7223 */ /* 0x140fe2000001080a */
[----:B------:R-:W-:Y:S01]  /*8f90*/  FMNMX.FTZ R44, R75, R44, !PT ;  /* 0x0000002c4b2c7209 */ /* 0x000fe20007810000 */
[C-C-:B------:R-:W-:Y:S01]  /*8fa0*/  FFMA.FTZ R89, R2.reuse, R97, -R10.reuse ;  /* 0x0000006102597223 */ /* 0x140fe2000001080a */
[----:B------:R-:W-:-:S01]  /*8fb0*/  FFMA.FTZ R97, R2, R117, -R10 ;  /* 0x0000007502617223 */ /* 0x000fc2000001080a */
[----:B------:R-:W-:Y:S01]  /*8fc0*/  FSEL R117, R38, -INF , P5 ;  /* 0xff80000026757808 */ /* 0x000fe20002800000 */
[----:B------:R-:W-:-:S01]  /*8fd0*/  FFMA.FTZ R64, R2, R41, -R10 ;  /* 0x0000002902407223 */ /* 0x000fc2000001080a */
[----:B------:R-:W-:Y:S01]  /*8fe0*/  FMNMX.FTZ R44, R81, R44, !PT ;  /* 0x0000002c512c7209 */ /* 0x000fe20007810000 */
[----:B------:R0:W-:Y:S01]  /*8ff0*/  MUFU.EX2 R40, R115 ;  /* 0x0000007300287308 */ /* 0x0001e20000000800 */
[----:B------:R-:W-:Y:S01]  /*9000*/  FSEL R41, R39, -INF , P6 ;  /* 0xff80000027297808 */ /* 0x000fe20003000000 */
[C-C-:B------:R-:W-:Y:S01]  /*9010*/  FFMA.FTZ R119, R2.reuse, R119, -R10.reuse ;  /* 0x0000007702777223 */ /* 0x140fe2000001080a */
[----:B------:R-:W-:Y:S01]  /*9020*/  FMNMX.FTZ R46, R79, R44, !PT ;  /* 0x0000002c4f2e7209 */ /* 0x000fe20007810000 */
[C-C-:B------:R-:W-:Y:S01]  /*9030*/  FFMA.FTZ R14, R2.reuse, R15, -R10.reuse ;  /* 0x0000000f020e7223 */ /* 0x140fe2000001080a */
[----:B------:R-:W-:-:S01]  /*9040*/  FFMA.FTZ R15, R2, R93, -R10 ;  /* 0x0000005d020f7223 */ /* 0x000fc2000001080a */
[--C-:B------:R-:W-:Y:S01]  /*9050*/  FFMA.FTZ R20, R2, R109, -R10.reuse ;  /* 0x0000006d02147223 */ /* 0x100fe2000001080a */
[----:B------:R-:W-:Y:S01]  /*9060*/  FMNMX.FTZ R46, R85, R46, !PT ;  /* 0x0000002e552e7209 */ /* 0x000fe20007810000 */
[----:B------:R1:W-:Y:S01]  /*9070*/  MUFU.EX2 R44, R119 ;  /* 0x00000077002c7308 */ /* 0x0003e20000000800 */
[----:B0-----:R-:W-:Y:S01]  /*9080*/  FSEL R115, R34, -INF , P3 ;  /* 0xff80000022737808 */ /* 0x001fe20001800000 */
[C-C-:B------:R-:W-:Y:S01]  /*9090*/  FFMA.FTZ R93, R2.reuse, R101, -R10.reuse ;  /* 0x00000065025d7223 */ /* 0x140fe2000001080a */
[----:B------:R-:W-:Y:S01]  /*90a0*/  FMNMX.FTZ R46, R83, R46, !PT ;  /* 0x0000002e532e7209 */ /* 0x000fe20007810000 */
[C-C-:B------:R-:W-:Y:S01]  /*90b0*/  FFMA.FTZ R73, R2.reuse, R73, -R10.reuse ;  /* 0x0000004902497223 */ /* 0x140fe2000001080a */
[----:B------:R-:W-:-:S01]  /*90c0*/  FFMA.FTZ R101, R2, R121, -R10 ;  /* 0x0000007902657223 */ /* 0x000fc2000001080a */
[C-C-:B------:R-:W-:Y:S01]  /*90d0*/  FFMA.FTZ R123, R2.reuse, R123, -R10.reuse ;  /* 0x0000007b027b7223 */ /* 0x140fe2000001080a */
[----:B------:R-:W-:Y:S01]  /*90e0*/  FMNMX.FTZ R46, R131, R46, !PT ;  /* 0x0000002e832e7209 */ /* 0x000fe20007810000 */
[C-C-:B------:R-:W-:Y:S01]  /*90f0*/  FFMA.FTZ R109, R2.reuse, R125, -R10.reuse ;  /* 0x0000007d026d7223 */ /* 0x140fe2000001080a */
[----:B-1----:R-:W-:-:S01]  /*9100*/  FFMA.FTZ R119, R2, R8, -R10 ;  /* 0x0000000802777223 */ /* 0x002fc2000001080a */
[C-C-:B------:R-:W-:Y:S01]  /*9110*/  FFMA.FTZ R8, R2.reuse, R33, -R10.reuse ;  /* 0x0000002102087223 */ /* 0x140fe2000001080a */
[----:B------:R-:W-:Y:S01]  /*9120*/  FMNMX.FTZ R48, R87, R46, !PT ;  /* 0x0000002e57307209 */ /* 0x000fe20007810000 */
[C-C-:B------:R-:W-:Y:S01]  /*9130*/  FFMA.FTZ R127, R2.reuse, R127, -R10.reuse ;  /* 0x0000007f027f7223 */ /* 0x140fe2000001080a */
[----:B------:R-:W-:-:S01]  /*9140*/  FFMA.FTZ R57, R2, R57, -R10 ;  /* 0x0000003902397223 */ /* 0x000fc2000001080a */
        /* <DEDUP_REMOVED lines=24> */
[----:B------:R-:W-:Y:S01]  /*92d0*/  MUFU.EX2 R12, R12 ;  /* 0x0000000c000c7308 */ /* 0x000fe20000000800 */
[----:B------:R-:W-:-:S04]  /*92e0*/  FMNMX.FTZ R52, R145, R52, !PT ;  /* 0x0000003491347209 */ /* 0x000fc80007810000 */
[----:B------:R-:W-:-:S03]  /*92f0*/  FMNMX.FTZ R56, R71, R52, !PT ;  /* 0x0000003447387209 */ /* 0x000fc60007810000 */
        /* <DEDUP_REMOVED lines=9> */
[----:B------:R-:W0:Y:S01]  /*9390*/  MUFU.EX2 R15, R15 ;  /* 0x0000000f000f7308 */ /* 0x000e220000000800 */
[----:B------:R-:W-:-:S04]  /*93a0*/  FMNMX.FTZ R58, R54, R9, !PT ;  /* 0x00000009363a7209 */ /* 0x000fc80007810000 */
[----:B------:R-:W-:-:S03]  /*93b0*/  FMNMX.FTZ R9, R55, R58, !PT ;  /* 0x0000003a37097209 */ /* 0x000fc60007810000 */
[----:B------:R-:W-:Y:S01]  /*93c0*/  MUFU.EX2 R20, R20 ;  /* 0x0000001400147308 */ /* 0x000fe20000000800 */
[----:B------:R-:W-:-:S04]  /*93d0*/  FMNMX.FTZ R60, R26, R9, !PT ;  /* 0x000000091a3c7209 */ /* 0x000fc80007810000 */
[----:B------:R-:W-:-:S03]  /*93e0*/  FMNMX.FTZ R60, R27, R60, !PT ;  /* 0x0000003c1b3c7209 */ /* 0x000fc60007810000 */
[----:B------:R-:W-:Y:S01]  /*93f0*/  MUFU.EX2 R89, R89 ;  /* 0x0000005900597308 */ /* 0x000fe20000000800 */
[----:B------:R-:W-:Y:S02]  /*9400*/  FMNMX.FTZ R60, R113, R60, !PT ;  /* 0x0000003c713c7209 */ /* 0x000fe40007810000 */
[----:B0-----:R-:W-:Y:S02]  /*9410*/  F2FP.SATFINITE.E4M3.F32.PACK_AB_MERGE_C R152, R15, R14, RZ ;  /* 0x0000000e0f98723e */ /* 0x001fe400048070ff */
[----:B------:R-:W-:Y:S02]  /*9420*/  FMNMX.FTZ R60, R31, R60, !PT ;  /* 0x0000003c1f3c7209 */ /* 0x000fe40007810000 */
[----:B------:R-:W-:Y:S01]  /*9430*/  F2FP.SATFINITE.E4M3.F32.PACK_AB_MERGE_C R152, R13, R12, R152 ;  /* 0x0000000c0d98723e */ /* 0x000fe20004807098 */
[----:B------:R-:W-:Y:S01]  /*9440*/  MUFU.EX2 R36, R36 ;  /* 0x0000002400247308 */ /* 0x000fe20000000800 */
[----:B------:R-:W-:-:S04]  /*9450*/  FMNMX.FTZ R60, R115, R60, !PT ;  /* 0x0000003c733c7209 */ /* 0x000fc80007810000 */
[----:B------:R-:W-:-:S03]  /*9460*/  FMNMX.FTZ R60, R35, R60, !PT ;  /* 0x0000003c233c7209 */ /* 0x000fc60007810000 */
[----:B------:R-:W0:Y:S01]  /*9470*/  MUFU.EX2 R93, R93 ;  /* 0x0000005d005d7308 */ /* 0x000e220000000800 */
[----:B------:R-:W-:-:S04]  /*9480*/  FMNMX.FTZ R60, R117, R60, !PT ;  /* 0x0000003c753c7209 */ /* 0x000fc80007810000 */
[----:B------:R-:W-:Y:S01]  /*9490*/  FMNMX.FTZ R9, R41, R60, !PT ;  /* 0x0000003c29097209 */ /* 0x000fe20007810000 */
[----:B------:R-:W-:-:S02]  /*94a0*/  FFMA.FTZ R60, R2, R155, -R10 ;  /* 0x0000009b023c7223 */ /* 0x000fc4000001080a */
[----:B------:R-:W-:Y:S02]  /*94b0*/  MUFU.EX2 R73, R73 ;  /* 0x0000004900497308 */ /* 0x000fe40000000800 */
[----:B------:R-:W1:Y:S06]  /*94c0*/  SHFL.BFLY PT, R62, R9, 0x2, 0x1f ;  /* 0x0c401f00093e7f89 */ /* 0x000e6c00000e0000 */
[----:B------:R-:W2:Y:S01]  /*94d0*/  MUFU.EX2 R97, R97 ;  /* 0x0000006100617308 */ /* 0x000ea20000000800 */
[----:B0-----:R-:W-:-:S04]  /*94e0*/  F2FP.SATFINITE.E4M3.F32.PACK_AB_MERGE_C R154, R93, R36, RZ ;  /* 0x000000245d9a723e */ /* 0x001fc800048070ff */
[----:B------:R-:W-:-:S03]  /*94f0*/  F2FP.SATFINITE.E4M3.F32.PACK_AB_MERGE_C R154, R89, R20, R154 ;  /* 0x00000014599a723e */ /* 0x000fc6000480709a */
[----:B------:R-:W-:Y:S08]  /*9500*/  MUFU.EX2 R101, R101 ;  /* 0x0000006500657308 */ /* 0x000ff00000000800 */
[----:B------:R-:W-:Y:S01]  /*9510*/  MUFU.EX2 R46, R123 ;  /* 0x0000007b002e7308 */ /* 0x000fe20000000800 */
[----:B--2---:R-:W-:Y:S02]  /*9520*/  F2FP.SATFINITE.E4M3.F32.PACK_AB_MERGE_C R148, R97, R42, RZ ;  /* 0x0000002a6194723e */ /* 0x004fe400048070ff */
[----:B-1----:R-:W-:-:S02]  /*9530*/  FMNMX.FTZ R62, R9, R62, !PT ;  /* 0x0000003e093e7209 */ /* 0x002fc40007810000 */
[----:B------:R-:W-:-:S03]  /*9540*/  F2FP.SATFINITE.E4M3.F32.PACK_AB_MERGE_C R148, R73, R40, R148 ;  /* 0x000000284994723e */ /* 0x000fc60004807094 */
[----:B------:R-:W0:Y:S01]  /*9550*/  SHFL.BFLY PT, R9, R62, 0x1, 0x1f ;  /* 0x0c201f003e097f89 */ /* 0x000e2200000e0000 */
[----:B------:R-:W1:Y:S08]  /*9560*/  MUFU.EX2 R109, R109 ;  /* 0x0000006d006d7308 */ /* 0x000e700000000800 */
[----:B------:R-:W-:Y:S08]  /*9570*/  MUFU.EX2 R48, R127 ;  /* 0x0000007f00307308 */ /* 0x000ff00000000800 */
[----:B------:R-:W-:Y:S01]  /*9580*/  MUFU.EX2 R57, R57 ;  /* 0x0000003900397308 */ /* 0x000fe20000000800 */
[----:B-1----:R-:W-:-:S04]  /*9590*/  F2FP.SATFINITE.E4M3.F32.PACK_AB_MERGE_C R150, R109, R46, RZ ;  /* 0x0000002e6d96723e */ /* 0x002fc800048070ff */
[----:B------:R-:W-:Y:S02]  /*95a0*/  F2FP.SATFINITE.E4M3.F32.PACK_AB_MERGE_C R150, R101, R44, R150 ;  /* 0x0000002c6596723e */ /* 0x000fe40004807096 */
[----:B0-----:R-:W-:Y:S01]  /*95b0*/  FMNMX.FTZ R9, R62, R9, !PT ;  /* 0x000000093e097209 */ /* 0x001fe20007810000 */
[----:B------:R-:W-:Y:S03]  /*95c0*/  MUFU.EX2 R52, R129 ;  /* 0x0000008100347308 */ /* 0x000fe60000000800 */
[----:B------:R-:W-:Y:S01]  /*95d0*/  FSETP.NEU.FTZ.AND P1, PT, R9, -INF , PT ;  /* 0xff8000000900780b */ /* 0x000fe20003f3d000 */
[----:B------:R-:W-:-:S04]  /*95e0*/  FFMA.FTZ R62, R2, R9, -8 ;  /* 0xc1000000023e7423 */ /* 0x000fc80000010009 */
[----:B------:R-:W-:Y:S01]  /*95f0*/  MUFU.EX2 R61, R61 ;  /* 0x0000003d003d7308 */ /* 0x000fe20000000800 */
[----:B------:R-:W-:Y:S02]  /*9600*/  FSEL R10, R62, RZ, P1 ;  /* 0x000000ff3e0a7208 */ /* 0x000fe40000800000 */
[----:B------:R-:W-:-:S03]  /*9610*/  ISETP.GE.AND P1, PT, R105, 0xa1, PT ;  /* 0x000000a16900780c */ /* 0x000fc60003f26270 */
[C-C-:B------:R-:W-:Y:S01]  /*9620*/  FFMA.FTZ R11, R2.reuse, R11, -R10.reuse ;  /* 0x0000000b020b7223 */ /* 0x140fe2000001080a */
[----:B------:R-:W-:-:S01]  /*9630*/  FFMA.FTZ R62, R2, R91, -R10 ;  /* 0x0000005b023e7223 */ /* 0x000fc2000001080a */
[C-C-:B------:R-:W-:Y:S01]  /*9640*/  FFMA.FTZ R21, R2.reuse, R21, -R10.reuse ;  /* 0x0000001502157223 */ /* 0x140fe2000001080a */
[----:B------:R-:W-:-:S01]  /*9650*/  FFMA.FTZ R64, R2, R95, -R10 ;  /* 0x0000005f02407223 */ /* 0x000fc2000001080a */
[C-C-:B------:R-:W-:Y:S01]  /*9660*/  FFMA.FTZ R37, R2.reuse, R107, -R10.reuse ;  /* 0x0000006b02257223 */ /* 0x140fe2000001080a */
[----:B------:R-:W-:-:S01]  /*9670*/  FFMA.FTZ R66, R2, R99, -R10 ;  /* 0x0000006302427223 */ /* 0x000fc2000001080a */
[----:B------:R-:W-:Y:S01]  /*9680*/  MUFU.EX2 R11, R11 ;  /* 0x0000000b000b7308 */ /* 0x000fe20000000800 */
[----:B------:R-:W-:-:S01]  /*9690*/  FFMA.FTZ R68, R2, R111, -R10 ;  /* 0x0000006f02447223 */ /* 0x000fc2000001080a */
[----:B------:R-:W-:Y:S01]  /*96a0*/  FFMA.FTZ R86, R2, R71, -R10 ;  /* 0x0000004702567223 */ /* 0x000fe2000001080a */
[----:B------:R-:W-:-:S01]  /*96b0*/  FADD.FTZ R71, R12, R13 ;  /* 0x0000000d0c477221 */ /* 0x000fc20000010000 */
[C-C-:B------:R-:W-:Y:S01]  /*96c0*/  FFMA.FTZ R91, R2.reuse, R103, -R10.reuse ;  /* 0x00000067025b7223 */ /* 0x140fe2000001080a */
[----:B------:R-:W-:-:S01]  /*96d0*/  FFMA.FTZ R74, R2, R85, -R10 ;  /* 0x00000055024a7223 */ /* 0x000fc2000001080a */
[----:B------:R-:W-:Y:S01]  /*96e0*/  FFMA.FTZ R70, R2, R77, -R10 ;  /* 0x0000004d02467223 */ /* 0x000fe2000001080a */
[----:B------:R-:W-:-:S01]  /*96f0*/  FADD.FTZ R88, R14, R71 ;  /* 0x000000470e587221 */ /* 0x000fc20000010000 */
[----:B------:R-:W0:Y:S01]  /*9700*/  MUFU.EX2 R62, R62 ;  /* 0x0000003e003e7308 */ /* 0x000e220000000800 */
[----:B------:R-:W-:-:S01]  /*9710*/  FFMA.FTZ R72, R2, R81, -R10 ;  /* 0x0000005102487223 */ /* 0x000fc2000001080a */
[----:B------:R-:W-:Y:S01]  /*9720*/  FFMA.FTZ R81, R2, R87, -R10 ;  /* 0x0000005702517223 */ /* 0x000fe2000001080a */
[----:B------:R-:W-:-:S01]  /*9730*/  FADD.FTZ R87, R15, R88 ;  /* 0x000000580f577221 */ /* 0x000fc20000010000 */
[----:B------:R-:W-:Y:S01]  /*9740*/  @!P2 PRMT R71, RZ, 0x654, R3 ;  /* 0x00000654ff47a816 */ /* 0x000fe20000000003 */
[----:B------:R-:W-:-:S01]  /*9750*/  FFMA.FTZ R75, R2, R75, -R10 ;  /* 0x0000004b024b7223 */ /* 0x000fc2000001080a */
[----:B------:R-:W-:Y:S01]  /*9760*/  FFMA.FTZ R79, R2, R79, -R10 ;  /* 0x0000004f024f7223 */ /* 0x000fe2000001080a */
[----:B------:R-:W-:-:S01]  /*9770*/  FADD.FTZ R88, R20, R87 ;  /* 0x0000005714587221 */ /* 0x000fc20000010000 */
[----:B------:R-:W1:Y:S01]  /*9780*/  MUFU.EX2 R21, R21 ;  /* 0x0000001500157308 */ /* 0x000e620000000800 */
[----:B------:R2:W-:Y:S01]  /*9790*/  @!P2 SYNCS.ARRIVE.TRANS64.RED.A1T0 RZ, [R71+URZ], RZ ;  /* 0x000000ff47ffa9a7 */ /* 0x0005e2000810043f */
[----:B------:R-:W-:-:S01]  /*97a0*/  FFMA.FTZ R77, R2, R83, -R10 ;  /* 0x00000053024d7223 */ /* 0x000fc2000001080a */
[C-C-:B------:R-:W-:Y:S01]  /*97b0*/  FFMA.FTZ R78, R2.reuse, R131, -R10.reuse ;  /* 0x00000083024e7223 */ /* 0x140fe2000001080a */
[----:B------:R-:W-:-:S01]  /*97c0*/  FFMA.FTZ R76, R2, R135, -R10 ;  /* 0x00000087024c7223 */ /* 0x000fc2000001080a */
[C-C-:B------:R-:W-:Y:S01]  /*97d0*/  FFMA.FTZ R59, R2.reuse, R59, -R10.reuse ;  /* 0x0000003b023b7223 */ /* 0x140fe2000001080a */
[----:B------:R-:W-:-:S01]  /*97e0*/  FFMA.FTZ R82, R2, R139, -R10 ;  /* 0x0000008b02527223 */ /* 0x000fc2000001080a */
[----:B------:R-:W-:Y:S01]  /*97f0*/  FFMA.FTZ R83, R2, R63, -R10 ;  /* 0x0000003f02537223 */ /* 0x000fe2000001080a */
[----:B------:R-:W3:Y:S01]  /*9800*/  MUFU.EX2 R64, R64 ;  /* 0x0000004000407308 */ /* 0x000ee20000000800 */
[----:B0-----:R-:W-:-:S01]  /*9810*/  FADD.FTZ R84, R11, R62 ;  /* 0x0000003e0b547221 */ /* 0x001fc20000010000 */
[C-C-:B------:R-:W-:Y:S01]  /*9820*/  FFMA.FTZ R63, R2.reuse, R143, -R10.reuse ;  /* 0x0000008f023f7223 */ /* 0x140fe2000001080a */
[----:B------:R-:W-:-:S01]  /*9830*/  FFMA.FTZ R80, R2, R67, -R10 ;  /* 0x0000004302507223 */ /* 0x000fc2000001080a */
[C-C-:B------:R-:W-:Y:S01]  /*9840*/  FFMA.FTZ R67, R2.reuse, R145, -R10.reuse ;  /* 0x0000009102437223 */ /* 0x140fe2000001080a */
[----:B------:R-:W-:-:S01]  /*9850*/  FFMA.FTZ R149, R2, R149, -R10 ;  /* 0x0000009502957223 */ /* 0x000fc2000001080a */
[C-C-:B------:R-:W-:Y:S01]  /*9860*/  FFMA.FTZ R54, R2.reuse, R54, -R10.reuse ;  /* 0x0000003602367223 */ /* 0x140fe2000001080a */
[----:B------:R-:W-:-:S01]  /*9870*/  FFMA.FTZ R55, R2, R55, -R10 ;  /* 0x0000003702377223 */ /* 0x000fc2000001080a */
[----:B------:R-:W2:Y:S01]  /*9880*/  MUFU.EX2 R37, R37 ;  /* 0x0000002500257308 */ /* 0x000ea20000000800 */
[----:B-1----:R-:W-:-:S01]  /*9890*/  FADD.FTZ R85, R21, R84 ;  /* 0x0000005415557221 */ /* 0x002fc20000010000 */
[C-C-:B------:R-:W-:Y:S01]  /*98a0*/  FFMA.FTZ R113, R2.reuse, R113, -R10.reuse ;  /* 0x0000007102717223 */ /* 0x140fe2000001080a */
[----:B------:R-:W-:-:S01]  /*98b0*/  FFMA.FTZ R31, R2, R31, -R10 ;  /* 0x0000001f021f7223 */ /* 0x000fc2000001080a */
[C-C-:B------:R-:W-:Y:S01]  /*98c0*/  FFMA.FTZ R115, R2.reuse, R115, -R10.reuse ;  /* 0x0000007302737223 */ /* 0x140fe2000001080a */
[----:B------:R-:W-:-:S01]  /*98d0*/  FFMA.FTZ R35, R2, R35, -R10 ;  /* 0x0000002302237223 */ /* 0x000fc2000001080a */
[----:B------:R-:W-:Y:S01]  /*98e0*/  FFMA.FTZ R117, R2, R117, -R10 ;  /* 0x0000007502757223 */ /* 0x000fe2000001080a */
[----:B------:R-:W-:Y:S01]  /*98f0*/  F2FP.SATFINITE.E4M3.F32.PACK_AB_MERGE_C R136, R61, R52, RZ ;  /* 0x000000343d88723e */ /* 0x000fe200048070ff */
[----:B------:R-:W0:Y:S01]  /*9900*/  MUFU.EX2 R66, R66 ;  /* 0x0000004200427308 */ /* 0x000e220000000800 */
[----:B---3--:R-:W-:-:S01]  /*9910*/  FADD.FTZ R84, R64, R85 ;  /* 0x0000005540547221 */ /* 0x008fc20000010000 */
[----:B------:R-:W-:Y:S01]  /*9920*/  FADD.FTZ R85, R89, R88 ;  /* 0x0000005859557221 */ /* 0x000fe20000010000 */
[----:B------:R-:W-:-:S02]  /*9930*/  F2FP.SATFINITE.E4M3.F32.PACK_AB_MERGE_C R21, R64, R21, RZ ;  /* 0x000000154015723e */ /* 0x000fc400048070ff */
[----:B------:R-:W-:Y:S01]  /*9940*/  F2FP.SATFINITE.E4M3.F32.PACK_AB_MERGE_C R136, R57, R48, R136 ;  /* 0x000000303988723e */ /* 0x000fe20004807088 */
[----:B------:R-:W-:-:S01]  /*9950*/  FADD.FTZ R88, R36, R85 ;  /* 0x0000005524587221 */ /* 0x000fc20000010000 */
[----:B------:R-:W-:Y:S01]  /*9960*/  FFMA.FTZ R85, R2, R50, -R10 ;  /* 0x0000003202557223 */ /* 0x000fe2000001080a */
[----:B------:R-:W1:Y:S01]  /*9970*/  MUFU.EX2 R68, R68 ;  /* 0x0000004400447308 */ /* 0x000e620000000800 */
[----:B--2---:R-:W-:-:S01]  /*9980*/  FADD.FTZ R71, R37, R84 ;  /* 0x0000005425477221 */ /* 0x004fc20000010000 */
[C-C-:B------:R-:W-:Y:S01]  /*9990*/  FFMA.FTZ R50, R2.reuse, R51, -R10.reuse ;  /* 0x0000003302327223 */ /* 0x140fe2000001080a */
[----:B------:R-:W-:-:S01]  /*99a0*/  FFMA.FTZ R84, R2, R43, -R10 ;  /* 0x0000002b02547223 */ /* 0x000fc2000001080a */
[----:B------:R-:W-:Y:S01]  /*99b0*/  FFMA.FTZ R43, R2, R153, -R10 ;  /* 0x00000099022b7223 */ /* 0x000fe2000001080a */
[----:B------:R-:W-:-:S03]  /*99c0*/  F2FP.SATFINITE.E4M3.F32.PACK_AB_MERGE_C R153, R62, R11, R21 ;  /* 0x0000000b3e99723e */ /* 0x000fc60004807015 */
[----:B------:R-:W2:Y:S01]  /*99d0*/  MUFU.EX2 R91, R91 ;  /* 0x0000005b005b7308 */ /* 0x000ea20000000800 */
[----:B0-----:R-:W-:-:S01]  /*99e0*/  FADD.FTZ R87, R66, R71 ;  /* 0x0000004742577221 */ /* 0x001fc20000010000 */
[----:B------:R-:W-:Y:S01]  /*99f0*/  FFMA.FTZ R71, R2, R47, -R10 ;  /* 0x0000002f02477223 */ /* 0x000fe2000001080a */
[----:B------:R-:W-:-:S04]  /*9a00*/  FADD.FTZ R47, R93, R88 ;  /* 0x000000585d2f7221 */ /* 0x000fc80000010000 */
[----:B------:R-:W-:Y:S01]  /*9a10*/  FADD.FTZ R88, R40, R47 ;  /* 0x0000002f28587221 */ /* 0x000fe20000010000 */
[----:B------:R-:W0:Y:S01]  /*9a20*/  MUFU.EX2 R70, R70 ;  /* 0x0000004600467308 */ /* 0x000e220000000800 */
[----:B-1----:R-:W-:-:S02]  /*9a30*/  FADD.FTZ R90, R68, R87 ;  /* 0x00000057445a7221 */ /* 0x002fc40000010000 */
[----:B------:R-:W-:-:S04]  /*9a40*/  FADD.FTZ R47, R73, R88 ;  /* 0x00000058492f7221 */ /* 0x000fc80000010000 */
[----:B------:R-:W-:Y:S01]  /*9a50*/  FADD.FTZ R88, R42, R47 ;  /* 0x0000002f2a587221 */ /* 0x000fe20000010000 */
[----:B------:R-:W1:Y:S01]  /*9a60*/  MUFU.EX2 R75, R75 ;  /* 0x0000004b004b7308 */ /* 0x000e620000000800 */
[----:B--2---:R-:W-:-:S01]  /*9a70*/  FADD.FTZ R51, R91, R90 ;  /* 0x0000005a5b337221 */ /* 0x004fc20000010000 */
[----:B------:R-:W-:Y:S01]  /*9a80*/  FFMA.FTZ R47, R2, R27, -R10 ;  /* 0x0000001b022f7223 */ /* 0x000fe2000001080a */
[----:B------:R-:W-:-:S04]  /*9a90*/  F2FP.SATFINITE.E4M3.F32.PACK_AB_MERGE_C R68, R91, R68, RZ ;  /* 0x000000445b44723e */ /* 0x000fc800048070ff */
[----:B------:R-:W-:Y:S01]  /*9aa0*/  F2FP.SATFINITE.E4M3.F32.PACK_AB_MERGE_C R155, R66, R37, R68 ;  /* 0x00000025429b723e */ /* 0x000fe20004807044 */
[----:B------:R-:W2:Y:S01]  /*9ab0*/  MUFU.EX2 R72, R72 ;  /* 0x0000004800487308 */ /* 0x000ea20000000800 */
[----:B0-----:R-:W-:-:S01]  /*9ac0*/  FADD.FTZ R90, R70, R51 ;  /* 0x00000033465a7221 */ /* 0x001fc20000010000 */
[C-C-:B------:R-:W-:Y:S01]  /*9ad0*/  FFMA.FTZ R51, R2.reuse, R26, -R10.reuse ;  /* 0x0000001a02337223 */ /* 0x140fe2000001080a */
[----:B------:R-:W-:-:S05]  /*9ae0*/  FFMA.FTZ R10, R2, R41, -R10 ;  /* 0x00000029020a7223 */ /* 0x000fca000001080a */
[----:B------:R-:W0:Y:S01]  /*9af0*/  MUFU.EX2 R79, R79 ;  /* 0x0000004f004f7308 */ /* 0x000e220000000800 */
[----:B-1----:R-:W-:-:S07]  /*9b00*/  FADD.FTZ R87, R75, R90 ;  /* 0x0000005a4b577221 */ /* 0x002fce0000010000 */
[----:B------:R-:W1:Y:S01]  /*9b10*/  MUFU.EX2 R74, R74 ;  /* 0x0000004a004a7308 */ /* 0x000e620000000800 */
[----:B--2---:R-:W-:-:S01]  /*9b20*/  FADD.FTZ R90, R72, R87 ;  /* 0x00000057485a7221 */ /* 0x004fc20000010000 */
[----:B------:R-:W-:-:S04]  /*9b30*/  FADD.FTZ R87, R97, R88 ;  /* 0x0000005861577221 */ /* 0x000fc80000010000 */
[----:B------:R-:W-:Y:S02]  /*9b40*/  FADD.FTZ R88, R44, R87 ;  /* 0x000000572c587221 */ /* 0x000fe40000010000 */
[----:B------:R-:W2:Y:S01]  /*9b50*/  MUFU.EX2 R77, R77 ;  /* 0x0000004d004d7308 */ /* 0x000ea20000000800 */
[----:B0-----:R-:W-:-:S01]  /*9b60*/  FADD.FTZ R95, R79, R90 ;  /* 0x0000005a4f5f7221 */ /* 0x001fc20000010000 */
[----:B------:R-:W-:-:S06]  /*9b70*/  F2FP.SATFINITE.E4M3.F32.PACK_AB_MERGE_C R72, R79, R72, RZ ;  /* 0x000000484f48723e */ /* 0x000fcc00048070ff */
[----:B------:R-:W0:Y:S01]  /*9b80*/  MUFU.EX2 R78, R78 ;  /* 0x0000004e004e7308 */ /* 0x000e220000000800 */
[----:B-1----:R-:W-:-:S07]  /*9b90*/  FADD.FTZ R90, R74, R95 ;  /* 0x0000005f4a5a7221 */ /* 0x002fce0000010000 */
[----:B------:R-:W1:Y:S01]  /*9ba0*/  MUFU.EX2 R81, R81 ;  /* 0x0000005100517308 */ /* 0x000e620000000800 */
[----:B--2---:R-:W-:-:S07]  /*9bb0*/  FADD.FTZ R87, R77, R90 ;  /* 0x0000005a4d577221 */ /* 0x004fce0000010000 */
[----:B------:R-:W2:Y:S01]  /*9bc0*/  MUFU.EX2 R76, R76 ;  /* 0x0000004c004c7308 */ /* 0x000ea20000000800 */
[----:B0-----:R-:W-:-:S07]  /*9bd0*/  FADD.FTZ R90, R78, R87 ;  /* 0x000000574e5a7221 */ /* 0x001fce0000010000 */
[----:B------:R0:W-:Y:S01]  /*9be0*/  MUFU.EX2 R26, R71 ;  /* 0x00000047001a7308 */ /* 0x0001e20000000800 */
[----:B-1----:R-:W-:-:S01]  /*9bf0*/  FADD.FTZ R41, R81, R90 ;  /* 0x0000005a51297221 */ /* 0x002fc20000010000 */
[----:B------:R-:W-:-:S04]  /*9c00*/  F2FP.SATFINITE.E4M3.F32.PACK_AB_MERGE_C R78, R81, R78, RZ ;  /* 0x0000004e514e723e */ /* 0x000fc800048070ff */
[----:B------:R-:W-:Y:S02]  /*9c10*/  F2FP.SATFINITE.E4M3.F32.PACK_AB_MERGE_C R151, R77, R74, R78 ;  /* 0x0000004a4d97723e */ /* 0x000fe4000480704e */
[----:B------:R-:W1:Y:S01]  /*9c20*/  MUFU.EX2 R59, R59 ;  /* 0x0000003b003b7308 */ /* 0x000e620000000800 */
[----:B0-----:R-:W-:-:S01]  /*9c30*/  FADD.FTZ R71, R101, R88 ;  /* 0x0000005865477221 */ /* 0x001fc20000010000 */
[----:B--2---:R-:W-:-:S03]  /*9c40*/  FADD.FTZ R36, R76, R41 ;  /* 0x000000294c247221 */ /* 0x004fc60000010000 */
[----:B------:R-:W-:-:S03]  /*9c50*/  FADD.FTZ R88, R46, R71 ;  /* 0x000000472e587221 */ /* 0x000fc60000010000 */
[----:B------:R-:W0:Y:S01]  /*9c60*/  MUFU.EX2 R82, R82 ;  /* 0x0000005200527308 */ /* 0x000e220000000800 */
[----:B------:R-:W-:-:S04]  /*9c70*/  FADD.FTZ R15, R109, R88 ;  /* 0x000000586d0f7221 */ /* 0x000fc80000010000 */
[----:B------:R-:W-:-:S03]  /*9c80*/  FADD.FTZ R14, R48, R15 ;  /* 0x0000000f300e7221 */ /* 0x000fc60000010000 */
[----:B------:R-:W2:Y:S01]  /*9c90*/  MUFU.EX2 R83, R83 ;  /* 0x0000005300537308 */ /* 0x000ea20000000800 */
[----:B------:R-:W-:-:S01]  /*9ca0*/  FADD.FTZ R15, R57, R14 ;  /* 0x0000000e390f7221 */ /* 0x000fc20000010000 */
[----:B-1----:R-:W-:-:S03]  /*9cb0*/  FADD.FTZ R41, R59, R36 ;  /* 0x000000243b297221 */ /* 0x002fc60000010000 */
[----:B------:R-:W-:-:S03]  /*9cc0*/  FADD.FTZ R14, R52, R15 ;  /* 0x0000000f340e7221 */ /* 0x000fc60000010000 */
[----:B------:R-:W1:Y:S01]  /*9cd0*/  MUFU.EX2 R56, R133 ;  /* 0x0000008500387308 */ /* 0x000e620000000800 */
[----:B0-----:R-:W-:-:S01]  /*9ce0*/  FADD.FTZ R36, R82, R41 ;  /* 0x0000002952247221 */ /* 0x001fc20000010000 */
[----:B------:R-:W-:-:S06]  /*9cf0*/  FADD.FTZ R61, R61, R14 ;  /* 0x0000000e3d3d7221 */ /* 0x000fcc0000010000 */
[----:B------:R-:W0:Y:S01]  /*9d00*/  MUFU.EX2 R63, R63 ;  /* 0x0000003f003f7308 */ /* 0x000e220000000800 */
[----:B--2---:R-:W-:-:S01]  /*9d10*/  FADD.FTZ R36, R83, R36 ;  /* 0x0000002453247221 */ /* 0x004fc20000010000 */
[----:B------:R-:W-:-:S06]  /*9d20*/  F2FP.SATFINITE.E4M3.F32.PACK_AB_MERGE_C R82, R83, R82, RZ ;  /* 0x000000525352723e */ /* 0x000fcc00048070ff */
[----:B------:R-:W2:Y:S01]  /*9d30*/  MUFU.EX2 R65, R65 ;  /* 0x0000004100417308 */ /* 0x000ea20000000800 */
[----:B-1----:R-:W-:-:S07]  /*9d40*/  FADD.FTZ R14, R56, R61 ;  /* 0x0000003d380e7221 */ /* 0x002fce0000010000 */
[----:B------:R-:W1:Y:S01]  /*9d50*/  MUFU.EX2 R80, R80 ;  /* 0x0000005000507308 */ /* 0x000e620000000800 */
[----:B0-----:R-:W-:-:S07]  /*9d60*/  FADD.FTZ R15, R63, R36 ;  /* 0x000000243f0f7221 */ /* 0x001fce0000010000 */
[----:B------:R0:W3:Y:S01]  /*9d70*/  MUFU.EX2 R58, R137 ;  /* 0x00000089003a7308 */ /* 0x0000e20000000800 */
[----:B--2---:R-:W-:-:S07]  /*9d80*/  FADD.FTZ R41, R65, R14 ;  /* 0x0000000e41297221 */ /* 0x004fce0000010000 */
[----:B------:R-:W2:Y:S01]  /*9d90*/  MUFU.EX2 R67, R67 ;  /* 0x0000004300437308 */ /* 0x000ea20000000800 */
[----:B-1----:R-:W-:-:S01]  /*9da0*/  FADD.FTZ R14, R80, R15 ;  /* 0x0000000f500e7221 */ /* 0x002fc20000010000 */
[----:B0-----:R-:W-:-:S06]  /*9db0*/  F2FP.SATFINITE.E4M3.F32.PACK_AB_MERGE_C R137, R59, R76, R82 ;  /* 0x0000004c3b89723e */ /* 0x001fcc0004807052 */
[----:B------:R-:W0:Y:S01]  /*9dc0*/  MUFU.EX2 R69, R69 ;  /* 0x0000004500457308 */ /* 0x000e220000000800 */
[----:B---3--:R-:W-:-:S07]  /*9dd0*/  FADD.FTZ R36, R58, R41 ;  /* 0x000000293a247221 */ /* 0x008fce0000010000 */
[----:B------:R-:W1:Y:S01]  /*9de0*/  MUFU.EX2 R86, R86 ;  /* 0x0000005600567308 */ /* 0x000e620000000800 */
[----:B--2---:R-:W-:-:S07]  /*9df0*/  FADD.FTZ R13, R67, R14 ;  /* 0x0000000e430d7221 */ /* 0x004fce0000010000 */
[----:B------:R-:W2:Y:S01]  /*9e00*/  MUFU.EX2 R30, R30 ;  /* 0x0000001e001e7308 */ /* 0x000ea20000000800 */
[C---:B0-----:R-:W-:Y:S01]  /*9e10*/  F2FP.SATFINITE.E4M3.F32.PACK_AB_MERGE_C R138, R69.reuse, R58, RZ ;  /* 0x0000003a458a723e */ /* 0x041fe200048070ff */
[----:B------:R-:W-:-:S03]  /*9e20*/  FADD.FTZ R69, R69, R36 ;  /* 0x0000002445457221 */ /* 0x000fc60000010000 */
[----:B------:R-:W-:-:S03]  /*9e30*/  F2FP.SATFINITE.E4M3.F32.PACK_AB_MERGE_C R138, R65, R56, R138 ;  /* 0x00000038418a723e */ /* 0x000fc6000480708a */
[----:B------:R0:W3:Y:S01]  /*9e40*/  MUFU.EX2 R3, R149 ;  /* 0x0000009500037308 */ /* 0x0000e20000000800 */
[C---:B-1----:R-:W-:Y:S01]  /*9e50*/  F2FP.SATFINITE.E4M3.F32.PACK_AB_MERGE_C R67, R86.reuse, R67, RZ ;  /* 0x000000435643723e */ /* 0x042fe200048070ff */
[----:B------:R-:W-:-:S03]  /*9e60*/  FADD.FTZ R86, R86, R13 ;  /* 0x0000000d56567221 */ /* 0x000fc60000010000 */
[----:B------:R-:W-:-:S03]  /*9e70*/  F2FP.SATFINITE.E4M3.F32.PACK_AB_MERGE_C R139, R80, R63, R67 ;  /* 0x0000003f508b723e */ /* 0x000fc60004807043 */
[----:B------:R-:W1:Y:S01]  /*9e80*/  MUFU.EX2 R84, R84 ;  /* 0x0000005400547308 */ /* 0x000e620000000800 */
[----:B--2---:R-:W-:-:S01]  /*9e90*/  FADD.FTZ R14, R30, R69 ;  /* 0x000000451e0e7221 */ /* 0x004fc20000010000 */
[----:B0-----:R-:W-:-:S03]  /*9ea0*/  F2FP.SATFINITE.E4M3.F32.PACK_AB_MERGE_C R149, R75, R70, R72 ;  /* 0x000000464b95723e */ /* 0x001fc60004807048 */
[----:B------:R-:W-:-:S03]  /*9eb0*/  FADD.FTZ R15, R39, R14 ;  /* 0x0000000e270f7221 */ /* 0x000fc60000010000 */
[----:B------:R-:W0:Y:S01]  /*9ec0*/  MUFU.EX2 R34, R34 ;  /* 0x0000002200227308 */ /* 0x000e220000000800 */
[----:B---3--:R-:W-:-:S07]  /*9ed0*/  FADD.FTZ R13, R3, R86 ;  /* 0x00000056030d7221 */ /* 0x008fce0000010000 */
[----:B------:R-:W2:Y:S01]  /*9ee0*/  MUFU.EX2 R43, R43 ;  /* 0x0000002b002b7308 */ /* 0x000ea20000000800 */
[----:B-1----:R-:W-:-:S07]  /*9ef0*/  FADD.FTZ R20, R84, R13 ;  /* 0x0000000d54147221 */ /* 0x002fce0000010000 */
[----:B------:R-:W1:Y:S01]  /*9f00*/  MUFU.EX2 R45, R45 ;  /* 0x0000002d002d7308 */ /* 0x000e620000000800 */
[----:B0-----:R-:W-:-:S07]  /*9f10*/  FADD.FTZ R36, R34, R15 ;  /* 0x0000000f22247221 */ /* 0x001fce0000010000 */
[----:B------:R-:W0:Y:S01]  /*9f20*/  MUFU.EX2 R38, R38 ;  /* 0x0000002600267308 */ /* 0x000e220000000800 */
[----:B--2---:R-:W-:-:S01]  /*9f30*/  FADD.FTZ R13, R43, R20 ;  /* 0x000000142b0d7221 */ /* 0x004fc20000010000 */
[----:B------:R-:W-:-:S03]  /*9f40*/  F2FP.SATFINITE.E4M3.F32.PACK_AB_MERGE_C R43, R26, R43, RZ ;  /* 0x0000002b1a2b723e */ /* 0x000fc600048070ff */
[----:B------:R-:W-:Y:S01]  /*9f50*/  FADD.FTZ R26, R26, R13 ;  /* 0x0000000d1a1a7221 */ /* 0x000fe20000010000 */
[----:B------:R-:W-:Y:S02]  /*9f60*/  F2FP.SATFINITE.E4M3.F32.PACK_AB_MERGE_C R141, R84, R3, R43 ;  /* 0x00000003548d723e */ /* 0x000fe4000480702b */
[----:B------:R-:W2:Y:S01]  /*9f70*/  MUFU.EX2 R27, R85 ;  /* 0x00000055001b7308 */ /* 0x000ea20000000800 */
[C---:B-1----:R-:W-:Y:S01]  /*9f80*/  F2FP.SATFINITE.E4M3.F32.PACK_AB_MERGE_C R140, R45.reuse, R34, RZ ;  /* 0x000000222d8c723e */ /* 0x042fe200048070ff */
[----:B------:R-:W-:-:S03]  /*9f90*/  FADD.FTZ R45, R45, R36 ;  /* 0x000000242d2d7221 */ /* 0x000fc60000010000 */
[----:B------:R-:W-:-:S03]  /*9fa0*/  F2FP.SATFINITE.E4M3.F32.PACK_AB_MERGE_C R140, R39, R30, R140 ;  /* 0x0000001e278c723e */ /* 0x000fc6000480708c */
[----:B------:R-:W1:Y:S01]  /*9fb0*/  MUFU.EX2 R49, R49 ;  /* 0x0000003100317308 */ /* 0x000e620000000800 */
[----:B0-----:R-:W-:-:S07]  /*9fc0*/  FADD.FTZ R20, R38, R45 ;  /* 0x0000002d26147221 */ /* 0x001fce0000010000 */
[----:B------:R-:W0:Y:S01]  /*9fd0*/  MUFU.EX2 R50, R50 ;  /* 0x0000003200327308 */ /* 0x000e220000000800 */
[----:B--2---:R-:W-:-:S07]  /*9fe0*/  FADD.FTZ R13, R27, R26 ;  /* 0x0000001a1b0d7221 */ /* 0x004fce0000010000 */
[----:B------:R-:W-:Y:S01]  /*9ff0*/  MUFU.EX2 R60, R60 ;  /* 0x0000003c003c7308 */ /* 0x000fe20000000800 */
[----:B-1----:R-:W-:-:S07]  /*a000*/  FADD.FTZ R15, R49, R20 ;  /* 0x00000014310f7221 */ /* 0x002fce0000010000 */
[----:B------:R-:W1:Y:S01]  /*a010*/  MUFU.EX2 R53, R53 ;  /* 0x0000003500357308 */ /* 0x000e620000000800 */
[----:B0-----:R-:W-:-:S07]  /*a020*/  FADD.FTZ R13, R50, R13 ;  /* 0x0000000d320d7221 */ /* 0x001fce0000010000 */
[----:B------:R-:W0:Y:S08]  /*a030*/  MUFU.EX2 R54, R54 ;  /* 0x0000003600367308 */ /* 0x000e300000000800 */
[----:B------:R-:W2:Y:S01]  /*a040*/  MUFU.EX2 R55, R55 ;  /* 0x0000003700377308 */ /* 0x000ea20000000800 */
[----:B-1----:R-:W-:Y:S01]  /*a050*/  F2FP.SATFINITE.E4M3.F32.PACK_AB_MERGE_C R142, R53, R60, RZ ;  /* 0x0000003c358e723e */ /* 0x002fe200048070ff */
[----:B------:R-:W-:-:S03]  /*a060*/  FADD.FTZ R60, R60, R15 ;  /* 0x0000000f3c3c7221 */ /* 0x000fc60000010000 */
[----:B------:R-:W-:Y:S01]  /*a070*/  F2FP.SATFINITE.E4M3.F32.PACK_AB_MERGE_C R142, R49, R38, R142 ;  /* 0x00000026318e723e */ /* 0x000fe2000480708e */
[----:B------:R-:W-:-:S02]  /*a080*/  FADD.FTZ R53, R53, R60 ;  /* 0x0000003c35357221 */ /* 0x000fc40000010000 */
[----:B------:R-:W-:Y:S01]  /*a090*/  MUFU.EX2 R28, R28 ;  /* 0x0000001c001c7308 */ /* 0x000fe20000000800 */
[----:B0-----:R-:W-:-:S07]  /*a0a0*/  FADD.FTZ R26, R54, R13 ;  /* 0x0000000d361a7221 */ /* 0x001fce0000010000 */
[----:B------:R-:W0:Y:S01]  /*a0b0*/  MUFU.EX2 R29, R29 ;  /* 0x0000001d001d7308 */ /* 0x000e220000000800 */
[----:B--2---:R-:W-:-:S01]  /*a0c0*/  FADD.FTZ R26, R55, R26 ;  /* 0x0000001a371a7221 */ /* 0x004fc20000010000 */
[----:B------:R-:W-:Y:S01]  /*a0d0*/  F2FP.SATFINITE.E4M3.F32.PACK_AB_MERGE_C R54, R55, R54, RZ ;  /* 0x000000363736723e */ /* 0x000fe200048070ff */
[----:B------:R-:W-:-:S03]  /*a0e0*/  IMAD.MOV.U32 R55, RZ, RZ, RZ ;  /* 0x000000ffff377224 */ /* 0x000fc600078e00ff */
[----:B------:R-:W-:Y:S01]  /*a0f0*/  F2FP.SATFINITE.E4M3.F32.PACK_AB_MERGE_C R143, R50, R27, R54 ;  /* 0x0000001b328f723e */ /* 0x000fe20004807036 */
[--C-:B------:R-:W-:Y:S01]  /*a100*/  IMAD.MOV.U32 R54, RZ, RZ, R55.reuse ;  /* 0x000000ffff367224 */ /* 0x100fe200078e0037 */
[----:B------:R-:W1:Y:S01]  /*a110*/  MUFU.EX2 R24, R24 ;  /* 0x0000001800187308 */ /* 0x000e620000000800 */
[--C-:B------:R-:W-:Y:S02]  /*a120*/  IMAD.MOV.U32 R52, RZ, RZ, R55.reuse ;  /* 0x000000ffff347224 */ /* 0x100fe400078e0037 */
[--C-:B------:R-:W-:Y:S02]  /*a130*/  IMAD.MOV.U32 R50, RZ, RZ, R55.reuse ;  /* 0x000000ffff327224 */ /* 0x100fe400078e0037 */
[--C-:B------:R-:W-:Y:S02]  /*a140*/  IMAD.MOV.U32 R49, RZ, RZ, R55.reuse ;  /* 0x000000ffff317224 */ /* 0x100fe400078e0037 */
[--C-:B------:R-:W-:Y:S01]  /*a150*/  IMAD.MOV.U32 R48, RZ, RZ, R55.reuse ;  /* 0x000000ffff307224 */ /* 0x100fe200078e0037 */
[----:B------:R-:W2:Y:S01]  /*a160*/  MUFU.EX2 R51, R51 ;  /* 0x0000003300337308 */ /* 0x000ea20000000800 */
[----:B0-----:R-:W-:Y:S01]  /*a170*/  F2FP.SATFINITE.E4M3.F32.PACK_AB_MERGE_C R144, R29, R28, RZ ;  /* 0x0000001c1d90723e */ /* 0x001fe200048070ff */
[----:B------:R-:W-:-:S02]  /*a180*/  IMAD.MOV.U32 R46, RZ, RZ, R55 ;  /* 0x000000ffff2e7224 */ /* 0x000fc400078e0037 */
[--C-:B------:R-:W-:Y:S02]  /*a190*/  IMAD.MOV.U32 R45, RZ, RZ, R55.reuse ;  /* 0x000000ffff2d7224 */ /* 0x100fe400078e0037 */
[----:B------:R-:W-:Y:S02]  /*a1a0*/  IMAD.MOV.U32 R44, RZ, RZ, R55 ;  /* 0x000000ffff2c7224 */ /* 0x000fe400078e0037 */
[----:B------:R-:W0:Y:S01]  /*a1b0*/  MUFU.EX2 R25, R25 ;  /* 0x0000001900197308 */ /* 0x000e220000000800 */
[----:B-1----:R-:W-:-:S01]  /*a1c0*/  FADD.FTZ R30, R24, R53 ;  /* 0x00000035181e7221 */ /* 0x002fc20000010000 */
[--C-:B------:R-:W-:Y:S02]  /*a1d0*/  IMAD.MOV.U32 R53, RZ, RZ, R55.reuse ;  /* 0x000000ffff357224 */ /* 0x100fe400078e0037 */
[--C-:B------:R-:W-:Y:S02]  /*a1e0*/  IMAD.MOV.U32 R43, RZ, RZ, R55.reuse ;  /* 0x000000ffff2b7224 */ /* 0x100fe400078e0037 */
[----:B------:R-:W-:-:S02]  /*a1f0*/  IMAD.MOV.U32 R42, RZ, RZ, R55 ;  /* 0x000000ffff2a7224 */ /* 0x000fc400078e0037 */
[----:B------:R1:W3:Y:S01]  /*a200*/  MUFU.EX2 R12, R47 ;  /* 0x0000002f000c7308 */ /* 0x0002e20000000800 */
[----:B--2---:R-:W-:-:S01]  /*a210*/  FADD.FTZ R11, R51, R26 ;  /* 0x0000001a330b7221 */ /* 0x004fc20000010000 */
[--C-:B------:R-:W-:Y:S02]  /*a220*/  IMAD.MOV.U32 R41, RZ, RZ, R55.reuse ;  /* 0x000000ffff297224 */ /* 0x100fe400078e0037 */
[--C-:B------:R-:W-:Y:S02]  /*a230*/  IMAD.MOV.U32 R40, RZ, RZ, R55.reuse ;  /* 0x000000ffff287224 */ /* 0x100fe400078e0037 */
[--C-:B------:R-:W-:Y:S02]  /*a240*/  IMAD.MOV.U32 R39, RZ, RZ, R55.reuse ;  /* 0x000000ffff277224 */ /* 0x100fe400078e0037 */
[----:B------:R-:W2:Y:S01]  /*a250*/  MUFU.EX2 R113, R113 ;  /* 0x0000007100717308 */ /* 0x000ea20000000800 */
[C---:B0-----:R-:W-:Y:S01]  /*a260*/  F2FP.SATFINITE.E4M3.F32.PACK_AB_MERGE_C R144, R25.reuse, R24, R144 ;  /* 0x000000181990723e */ /* 0x041fe20004807090 */
[----:B------:R-:W-:Y:S01]  /*a270*/  FADD.FTZ R25, R25, R30 ;  /* 0x0000001e19197221 */ /* 0x000fe20000010000 */
[----:B-1----:R-:W-:-:S02]  /*a280*/  IMAD.MOV.U32 R47, RZ, RZ, R55 ;  /* 0x000000ffff2f7224 */ /* 0x002fc400078e0037 */
[----:B------:R-:W-:Y:S02]  /*a290*/  IMAD.MOV.U32 R38, RZ, RZ, R55 ;  /* 0x000000ffff267224 */ /* 0x000fe400078e0037 */
[----:B------:R-:W-:-:S01]  /*a2a0*/  FADD.FTZ R28, R28, R25 ;  /* 0x000000191c1c7221 */ /* 0x000fc20000010000 */
[----:B------:R-:W-:Y:S01]  /*a2b0*/  IMAD.MOV.U32 R37, RZ, RZ, R55 ;  /* 0x000000ffff257224 */ /* 0x000fe200078e0037 */
[----:B------:R0:W1:Y:S01]  /*a2c0*/  MUFU.EX2 R14, R31 ;  /* 0x0000001f000e7308 */ /* 0x0000620000000800 */
[----:B---3--:R-:W-:-:S01]  /*a2d0*/  FADD.FTZ R24, R12, R11 ;  /* 0x0000000b0c187221 */ /* 0x008fc20000010000 */
[----:B------:R-:W-:Y:S01]  /*a2e0*/  FADD.FTZ R29, R29, R28 ;  /* 0x0000001c1d1d7221 */ /* 0x000fe20000010000 */
[--C-:B------:R-:W-:Y:S02]  /*a2f0*/  IMAD.MOV.U32 R36, RZ, RZ, R55.reuse ;  /* 0x000000ffff247224 */ /* 0x100fe400078e0037 */
[--C-:B------:R-:W-:Y:S02]  /*a300*/  IMAD.MOV.U32 R34, RZ, RZ, R55.reuse ;  /* 0x000000ffff227224 */ /* 0x100fe400078e0037 */
[----:B------:R-:W-:Y:S01]  /*a310*/  IMAD.MOV.U32 R30, RZ, RZ, R55 ;  /* 0x000000ffff1e7224 */ /* 0x000fe200078e0037 */
[----:B------:R-:W-:Y:S01]  /*a320*/  MUFU.EX2 R8, R8 ;  /* 0x0000000800087308 */ /* 0x000fe20000000800 */
[----:B--2---:R-:W-:-:S01]  /*a330*/  FADD.FTZ R11, R113, R24 ;  /* 0x00000018710b7221 */ /* 0x004fc20000010000 */
[----:B0-----:R-:W-:-:S02]  /*a340*/  IMAD.MOV.U32 R31, RZ, RZ, R55 ;  /* 0x000000ffff1f7224 */ /* 0x001fc400078e0037 */
[--C-:B------:R-:W-:Y:S02]  /*a350*/  IMAD.MOV.U32 R28, RZ, RZ, R55.reuse ;  /* 0x000000ffff1c7224 */ /* 0x100fe400078e0037 */
[----:B------:R-:W-:Y:S02]  /*a360*/  IMAD.MOV.U32 R27, RZ, RZ, R55 ;  /* 0x000000ffff1b7224 */ /* 0x000fe400078e0037 */
[----:B------:R-:W0:Y:S01]  /*a370*/  MUFU.EX2 R33, R33 ;  /* 0x0000002100217308 */ /* 0x000e220000000800 */
[C---:B-1----:R-:W-:Y:S01]  /*a380*/  F2FP.SATFINITE.E4M3.F32.PACK_AB_MERGE_C R113, R14.reuse, R113, RZ ;  /* 0x000000710e71723e */ /* 0x042fe200048070ff */
[----:B------:R-:W-:Y:S01]  /*a390*/  FADD.FTZ R14, R14, R11 ;  /* 0x0000000b0e0e7221 */ /* 0x000fe20000010000 */
[----:B------:R-:W-:Y:S02]  /*a3a0*/  IMAD.MOV.U32 R26, RZ, RZ, R55 ;  /* 0x000000ffff1a7224 */ /* 0x000fe400078e0037 */
[----:B------:R-:W-:Y:S01]  /*a3b0*/  F2FP.SATFINITE.E4M3.F32.PACK_AB_MERGE_C R145, R12, R51, R113 ;  /* 0x000000330c91723e */ /* 0x000fe20004807071 */
[----:B------:R-:W-:Y:S01]  /*a3c0*/  IMAD.MOV.U32 R25, RZ, RZ, R55 ;  /* 0x000000ffff197224 */ /* 0x000fe200078e0037 */
[----:B------:R-:W-:Y:S01]  /*a3d0*/  MOV R51, R55 ;  /* 0x0000003700337202 */ /* 0x000fe20000000f00 */
[----:B------:R-:W1:Y:S08]  /*a3e0*/  MUFU.EX2 R32, R32 ;  /* 0x0000002000207308 */ /* 0x000e700000000800 */
[----:B------:R-:W2:Y:S01]  /*a3f0*/  MUFU.EX2 R115, R115 ;  /* 0x0000007300737308 */ /* 0x000ea20000000800 */
[----:B0-----:R-:W-:-:S07]  /*a400*/  F2FP.SATFINITE.E4M3.F32.PACK_AB_MERGE_C R11, R33, R8, RZ ;  /* 0x00000008210b723e */ /* 0x001fce00048070ff */
[----:B------:R-:W0:Y:S01]  /*a410*/  MUFU.EX2 R119, R119 ;  /* 0x0000007700777308 */ /* 0x000e220000000800 */
[----:B-1----:R-:W-:-:S01]  /*a420*/  FADD.FTZ R24, R32, R29 ;  /* 0x0000001d20187221 */ /* 0x002fc20000010000 */
[----:B------:R-:W-:-:S06]  /*a430*/  IMAD.MOV.U32 R29, RZ, RZ, R55 ;  /* 0x000000ffff1d7224 */ /* 0x000fcc00078e0037 */
[----:B------:R1:W3:Y:S01]  /*a440*/  MUFU.EX2 R20, R35 ;  /* 0x0000002300147308 */ /* 0x0002e20000000800 */
[----:B--2---:R-:W-:-:S07]  /*a450*/  FADD.FTZ R3, R115, R14 ;  /* 0x0000000e73037221 */ /* 0x004fce0000010000 */
[----:B------:R-:W-:Y:S01]  /*a460*/  MUFU.EX2 R117, R117 ;  /* 0x0000007500757308 */ /* 0x000fe20000000800 */
[C---:B0-----:R-:W-:Y:S01]  /*a470*/  F2FP.SATFINITE.E4M3.F32.PACK_AB_MERGE_C R146, R119.reuse, R32, R11 ;  /* 0x000000207792723e */ /* 0x041fe2000480700b */
[----:B------:R-:W-:Y:S01]  /*a480*/  FADD.FTZ R119, R119, R24 ;  /* 0x0000001877777221 */ /* 0x000fe20000010000 */
[--C-:B-1----:R-:W-:Y:S02]  /*a490*/  IMAD.MOV.U32 R35, RZ, RZ, R55.reuse ;  /* 0x000000ffff237224 */ /* 0x102fe400078e0037 */
[----:B------:R-:W-:Y:S02]  /*a4a0*/  IMAD.MOV.U32 R32, RZ, RZ, R55 ;  /* 0x000000ffff207224 */ /* 0x000fe400078e0037 */
[----:B------:R-:W-:-:S01]  /*a4b0*/  FADD.FTZ R8, R8, R119 ;  /* 0x0000007708087221 */ /* 0x000fc20000010000 */
[----:B------:R-:W-:Y:S01]  /*a4c0*/  IMAD.MOV.U32 R24, RZ, RZ, R55 ;  /* 0x000000ffff187224 */ /* 0x000fe200078e0037 */
[----:B------:R-:W0:Y:S01]  /*a4d0*/  MUFU.EX2 R10, R10 ;  /* 0x0000000a000a7308 */ /* 0x000e220000000800 */
[----:B---3--:R-:W-:-:S01]  /*a4e0*/  FADD.FTZ R14, R20, R3 ;  /* 0x00000003140e7221 */ /* 0x008fc20000010000 */
[----:B------:R-:W-:Y:S01]  /*a4f0*/  FADD.FTZ R21, R33, R8 ;  /* 0x0000000821157221 */ /* 0x000fe20000010000 */
[----:B------:R-:W-:Y:S01]  /*a500*/  IMAD.MOV.U32 R33, RZ, RZ, R55 ;  /* 0x000000ffff217224 */ /* 0x000fe200078e0037 */
[----:B0-----:R-:W-:Y:S01]  /*a510*/  F2FP.SATFINITE.E4M3.F32.PACK_AB_MERGE_C R3, R10, R117, RZ ;  /* 0x000000750a03723e */ /* 0x001fe200048070ff */
[----:B------:R-:W-:-:S03]  /*a520*/  FADD.FTZ R117, R117, R14 ;  /* 0x0000000e75757221 */ /* 0x000fc60000010000 */
[----:B------:R-:W-:Y:S01]  /*a530*/  F2FP.SATFINITE.E4M3.F32.PACK_AB_MERGE_C R147, R20, R115, R3 ;  /* 0x000000731493723e */ /* 0x000fe20004807003 */
[----:B------:R-:W-:-:S01]  /*a540*/  FADD.FTZ R20, R10, R117 ;  /* 0x000000750a147221 */ /* 0x000fc20000010000 */
[----:B------:R-:W-:Y:S06]  /*a550*/  @!P1 BRA `(.L_x_378) ;  /* 0x0000002400849947 */ /* 0x000fec0003800000 */
[----:B------:R0:W5:Y:S01]  /*a560*/  LDL.LU R12, [R1+0xc] ;  /* 0x00000c00010c7983 */ /* 0x0001620000300800 */
[----:B------:R-:W-:Y:S01]  /*a570*/  IADD3 R15, R104, -0x2, RZ ;  /* 0xfffffffe680f7810 */ /* 0x000fe20007ffe0ff */
[----:B------:R-:W-:Y:S01]  /*a580*/  IMAD.MOV.U32 R3, RZ, RZ, R9 ;  /* 0x000000ffff037224 */ /* 0x000fe200078e0009 */
[----:B------:R-:W-:Y:S01]  /*a590*/  CS2R R54, SRZ ;  /* 0x0000000000367805 */ /* 0x000fe2000001ff00 */
[----:B------:R-:W-:Y:S01]  /*a5a0*/  IMAD.MOV.U32 R10, RZ, RZ, R0 ;  /* 0x000000ffff0a7224 */ /* 0x000fe200078e0000 */
[----:B------:R-:W-:Y:S01]  /*a5b0*/  CS2R R52, SRZ ;  /* 0x0000000000347805 */ /* 0x000fe2000001ff00 */
[----:B------:R-:W-:Y:S01]  /*a5c0*/  IMAD.MOV.U32 R8, RZ, RZ, R106 ;  /* 0x000000ffff087224 */ /* 0x000fe200078e006a */
        /* <DEDUP_REMOVED lines=13> */
[----:B0-----:R-:W-:-:S07]  /*a6a0*/  CS2R R24, SRZ ;  /* 0x0000000000187805 */ /* 0x001fce000001ff00 */
.L_x_390:
[----:B-----5:R-:W-:-:S04]  /*a6b0*/  ISETP.NE.AND P1, PT, R8, 0x1, PT ;  /* 0x000000010800780c */ /* 0x020fc80003f25270 */
[----:B------:R-:W-:-:S04]  /*a6c0*/  SEL R9, RZ, 0x1, P1 ;  /* 0x00000001ff097807 */ /* 0x000fc80000800000 */
[----:B-----5:R-:W-:-:S05]  /*a6d0*/  LOP3.LUT R11, R12, R9, RZ, 0x3c, !PT ;  /* 0x000000090c0b7212 */ /* 0x020fca00078e3cff */
[----:B0-----:R0:W-:Y:S01]  /*a6e0*/  STL [R1+0xc], R11 ;  /* 0x00000c0b01007387 */ /* 0x0011e20000100800 */
[----:B------:R-:W-:Y:S05]  /*a6f0*/  @!P0 BRA `(.L_x_379) ;  /* 0x0000000000048947 */ /* 0x000fea0003800000 */
[----:B------:R-:W-:Y:S01]  /*a700*/  BPT.TRAP 0x1 ;  /* 0x000000040000795c */ /* 0x000fe20000300000 */
.L_x_379:
[----:B------:R-:W-:Y:S01]  /*a710*/  VIADD R0, R8, 0x1 ;  /* 0x0000000108007836 */ /* 0x000fe20000000000 */
[----:B------:R-:W-:-:S04]  /*a720*/  SHF.L.U32 R14, R11, 0x1f, RZ ;  /* 0x0000001f0b0e7819 */ /* 0x000fc800000006ff */
[----:B------:R-:W-:-:S04]  /*a730*/  ISETP.NE.AND P1, PT, R0, 0x2, PT ;  /* 0x000000020000780c */ /* 0x000fc80003f25270 */
[----:B------:R-:W-:-:S05]  /*a740*/  SEL R9, R0, RZ, P1 ;  /* 0x000000ff00097207 */ /* 0x000fca0000800000 */
[----:B------:R1:W-:Y:S01]  /*a750*/  STL [R1+0x4], R9 ;  /* 0x0000040901007387 */ /* 0x0003e20000100800 */
[----:B0-----:R-:W-:-:S04]  /*a760*/  IMAD R11, R9, 0x8, R16 ;  /* 0x00000008090b7824 */ /* 0x001fc800078e0210 */
[----:B------:R1:W0:Y:S01]  /*a770*/  SYNCS.PHASECHK.TRANS64.TRYWAIT P1, [R11+URZ+0x13230], R14 ;  /* 0x0132300e0b0075a7 */ /* 0x000222000802017f */
[----:B------:R-:W-:Y:S05]  /*a780*/  @!P0 BRA `(.L_x_380) ;  /* 0x0000000000048947 */ /* 0x000fea0003800000 */
[----:B------:R-:W-:Y:S01]  /*a790*/  BPT.TRAP 0x1 ;  /* 0x000000040000795c */ /* 0x000fe20000300000 */
.L_x_380:
[----:B------:R-:W2:Y:S01]  /*a7a0*/  LDL R0, [R1+0x18] ;  /* 0x0000180001007983 */ /* 0x000ea20000100800 */
[----:B------:R-:W-:Y:S01]  /*a7b0*/  BSSY B1, `(.L_x_381) ;  /* 0x0000007000017945 */ /* 0x000fe20003800000 */
[----:B--2---:R-:W-:-:S04]  /*a7c0*/  IMAD R0, R9, 0x280, R0 ;  /* 0x0000028009007824 */ /* 0x004fc800078e0200 */
[C---:B------:R-:W-:Y:S02]  /*a7d0*/  VIADD R58, R0.reuse, 0x80 ;  /* 0x00000080003a7836 */ /* 0x040fe40000000000 */
[----:B-1----:R-:W-:Y:S01]  /*a7e0*/  VIADD R9, R0, 0x100 ;  /* 0x0000010000097836 */ /* 0x002fe20000000000 */
[----:B0-----:R-:W-:Y:S06]  /*a7f0*/  @P1 BRA `(.L_x_382) ;  /* 0x0000000000081947 */ /* 0x001fec0003800000 */
[----:B------:R-:W0:Y:S02]  /*a800*/  SYNCS.PHASECHK.TRANS64.TRYWAIT P1, [R11+URZ+0x13230], R14 ;  /* 0x0132300e0b0075a7 */ /* 0x000e24000802017f */
[----:B0-----:R-:W-:Y:S05]  /*a810*/  @!P1 BRA `(.L_x_383) ;  /* 0x000000a800749947 */ /* 0x001fea0003800000 */
.L_x_382:
[----:B------:R-:W-:Y:S05]  /*a820*/  BSYNC B1 ;  /* 0x0000000000017941 */ /* 0x000fea0003800000 */
.L_x_381:
[----:B------:R-:W-:Y:S01]  /*a830*/  IMAD.MOV.U32 R56, RZ, RZ, R0 ;  /* 0x000000ffff387224 */ /* 0x000fe200078e0000 */
[----:B------:R-:W-:Y:S01]  /*a840*/  R2UR UR4, R4 ;  /* 0x00000000040472ca */ /* 0x000fe200000e0000 */
[----:B------:R-:W-:Y:S01]  /*a850*/  IMAD.MOV.U32 R57, RZ, RZ, -0x7fffffe0 ;  /* 0x80000020ff397424 */ /* 0x000fe200078e00ff */
[----:B------:R-:W-:Y:S01]  /*a860*/  R2UR UR5, R5 ;  /* 0x00000000050572ca */ /* 0x000fe200000e0000 */
[----:B------:R-:W-:Y:S01]  /*a870*/  WARPGROUP.ARRIVE ;  /* 0x00000000000079c5 */ /* 0x000fe20000000000 */
[----:B------:R-:W-:Y:S01]  /*a880*/  R2UR UR6, R56 ;  /* 0x00000000380672ca */ /* 0x000fe200000e0000 */
[----:B------:R-:W-:Y:S01]  /*a890*/  IMAD.MOV.U32 R59, RZ, RZ, -0x7fffffe0 ;  /* 0x80000020ff3b7424 */ /* 0x000fe200078e00ff */
[----:B------:R-:W-:Y:S01]  /*a8a0*/  R2UR UR7, R57 ;  /* 0x00000000390772ca */ /* 0x000fe200000e0000 */
[----:B------:R-:W-:Y:S01]  /*a8b0*/  IMAD.MOV.U32 R56, RZ, RZ, R9 ;  /* 0x000000ffff387224 */ /* 0x000fe200078e0009 */
[----:B------:R-:W-:Y:S01]  /*a8c0*/  R2UR UR10, R58 ;  /* 0x000000003a0a72ca */ /* 0x000fe200000e0000 */
[C---:B------:R-:W-:Y:S01]  /*a8d0*/  VIADD R58, R0.reuse, 0x180 ;  /* 0x00000180003a7836 */ /* 0x040fe20000000000 */
[----:B------:R-:W-:Y:S01]  /*a8e0*/  R2UR UR11, R59 ;  /* 0x000000003b0b72ca */ /* 0x000fe200000e0000 */
[----:B------:R-:W-:Y:S01]  /*a8f0*/  VIADD R60, R0, 0x182 ;  /* 0x00000182003c7836 */ /* 0x000fe20000000000 */
[----:B------:R-:W-:Y:S01]  /*a900*/  R2UR UR8, R4 ;  /* 0x00000000040872ca */ /* 0x000fe200000e0000 */
[----:B------:R-:W-:Y:S01]  /*a910*/  IMAD.MOV.U32 R61, RZ, RZ, -0x7fffffe0 ;  /* 0x80000020ff3d7424 */ /* 0x000fe200078e00ff */
[----:B------:R-:W-:-:S02]  /*a920*/  R2UR UR9, R5 ;  /* 0x00000000050972ca */ /* 0x000fc400000e0000 */
[----:B------:R-:W-:Y:S01]  /*a930*/  R2UR UR14, R56 ;  /* 0x00000000380e72ca */ /* 0x000fe200000e0000 */
[----:B------:R-:W-:Y:S01]  /*a940*/  VIADD R56, R0, 0x200 ;  /* 0x0000020000387836 */ /* 0x000fe20000000000 */
[----:B------:R-:W-:Y:S01]  /*a950*/  R2UR UR15, R57 ;  /* 0x00000000390f72ca */ /* 0x000fe200000e0000 */
[----:B------:R-:W-:Y:S01]  /*a960*/  QGMMA.64x32x32.F32.E4M3.E4M3 R120, gdesc[UR4], RZ, !UPT, gsb0 ;  /* 0x00600000047879f3 */ /* 0x000fe2000c0008ff */
[----:B------:R-:W-:Y:S02]  /*a970*/  R2UR UR12, R4 ;  /* 0x00000000040c72ca */ /* 0x000fe400000e0000 */
[----:B------:R-:W-:Y:S02]  /*a980*/  R2UR UR13, R5 ;  /* 0x00000000050d72ca */ /* 0x000fe400000e0000 */
[----:B------:R-:W-:Y:S01]  /*a990*/  R2UR UR18, R58 ;  /* 0x000000003a1272ca */ /* 0x000fe200000e0000 */
[----:B------:R-:W-:Y:S01]  /*a9a0*/  VIADD R58, R0, 0x2 ;  /* 0x00000002003a7836 */ /* 0x000fe20000000000 */
[----:B------:R-:W-:-:S02]  /*a9b0*/  R2UR UR19, R59 ;  /* 0x000000003b1372ca */ /* 0x000fc400000e0000 */
[----:B------:R-:W-:Y:S02]  /*a9c0*/  R2UR UR16, R4 ;  /* 0x00000000041072ca */ /* 0x000fe400000e0000 */
[----:B------:R-:W-:Y:S02]  /*a9d0*/  R2UR UR17, R5 ;  /* 0x00000000051172ca */ /* 0x000fe400000e0000 */
[----:B------:R-:W-:Y:S01]  /*a9e0*/  R2UR UR22, R56 ;  /* 0x00000000381672ca */ /* 0x000fe200000e0000 */
[----:B------:R-:W-:Y:S01]  /*a9f0*/  VIADD R56, R0, 0x82 ;  /* 0x0000008200387836 */ /* 0x000fe20000000000 */
[----:B------:R-:W-:Y:S01]  /*aa00*/  R2UR UR23, R57 ;  /* 0x00000000391772ca */ /* 0x000fe200000e0000 */
[----:B------:R-:W-:Y:S01]  /*aa10*/  IMAD.MOV.U32 R57, RZ, RZ, -0x7fffffe0 ;  /* 0x80000020ff397424 */ /* 0x000fe200078e00ff */
[----:B------:R-:W-:Y:S01]  /*aa20*/  R2UR UR26, R58 ;  /* 0x000000003a1a72ca */ /* 0x000fe200000e0000 */
[----:B------:R-:W-:Y:S01]  /*aa30*/  VIADD R58, R0, 0x102 ;  /* 0x00000102003a7836 */ /* 0x000fe20000000000 */
[----:B------:R-:W-:Y:S01]  /*aa40*/  R2UR UR27, R59 ;  /* 0x000000003b1b72ca */ /* 0x000fe200000e0000 */
[----:B------:R-:W-:Y:S01]  /*aa50*/  IMAD.MOV.U32 R59, RZ, RZ, -0x7fffffe0 ;  /* 0x80000020ff3b7424 */ /* 0x000fe200078e00ff */
[----:B------:R-:W-:-:S02]  /*aa60*/  R2UR UR20, R4 ;  /* 0x00000000041472ca */ /* 0x000fc400000e0000 */
[----:B------:R-:W-:Y:S02]  /*aa70*/  R2UR UR21, R5 ;  /* 0x00000000051572ca */ /* 0x000fe400000e0000 */
[----:B------:R-:W-:Y:S01]  /*aa80*/  R2UR UR6, R56 ;  /* 0x00000000380672ca */ /* 0x000fe200000e0000 */
[----:B------:R-:W-:Y:S01]  /*aa90*/  VIADD R56, R0, 0x202 ;  /* 0x0000020200387836 */ /* 0x000fe20000000000 */
[----:B------:R-:W-:Y:S01]  /*aaa0*/  R2UR UR7, R57 ;  /* 0x00000000390772ca */ /* 0x000fe200000e0000 */
[----:B------:R-:W-:Y:S01]  /*aab0*/  IMAD.MOV.U32 R57, RZ, RZ, -0x7fffffe0 ;  /* 0x80000020ff397424 */ /* 0x000fe200078e00ff */
[C---:B------:R-:W-:Y:S02]  /*aac0*/  R2UR UR24, R6.reuse ;  /* 0x00000000061872ca */ /* 0x040fe400000e0000 */
[----:B------:R-:W-:Y:S02]  /*aad0*/  R2UR UR25, R7 ;  /* 0x00000000071972ca */ /* 0x000fe400000e0000 */
[----:B------:R-:W-:-:S02]  /*aae0*/  R2UR UR4, R6 ;  /* 0x00000000060472ca */ /* 0x000fc400000e0000 */
[----:B------:R-:W-:Y:S01]  /*aaf0*/  R2UR UR5, R7 ;  /* 0x00000000070572ca */ /* 0x000fe200000e0000 */
[----:B------:R-:W-:Y:S02]  /*ab00*/  WARPGROUP.DEPBAR.LE gsb0, 0x0 ;  /* 0x00008000000079c5 */ /* 0x000fe40000010000 */
[----:B------:R-:W-:-:S06]  /*ab10*/  WARPGROUP.ARRIVE ;  /* 0x00000000000079c5 */ /* 0x000fcc0000000000 */
[----:B------:R-:W-:Y:S01]  /*ab20*/  QGMMA.64x32x32.F32.E4M3.E4M3 R104, gdesc[UR8], RZ, !UPT, gsb0 ;  /* 0x00600000086879f3 */ /* 0x000fe2000c0008ff */
[----:B------:R-:W-:Y:S02]  /*ab30*/  R2UR UR10, R58 ;  /* 0x000000003a0a72ca */ /* 0x000fe400000e0000 */
[----:B------:R-:W-:Y:S02]  /*ab40*/  R2UR UR11, R59 ;  /* 0x000000003b0b72ca */ /* 0x000fe400000e0000 */
[----:B------:R-:W-:Y:S02]  /*ab50*/  R2UR UR8, R6 ;  /* 0x00000000060872ca */ /* 0x000fe400000e0000 */
        /* <DEDUP_REMOVED lines=17> */
[----:B------:R-:W-:Y:S03]  /*ac70*/  QGMMA.64x32x32.F32.E4M3.E4M3 R56, gdesc[UR20], RZ, !UPT, gsb0 ;  /* 0x00600000143879f3 */ /* 0x000fe6000c0008ff */
        /* <DEDUP_REMOVED lines=16> */
[----:B------:R-:W-:Y:S05]  /*ad80*/  @!P0 BRA `(.L_x_384) ;  /* 0x0000000000048947 */ /* 0x000fea0003800000 */
[----:B------:R-:W-:Y:S01]  /*ad90*/  BPT.TRAP 0x1 ;  /* 0x000000040000795c */ /* 0x000fe20000300000 */
.L_x_384:
[----:B------:R-:W-:Y:S01]  /*ada0*/  SHF.L.U32 R0, R12, 0x1f, RZ ;  /* 0x0000001f0c007819 */ /* 0x000fe200000006ff */
[----:B0-----:R-:W-:-:S04]  /*adb0*/  IMAD R14, R8, 0x8, R16 ;  /* 0x00000008080e7824 */ /* 0x001fc800078e0210 */
[----:B------:R0:W1:Y:S01]  /*adc0*/  SYNCS.PHASECHK.TRANS64.TRYWAIT P1, [R14+URZ+0x13250], R0 ;  /* 0x013250000e0075a7 */ /* 0x000062000802017f */
[----:B------:R-:W-:Y:S05]  /*add0*/  @!P0 BRA `(.L_x_385) ;  /* 0x0000000000048947 */ /* 0x000fea0003800000 */
[----:B------:R-:W-:Y:S01]  /*ade0*/  BPT.TRAP 0x1 ;  /* 0x000000040000795c */ /* 0x000fe20000300000 */
.L_x_385:
[----:B------:R-:W-:Y:S04]  /*adf0*/  BSSY B1, `(.L_x_386) ;  /* 0x0000004000017945 */ /* 0x000fe80003800000 */
[----:B-1----:R-:W-:Y:S05]  /*ae00*/  @P1 BRA `(.L_x_387) ;  /* 0x0000000000081947 */ /* 0x002fea0003800000 */
[----:B------:R-:W1:Y:S02]  /*ae10*/  SYNCS.PHASECHK.TRANS64.TRYWAIT P1, [R14+URZ+0x13250], R0 ;  /* 0x013250000e0075a7 */ /* 0x000e64000802017f */
[----:B-1----:R-:W-:Y:S05]  /*ae20*/  @!P1 BRA `(.L_x_388) ;  /* 0x000000a400049947 */ /* 0x002fea0003800000 */
.L_x_387:
[----:B------:R-:W-:Y:S05]  /*ae30*/  BSYNC B1 ;  /* 0x0000000000017941 */ /* 0x000fea0003800000 */
.L_x_386:
[----:B01----:R-:W-:Y:S01]  /*ae40*/  VIADD R0, R16, 0x1000 ;  /* 0x0000100010007836 */ /* 0x003fe20000000000 */
[----:B------:R-:W-:Y:S01]  /*ae50*/  WARPGROUP.ARRIVE ;  /* 0x00000000000079c5 */ /* 0x000fe20000000000 */
[----:B------:R-:W-:Y:S02]  /*ae60*/  IMAD.MOV.U32 R9, RZ, RZ, -0x3ffffff0 ;  /* 0xc0000010ff097424 */ /* 0x000fe400078e00ff */
[----:B------:R-:W-:Y:S01]  /*ae70*/  IMAD.MOV.U32 R13, RZ, RZ, -0x3ffffff0 ;  /* 0xc0000010ff0d7424 */ /* 0x000fe200078e00ff */
[----:B------:R-:W-:Y:S02]  /*ae80*/  SHF.R.U32.HI R0, RZ, 0x4, R0 ;  /* 0x00000004ff007819 */ /* 0x000fe40000011600 */
[----:B------:R-:W-:Y:S02]  /*ae90*/  R2UR UR7, R9 ;  /* 0x00000000090772ca */ /* 0x000fe400000e0000 */
[----:B------:R-:W-:-:S04]  /*aea0*/  LOP3.LUT R0, R0, 0x3fff, RZ, 0xc0, !PT ;  /* 0x00003fff00007812 */ /* 0x000fc800078ec0ff */
[----:B------:R-:W-:-:S05]  /*aeb0*/  LOP3.LUT R0, R0, 0x10000, RZ, 0xfc, !PT ;  /* 0x0001000000007812 */ /* 0x000fca00078efcff */
[----:B------:R-:W-:Y:S01]  /*aec0*/  IMAD R8, R8, 0x280, R0 ;  /* 0x0000028008087824 */ /* 0x000fe200078e0200 */
[----:B------:R-:W-:-:S03]  /*aed0*/  FMNMX.FTZ R0, R120, R10, !PT ;  /* 0x0000000a78007209 */ /* 0x000fc60007810000 */
[C---:B------:R-:W-:Y:S01]  /*aee0*/  VIADD R12, R8.reuse, 0x80 ;  /* 0x00000080080c7836 */ /* 0x040fe20000000000 */
[----:B------:R-:W-:Y:S02]  /*aef0*/  R2UR UR6, R8 ;  /* 0x00000000080672ca */ /* 0x000fe400000e0000 */
[----:B------:R-:W-:-:S11]  /*af00*/  FMNMX.FTZ R0, R121, R0, !PT ;  /* 0x0000000079007209 */ /* 0x000fd60007810000 */
[----:B------:R-:W-:Y:S01]  /*af10*/  QGMMA.64x64x32.F32.E4M3.E4M3 R24, R152, gdesc[UR4], R24, gsb0 ;  /* 0x00e0000498187df3 */ /* 0x000fe20008000818 */
[----:B------:R-:W-:Y:S02]  /*af20*/  R2UR UR6, R12 ;  /* 0x000000000c0672ca */ /* 0x000fe400000e0000 */
[----:B------:R-:W-:Y:S01]  /*af30*/  R2UR UR7, R13 ;  /* 0x000000000d0772ca */ /* 0x000fe200000e0000 */
[----:B------:R-:W-:Y:S01]  /*af40*/  IMAD.MOV.U32 R13, RZ, RZ, -0x3ffffff0 ;  /* 0xc0000010ff0d7424 */ /* 0x000fe200078e00ff */
[----:B------:R-:W-:Y:S01]  /*af50*/  IADD3 R12, R8, 0x100, RZ ;  /* 0x00000100080c7810 */ /* 0x000fe20007ffe0ff */
[----:B------:R-:W-:Y:S02]  /*af60*/  WARPGROUP.DEPBAR.LE gsb0, 0x0 ;  /* 0x00008000000079c5 */ /* 0x000fe40000010000 */
[----:B------:R-:W-:-:S06]  /*af70*/  WARPGROUP.ARRIVE ;  /* 0x00000000000079c5 */ /* 0x000fcc0000000000 */
[----:B------:R-:W0:Y:S02]  /*af80*/  S2R R155, SR_TID.X ;  /* 0x00000000009b7919 */ /* 0x000e240000002100 */
[----:B------:R-:W-:Y:S01]  /*af90*/  QGMMA.64x64x32.F32.E4M3.E4M3 R24, R148, gdesc[UR4], R24, gsb0 ;  /* 0x00e0000494187df3 */ /* 0x000fe20008000818 */
[----:B------:R-:W-:Y:S02]  /*afa0*/  R2UR UR6, R12 ;  /* 0x000000000c0672ca */ /* 0x000fe400000e0000 */
[----:B------:R-:W-:Y:S01]  /*afb0*/  R2UR UR7, R13 ;  /* 0x000000000d0772ca */ /* 0x000fe200000e0000 */
[----:B------:R-:W-:Y:S01]  /*afc0*/  IMAD.MOV.U32 R13, RZ, RZ, -0x3ffffff0 ;  /* 0xc0000010ff0d7424 */ /* 0x000fe200078e00ff */
[----:B0-----:R-:W-:-:S04]  /*afd0*/  LOP3.LUT R155, R155, 0x7f, RZ, 0xc0, !PT ;  /* 0x0000007f9b9b7812 */ /* 0x001fc800078ec0ff */
[----:B------:R-:W-:-:S13]  /*afe0*/  ISETP.NE.AND P1, PT, R155, RZ, PT ;  /* 0x000000ff9b00720c */ /* 0x000fda0003f25270 */
[----:B------:R-:W-:-:S05]  /*aff0*/  @!P1 VIADD R11, R11, 0x13240 ;  /* 0x000132400b0b9836 */ /* 0x000fca0000000000 */
[----:B------:R-:W-:Y:S01]  /*b000*/  @!P1 PRMT R11, RZ, 0x654, R11 ;  /* 0x00000654ff0b9816 */ /* 0x000fe2000000000b */
[----:B------:R-:W-:Y:S02]  /*b010*/  WARPGROUP.DEPBAR.LE gsb0, 0x0 ;  /* 0x00008000000079c5 */ /* 0x000fe40000010000 */
[----:B------:R-:W-:-:S06]  /*b020*/  WARPGROUP.ARRIVE ;  /* 0x00000000000079c5 */ /* 0x000fcc0000000000 */
[----:B------:R-:W-:Y:S01]  /*b030*/  QGMMA.64x64x32.F32.E4M3.E4M3 R24, R136, gdesc[UR4], R24, gsb0 ;  /* 0x00e0000488187df3 */ /* 0x000fe20008000818 */
[----:B------:R-:W-:Y:S02]  /*b040*/  R2UR UR7, R13 ;  /* 0x000000000d0772ca */ /* 0x000fe400000e0000 */
[----:B------:R-:W-:Y:S02]  /*b050*/  WARPGROUP.DEPBAR.LE gsb0, 0x0 ;  /* 0x00008000000079c5 */ /* 0x000fe40000010000 */
[----:B------:R-:W-:Y:S01]  /*b060*/  FMNMX.FTZ R136, R124, R0, !PT ;  /* 0x000000007c887209 */ /* 0x000fe20007810000 */
[----:B------:R-:W-:Y:S01]  /*b070*/  WARPGROUP.ARRIVE ;  /* 0x00000000000079c5 */ /* 0x000fe20000000000 */
        /* <DEDUP_REMOVED lines=74> */
[----:B------:R-:W-:-:S03]  /*b520*/  FMNMX.FTZ R0, R67, R0, !PT ;  /* 0x0000000043007209 */ /* 0x000fc60007810000 */
[----:B------:R-:W0:Y:S01]  /*b530*/  SHFL.BFLY PT, R12, R136, 0x2, 0x1f ;  /* 0x0c401f00880c7f89 */ /* 0x000e2200000e0000 */
[----:B------:R-:W-:-:S04]  /*b540*/  FMNMX.FTZ R0, R70, R0, !PT ;  /* 0x0000000046007209 */ /* 0x000fc80007810000 */
[----:B------:R-:W-:-:S05]  /*b550*/  FMNMX.FTZ R0, R71, R0, !PT ;  /* 0x0000000047007209 */ /* 0x000fca0007810000 */
[----:B------:R-:W1:Y:S01]  /*b560*/  SHFL.BFLY PT, R9, R0, 0x2, 0x1f ;  /* 0x0c401f0000097f89 */ /* 0x000e6200000e0000 */
[----:B0-----:R-:W-:Y:S01]  /*b570*/  FMNMX.FTZ R136, R136, R12, !PT ;  /* 0x0000000c88887209 */ /* 0x001fe20007810000 */
[----:B------:R-:W-:-:S05]  /*b580*/  VIADD R12, R8, 0x180 ;  /* 0x00000180080c7836 */ /* 0x000fca0000000000 */
[----:B------:R-:W-:Y:S02]  /*b590*/  R2UR UR6, R12 ;  /* 0x000000000c0672ca */ /* 0x000fe400000e0000 */
[----:B-1----:R-:W-:Y:S02]  /*b5a0*/  FMNMX.FTZ R9, R0, R9, !PT ;  /* 0x0000000900097209 */ /* 0x002fe40007810000 */
[----:B------:R-:W0:Y:S04]  /*b5b0*/  SHFL.BFLY PT, R0, R136, 0x1, 0x1f ;  /* 0x0c201f0088007f89 */ /* 0x000e2800000e0000 */
[----:B------:R-:W1:Y:S05]  /*b5c0*/  SHFL.BFLY PT, R12, R9, 0x1, 0x1f ;  /* 0x0c201f00090c7f89 */ /* 0x000e6a00000e0000 */
[----:B------:R-:W-:Y:S01]  /*b5d0*/  QGMMA.64x64x32.F32.E4M3.E4M3 R24, R140, gdesc[UR4], R24, gsb0 ;  /* 0x00e000048c187df3 */ /* 0x000fe20008000818 */
[----:B0-----:R-:W-:-:S02]  /*b5e0*/  FMNMX.FTZ R0, R136, R0, !PT ;  /* 0x0000000088007209 */ /* 0x001fc40007810000 */
[----:B-1----:R-:W-:-:S03]  /*b5f0*/  FMNMX.FTZ R9, R9, R12, !PT ;  /* 0x0000000c09097209 */ /* 0x002fc60007810000 */
[----:B------:R-:W-:Y:S01]  /*b600*/  FFMA.FTZ R13, R2, R0, -8 ;  /* 0xc1000000020d7423 */ /* 0x000fe20000010000 */
[----:B------:R-:W-:-:S03]  /*b610*/  FADD.FTZ R10, -R0, R10 ;  /* 0x0000000a000a7221 */ /* 0x000fc60000010100 */
[C-C-:B------:R-:W-:Y:S01]  /*b620*/  FFMA.FTZ R12, R2.reuse, R120, -R13.reuse ;  /* 0x00000078020c7223 */ /* 0x140fe2000001080d */
[----:B------:R-:W-:-:S01]  /*b630*/  FFMA.FTZ R120, R2, R121, -R13 ;  /* 0x0000007902787223 */ /* 0x000fc2000001080d */
        /* <DEDUP_REMOVED lines=38> */
[----:B------:R-:W-:Y:S01]  /*b8a0*/  FADD.FTZ R3, -R9, R3 ;  /* 0x0000000309037221 */ /* 0x000fe20000010100 */
[----:B------:R-:W-:-:S01]  /*b8b0*/  FFMA.FTZ R69, R2, R9, -8 ;  /* 0xc100000002457423 */ /* 0x000fc20000010009 */
[C---:B------:R-:W-:Y:S01]  /*b8c0*/  FMUL.FTZ R10, R2.reuse, R10 ;  /* 0x0000000a020a7220 */ /* 0x040fe20000410000 */
[----:B------:R-:W-:Y:S01]  /*b8d0*/  MUFU.EX2 R12, R12 ;  /* 0x0000000c000c7308 */ /* 0x000fe20000000800 */
[C---:B------:R-:W-:Y:S01]  /*b8e0*/  FMUL.FTZ R3, R2.reuse, R3 ;  /* 0x0000000302037220 */ /* 0x040fe20000410000 */
[C-C-:B------:R-:W-:Y:S01]  /*b8f0*/  FFMA.FTZ R122, R2.reuse, R122, -R69.reuse ;  /* 0x0000007a027a7223 */ /* 0x140fe20000010845 */
[----:B------:R-:W-:-:S01]  /*b900*/  FFMA.FTZ R123, R2, R123, -R69 ;  /* 0x0000007b027b7223 */ /* 0x000fc20000010845 */
[C-C-:B------:R-:W-:Y:S01]  /*b910*/  FFMA.FTZ R126, R2.reuse, R126, -R69.reuse ;  /* 0x0000007e027e7223 */ /* 0x140fe20000010845 */
[----:B------:R-:W-:-:S01]  /*b920*/  FFMA.FTZ R127, R2, R127, -R69 ;  /* 0x0000007f027f7223 */ /* 0x000fc20000010845 */
[C-C-:B------:R-:W-:Y:S01]  /*b930*/  FFMA.FTZ R130, R2.reuse, R130, -R69.reuse ;  /* 0x0000008202827223 */ /* 0x140fe20000010845 */
[----:B------:R-:W-:-:S01]  /*b940*/  FFMA.FTZ R131, R2, R131, -R69 ;  /* 0x0000008302837223 */ /* 0x000fc20000010845 */
[----:B------:R-:W0:Y:S01]  /*b950*/  MUFU.EX2 R10, R10 ;  /* 0x0000000a000a7308 */ /* 0x000e220000000800 */
[----:B------:R-:W-:-:S01]  /*b960*/  FFMA.FTZ R134, R2, R134, -R69 ;  /* 0x0000008602867223 */ /* 0x000fc20000010845 */
        /* <DEDUP_REMOVED lines=8> */
[C-C-:B------:R-:W-:Y:S01]  /*b9f0*/  FFMA.FTZ R118, R2.reuse, R118, -R69.reuse ;  /* 0x0000007602767223 */ /* 0x140fe20000010845 */
[----:B------:R-:W-:-:S01]  /*ba00*/  FFMA.FTZ R119, R2, R119, -R69 ;  /* 0x0000007702777223 */ /* 0x000fc20000010845 */
[C-C-:B------:R-:W-:Y:S01]  /*ba10*/  FFMA.FTZ R90, R2.reuse, R90, -R69.reuse ;  /* 0x0000005a025a7223 */ /* 0x140fe20000010845 */
[----:B------:R-:W-:-:S01]  /*ba20*/  FFMA.FTZ R91, R2, R91, -R69 ;  /* 0x0000005b025b7223 */ /* 0x000fc20000010845 */
[C-C-:B------:R-:W-:Y:S01]  /*ba30*/  FFMA.FTZ R94, R2.reuse, R94, -R69.reuse ;  /* 0x0000005e025e7223 */ /* 0x140fe20000010845 */
[----:B------:R-:W-:-:S01]  /*ba40*/  FFMA.FTZ R95, R2, R95, -R69 ;  /* 0x0000005f025f7223 */ /* 0x000fc20000010845 */
[----:B------:R-:W1:Y:S01]  /*ba50*/  MUFU.EX2 R122, R122 ;  /* 0x0000007a007a7308 */ /* 0x000e620000000800 */
[----:B0-----:R-:W-:-:S01]  /*ba60*/  FFMA.FTZ R21, R10, R21, R12 ;  /* 0x000000150a157223 */ /* 0x001fc2000001000c */
[----:B------:R-:W-:Y:S01]  /*ba70*/  FFMA.FTZ R98, R2, R98, -R69 ;  /* 0x0000006202627223 */ /* 0x000fe20000010845 */
[----:B------:R-:W-:-:S02]  /*ba80*/  VIADD R56, R8, 0x200 ;  /* 0x0000020008387836 */ /* 0x000fc40000000000 */
[C-C-:B------:R-:W-:Y:S01]  /*ba90*/  FFMA.FTZ R8, R2.reuse, R99, -R69.reuse ;  /* 0x0000006302087223 */ /* 0x140fe20000010845 */
[----:B------:R-:W-:Y:S02]  /*baa0*/  IMAD.MOV.U32 R57, RZ, RZ, -0x3ffffff0 ;  /* 0xc0000010ff397424 */ /* 0x000fe400078e00ff */
[C-C-:B------:R-:W-:Y:S01]  /*bab0*/  FFMA.FTZ R74, R2.reuse, R74, -R69.reuse ;  /* 0x0000004a024a7223 */ /* 0x140fe20000010845 */
[----:B------:R-:W-:-:S01]  /*bac0*/  FFMA.FTZ R75, R2, R75, -R69 ;  /* 0x0000004b024b7223 */ /* 0x000fc20000010845 */
[----:B------:R-:W0:Y:S01]  /*bad0*/  MUFU.EX2 R120, R120 ;  /* 0x0000007800787308 */ /* 0x000e220000000800 */
[----:B------:R-:W-:Y:S01]  /*bae0*/  R2UR UR6, R56 ;  /* 0x00000000380672ca */ /* 0x000fe200000e0000 */
[C-C-:B------:R-:W-:Y:S01]  /*baf0*/  FFMA.FTZ R56, R2.reuse, R102, -R69.reuse ;  /* 0x0000006602387223 */ /* 0x140fe20000010845 */
[----:B------:R-:W-:Y:S01]  /*bb00*/  R2UR UR7, R57 ;  /* 0x00000000390772ca */ /* 0x000fe200000e0000 */
[----:B------:R-:W-:Y:S01]  /*bb10*/  FFMA.FTZ R57, R2, R103, -R69 ;  /* 0x0000006702397223 */ /* 0x000fe20000010845 */
[----:B------:R-:W-:-:S02]  /*bb20*/  WARPGROUP.DEPBAR.LE gsb0, 0x0 ;  /* 0x00008000000079c5 */ /* 0x000fc40000010000 */
[----:B------:R-:W-:Y:S01]  /*bb30*/  WARPGROUP.ARRIVE ;  /* 0x00000000000079c5 */ /* 0x000fe20000000000 */
[----:B------:R-:W2:Y:S01]  /*bb40*/  MUFU.EX2 R123, R123 ;  /* 0x0000007b007b7308 */ /* 0x000ea20000000800 */
[----:B-1----:R-:W-:-:S01]  /*bb50*/  FFMA.FTZ R20, R3, R20, R122 ;  /* 0x0000001403147223 */ /* 0x002fc2000001007a */
[C-C-:B------:R-:W-:Y:S01]  /*bb60*/  FFMA.FTZ R78, R2.reuse, R78, -R69.reuse ;  /* 0x0000004e024e7223 */ /* 0x140fe20000010845 */
[----:B------:R-:W-:-:S01]  /*bb70*/  FFMA.FTZ R79, R2, R79, -R69 ;  /* 0x0000004f024f7223 */ /* 0x000fc20000010845 */
[C-C-:B------:R-:W-:Y:S01]  /*bb80*/  FFMA.FTZ R82, R2.reuse, R82, -R69.reuse ;  /* 0x0000005202527223 */ /* 0x140fe20000010845 */
[----:B------:R-:W-:-:S01]  /*bb90*/  FFMA.FTZ R83, R2, R83, -R69 ;  /* 0x0000005302537223 */ /* 0x000fc20000010845 */
[C-C-:B------:R-:W-:Y:S01]  /*bba0*/  FFMA.FTZ R86, R2.reuse, R86, -R69.reuse ;  /* 0x0000005602567223 */ /* 0x140fe20000010845 */
[----:B------:R-:W-:-:S01]  /*bbb0*/  FFMA.FTZ R87, R2, R87, -R69 ;  /* 0x0000005702577223 */ /* 0x000fc20000010845 */
[----:B------:R-:W1:Y:S01]  /*bbc0*/  MUFU.EX2 R121, R121 ;  /* 0x0000007900797308 */ /* 0x000e620000000800 */
[----:B0-----:R-:W-:-:S01]  /*bbd0*/  FADD.FTZ R21, R120, R21 ;  /* 0x0000001578157221 */ /* 0x001fc20000010000 */
[----:B------:R-:W-:Y:S01]  /*bbe0*/  QGMMA.64x64x32.F32.E4M3.E4M3 R24, R144, gdesc[UR4], R24, gsb0 ;  /* 0x00e0000490187df3 */ /* 0x000fe20008000818 */
[----:B------:R-:W-:-:S01]  /*bbf0*/  FFMA.FTZ R58, R2, R58, -R69 ;  /* 0x0000003a023a7223 */ /* 0x000fc20000010845 */
[C-C-:B------:R-:W-:Y:S01]  /*bc00*/  FFMA.FTZ R59, R2.reuse, R59, -R69.reuse ;  /* 0x0000003b023b7223 */ /* 0x140fe20000010845 */
[----:B------:R-:W-:-:S01]  /*bc10*/  FFMA.FTZ R62, R2, R62, -R69 ;  /* 0x0000003e023e7223 */ /* 0x000fc20000010845 */
[C-C-:B------:R-:W-:Y:S01]  /*bc20*/  FFMA.FTZ R63, R2.reuse, R63, -R69.reuse ;  /* 0x0000003f023f7223 */ /* 0x140fe20000010845 */
[----:B------:R-:W-:-:S01]  /*bc30*/  FFMA.FTZ R66, R2, R66, -R69 ;  /* 0x0000004202427223 */ /* 0x000fc20000010845 */
[----:B------:R-:W0:Y:S01]  /*bc40*/  MUFU.EX2 R126, R126 ;  /* 0x0000007e007e7308 */ /* 0x000e220000000800 */
[----:B--2---:R-:W-:-:S01]  /*bc50*/  FADD.FTZ R20, R123, R20 ;  /* 0x000000147b147221 */ /* 0x004fc20000010000 */
[C-C-:B------:R-:W-:Y:S01]  /*bc60*/  FFMA.FTZ R67, R2.reuse, R67, -R69.reuse ;  /* 0x0000004302437223 */ /* 0x140fe20000010845 */
[----:B------:R-:W-:-:S01]  /*bc70*/  FFMA.FTZ R70, R2, R70, -R69 ;  /* 0x0000004602467223 */ /* 0x000fc20000010845 */
[----:B------:R-:W-:-:S04]  /*bc80*/  FFMA.FTZ R69, R2, R71, -R69 ;  /* 0x0000004702457223 */ /* 0x000fc80000010845 */
        /* <DEDUP_REMOVED lines=18> */
[----:B------:R-:W-:Y:S02]  /*bdb0*/  WARPGROUP.DEPBAR.LE gsb0, 0x0 ;  /* 0x00008000000079c5 */ /* 0x000fe40000010000 */
[----:B------:R2:W-:Y:S04]  /*bdc0*/  @!P1 SYNCS.ARRIVE.TRANS64.RED.A1T0 RZ, [R11+URZ], RZ ;  /* 0x000000ff0bff99a7 */ /* 0x0005e8000810043f */
        /* <DEDUP_REMOVED lines=129> */
[----:B0-----:R-:W-:-:S01]  /*c5e0*/  FADD.FTZ R20, R70, R20 ;  /* 0x0000001446147221 */ /* 0x001fc20000010000 */
[----:B---3--:R-:W-:-:S03]  /*c5f0*/  FADD.FTZ R21, R13, R21 ;  /* 0x000000150d157221 */ /* 0x008fc60000010000 */
[----:B-1----:R-:W-:Y:S01]  /*c600*/  FADD.FTZ R20, R69, R20 ;  /* 0x0000001445147221 */ /* 0x002fe20000010000 */
[----:B--2---:R-:W-:Y:S06]  /*c610*/  @!P0 BRA `(.L_x_389) ;  /* 0x0000000000048947 */ /* 0x004fec0003800000 */
[----:B------:R-:W-:Y:S01]  /*c620*/  BPT.TRAP 0x1 ;  /* 0x000000040000795c */ /* 0x000fe20000300000 */
.L_x_389:
[----:B------:R-:W2:Y:S01]  /*c630*/  LDL R11, [R1+0x1c] ;  /* 0x00001c00010b7983 */ /* 0x000ea20000100800 */
[----:B------:R-:W-:Y:S01]  /*c640*/  F2FP.SATFINITE.E4M3.F32.PACK_AB_MERGE_C R121, R124, R121, RZ ;  /* 0x000000797c79723e */ /* 0x000fe200048070ff */
[----:B------:R-:W-:Y:S01]  /*c650*/  VIADD R14, R14, 0x13260 ;  /* 0x000132600e0e7836 */ /* 0x000fe20000000000 */
[----:B------:R-:W-:Y:S01]  /*c660*/  F2FP.SATFINITE.E4M3.F32.PACK_AB_MERGE_C R57, R57, R56, RZ ;  /* 0x000000383939723e */ /* 0x000fe200048070ff */
[----:B------:R-:W-:Y:S01]  /*c670*/  FMUL.FTZ R24, R24, R10 ;  /* 0x0000000a18187220 */ /* 0x000fe20000410000 */
[----:B------:R-:W-:Y:S01]  /*c680*/  F2FP.SATFINITE.E4M3.F32.PACK_AB_MERGE_C R152, R120, R12, R121 ;  /* 0x0000000c7898723e */ /* 0x000fe20004807079 */
[----:B------:R-:W-:Y:S01]  /*c690*/  FMUL.FTZ R25, R25, R10 ;  /* 0x0000000a19197220 */ /* 0x000fe20000410000 */
[----:B------:R-:W-:Y:S01]  /*c6a0*/  F2FP.SATFINITE.E4M3.F32.PACK_AB_MERGE_C R139, R8, R98, R57 ;  /* 0x00000062088b723e */ /* 0x000fe20004807039 */
[----:B------:R0:W5:Y:S01]  /*c6b0*/  LDL R12, [R1+0xc] ;  /* 0x00000c00010c7983 */ /* 0x0001620000100800 */
[----:B------:R-:W-:Y:S01]  /*c6c0*/  ISETP.GT.AND P1, PT, R15, RZ, PT ;  /* 0x000000ff0f00720c */ /* 0x000fe20003f24270 */
[----:B------:R-:W-:Y:S01]  /*c6d0*/  FMUL.FTZ R28, R28, R10 ;  /* 0x0000000a1c1c7220 */ /* 0x000fe20000410000 */
[----:B------:R-:W-:Y:S01]  /*c6e0*/  F2FP.SATFINITE.E4M3.F32.PACK_AB_MERGE_C R92, R93, R92, RZ ;  /* 0x0000005c5d5c723e */ /* 0x000fe200048070ff */
[----:B------:R0:W5:Y:S01]  /*c6f0*/  LDL R8, [R1+0x4] ;  /* 0x0000040001087983 */ /* 0x0001620000100800 */
[----:B------:R-:W-:Y:S01]  /*c700*/  F2FP.SATFINITE.E4M3.F32.PACK_AB_MERGE_C R60, R61, R60, RZ ;  /* 0x0000003c3d3c723e */ /* 0x000fe200048070ff */
[----:B------:R-:W-:Y:S01]  /*c710*/  FMUL.FTZ R29, R29, R10 ;  /* 0x0000000a1d1d7220 */ /* 0x000fe20000410000 */
[----:B------:R-:W-:Y:S01]  /*c720*/  F2FP.SATFINITE.E4M3.F32.PACK_AB_MERGE_C R92, R89, R88, R92 ;  /* 0x00000058595c723e */ /* 0x000fe2000480705c */
[----:B------:R-:W-:Y:S01]  /*c730*/  FMUL.FTZ R32, R32, R10 ;  /* 0x0000000a20207220 */ /* 0x000fe20000410000 */
[----:B------:R-:W-:Y:S01]  /*c740*/  F2FP.SATFINITE.E4M3.F32.PACK_AB_MERGE_C R126, R127, R126, RZ ;  /* 0x0000007e7f7e723e */ /* 0x000fe200048070ff */
[-C--:B------:R-:W-:Y:S01]  /*c750*/  FMUL.FTZ R33, R33, R10.reuse ;  /* 0x0000000a21217220 */ /* 0x080fe20000410000 */
[----:B------:R-:W-:Y:S01]  /*c760*/  F2FP.SATFINITE.E4M3.F32.PACK_AB_MERGE_C R129, R132, R129, RZ ;  /* 0x000000818481723e */ /* 0x000fe200048070ff */
[----:B------:R-:W-:Y:S01]  /*c770*/  FMUL.FTZ R36, R36, R10 ;  /* 0x0000000a24247220 */ /* 0x000fe20000410000 */
        /* <DEDUP_REMOVED lines=28> */
[----:B------:R-:W-:Y:S01]  /*c940*/  F2FP.SATFINITE.E4M3.F32.PACK_AB_MERGE_C R144, R136, R133, R60 ;  /* 0x000000858890723e */ /* 0x000fe2000480703c */
        /* <DEDUP_REMOVED lines=11> */
[----:B------:R-:W-:Y:S01]  /*ca00*/  F2FP.SATFINITE.E4M3.F32.PACK_AB_MERGE_C R153, R123, R122, R126 ;  /* 0x0000007a7b99723e */ /* 0x000fe2000480707e */
[----:B------:R-:W-:Y:S01]  /*ca10*/  VIADD R15, R15, 0xffffffff ;  /* 0xffffffff0f0f7836 */ /* 0x000fe20000000000 */
[----:B------:R-:W-:Y:S01]  /*ca20*/  F2FP.SATFINITE.E4M3.F32.PACK_AB_MERGE_C R154, R128, R125, R129 ;  /* 0x0000007d809a723e */ /* 0x000fe20004807081 */
[----:B------:R-:W-:Y:S01]  /*ca30*/  IMAD.MOV.U32 R3, RZ, RZ, R9 ;  /* 0x000000ffff037224 */ /* 0x000fe200078e0009 */
[----:B------:R-:W-:Y:S01]  /*ca40*/  F2FP.SATFINITE.E4M3.F32.PACK_AB_MERGE_C R155, R131, R130, R134 ;  /* 0x00000082839b723e */ /* 0x000fe20004807086 */
[----:B------:R-:W-:Y:S01]  /*ca50*/  IMAD.MOV.U32 R10, RZ, RZ, R0 ;  /* 0x000000ffff0a7224 */ /* 0x000fe200078e0000 */
[----:B------:R-:W-:Y:S01]  /*ca60*/  F2FP.SATFINITE.E4M3.F32.PACK_AB_MERGE_C R148, R105, R104, R108 ;  /* 0x000000686994723e */ /* 0x000fe2000480706c */
[----:B------:R-:W-:Y:S01]  /*ca70*/  IMAD.MOV.U32 R136, RZ, RZ, R92 ;  /* 0x000000ffff887224 */ /* 0x000fe200078e005c */
[----:B------:R-:W-:-:S02]  /*ca80*/  F2FP.SATFINITE.E4M3.F32.PACK_AB_MERGE_C R149, R107, R106, R110 ;  /* 0x0000006a6b95723e */ /* 0x000fc4000480706e */
[----:B------:R-:W-:Y:S02]  /*ca90*/  F2FP.SATFINITE.E4M3.F32.PACK_AB_MERGE_C R150, R113, R112, R116 ;  /* 0x000000707196723e */ /* 0x000fe40004807074 */
[----:B------:R-:W-:Y:S02]  /*caa0*/  F2FP.SATFINITE.E4M3.F32.PACK_AB_MERGE_C R151, R115, R114, R118 ;  /* 0x000000727397723e */ /* 0x000fe40004807076 */
[----:B------:R-:W-:Y:S02]  /*cab0*/  F2FP.SATFINITE.E4M3.F32.PACK_AB_MERGE_C R137, R91, R90, R94 ;  /* 0x0000005a5b89723e */ /* 0x000fe4000480705e */
[----:B------:R-:W-:Y:S02]  /*cac0*/  F2FP.SATFINITE.E4M3.F32.PACK_AB_MERGE_C R138, R97, R96, R100 ;  /* 0x00000060618a723e */ /* 0x000fe40004807064 */
[----:B------:R-:W-:Y:S02]  /*cad0*/  F2FP.SATFINITE.E4M3.F32.PACK_AB_MERGE_C R140, R73, R72, R76 ;  /* 0x00000048498c723e */ /* 0x000fe4000480704c */
[----:B------:R-:W-:-:S02]  /*cae0*/  F2FP.SATFINITE.E4M3.F32.PACK_AB_MERGE_C R141, R75, R74, R78 ;  /* 0x0000004a4b8d723e */ /* 0x000fc4000480704e */
[----:B------:R-:W-:Y:S02]  /*caf0*/  F2FP.SATFINITE.E4M3.F32.PACK_AB_MERGE_C R142, R81, R80, R84 ;  /* 0x00000050518e723e */ /* 0x000fe40004807054 */
[----:B------:R-:W-:Y:S02]  /*cb00*/  F2FP.SATFINITE.E4M3.F32.PACK_AB_MERGE_C R143, R83, R82, R86 ;  /* 0x00000052538f723e */ /* 0x000fe40004807056 */
[----:B------:R-:W-:Y:S02]  /*cb10*/  F2FP.SATFINITE.E4M3.F32.PACK_AB_MERGE_C R145, R59, R58, R62 ;  /* 0x0000003a3b91723e */ /* 0x000fe4000480703e */
[----:B------:R-:W-:Y:S02]  /*cb20*/  F2FP.SATFINITE.E4M3.F32.PACK_AB_MERGE_C R146, R65, R64, R13 ;  /* 0x000000404192723e */ /* 0x000fe4000480700d */
[----:B------:R-:W-:Y:S02]  /*cb30*/  F2FP.SATFINITE.E4M3.F32.PACK_AB_MERGE_C R147, R67, R66, R69 ;  /* 0x000000424393723e */ /* 0x000fe40004807045 */
[----:B--2---:R-:W-:-:S04]  /*cb40*/  PRMT R14, R11, 0x654, R14 ;  /* 0x000006540b0e7816 */ /* 0x004fc8000000000e */
[----:B------:R0:W-:Y:S01]  /*cb50*/  SYNCS.ARRIVE.TRANS64.RED.A1T0 RZ, [R14+URZ], RZ ;  /* 0x000000ff0eff79a7 */ /* 0x0001e2000810043f */
[----:B------:R-:W-:Y:S05]  /*cb60*/  @P1 BRA `(.L_x_390) ;  /* 0xffffffd800d01947 */ /* 0x000fea000383ffff */
.L_x_378:
[----:B------:R-:W-:Y:S05]  /*cb70*/  BSYNC B0 ;  /* 0x0000000000007941 */ /* 0x000fea0003800000 */
.L_x_377:
[----:B------:R-:W-:Y:S06]  /*cb80*/  BAR.ARV 0x8, 0x200 ;  /* 0x0208000000007b1d */ /* 0x000fec0000002000 */
[----:B------:R-:W-:Y:S05]  /*cb90*/  @!P0 BRA `(.L_x_391) ;  /* 0x0000000000048947 */ /* 0x000fea0003800000 */
[----:B------:R-:W-:Y:S01]  /*cba0*/  BPT.TRAP 0x1 ;  /* 0x000000040000795c */ /* 0x000fe20000300000 */
.L_x_391:
[----:B------:R-:W2:Y:S04]  /*cbb0*/  LDL R3, [R1+0xc] ;  /* 0x00000c0001037983 */ /* 0x000ea80000100800 */
[----:B------:R-:W3:Y:S01]  /*cbc0*/  LDL R4, [R1+0x4] ;  /* 0x0000040001047983 */ /* 0x000ee20000100800 */
[----:B--2---:R-:W-:Y:S01]  /*cbd0*/  SHF.L.U32 R3, R3, 0x1f, RZ ;  /* 0x0000001f03037819 */ /* 0x004fe200000006ff */
[----:B---3-5:R-:W-:-:S04]  /*cbe0*/  IMAD R8, R4, 0x8, R16 ;  /* 0x0000000804087824 */ /* 0x028fc800078e0210 */
[----:B------:R1:W2:Y:S01]  /*cbf0*/  SYNCS.PHASECHK.TRANS64.TRYWAIT P1, [R8+URZ+0x13250], R3 ;  /* 0x01325003080075a7 */ /* 0x0002a2000802017f */
[----:B------:R-:W-:Y:S05]  /*cc00*/  @!P0 BRA `(.L_x_392) ;  /* 0x0000000000048947 */ /* 0x000fea0003800000 */
[----:B------:R-:W-:Y:S01]  /*cc10*/  BPT.TRAP 0x1 ;  /* 0x000000040000795c */ /* 0x000fe20000300000 */
.L_x_392:
[----:B------:R-:W-:Y:S04]  /*cc20*/  BSSY B0, `(.L_x_393) ;  /* 0x0000004000007945 */ /* 0x000fe80003800000 */
[----:B--2---:R-:W-:Y:S05]  /*cc30*/  @P1 BRA `(.L_x_394) ;  /* 0x0000000000081947 */ /* 0x004fea0003800000 */
[----:B------:R-:W2:Y:S02]  /*cc40*/  SYNCS.PHASECHK.TRANS64.TRYWAIT P1, [R8+URZ+0x13250], R3 ;  /* 0x01325003080075a7 */ /* 0x000ea4000802017f */
[----:B--2---:R-:W-:Y:S05]  /*cc50*/  @!P1 BRA `(.L_x_395) ;  /* 0x00000084008c9947 */ /* 0x004fea0003800000 */
.L_x_394:
[----:B------:R-:W-:Y:S05]  /*cc60*/  BSYNC B0 ;  /* 0x0000000000007941 */ /* 0x000fea0003800000 */
.L_x_393:
[----:B------:R-:W3:Y:S04]  /*cc70*/  LDL R12, [R1+0x54] ;  /* 0x00005400010c7983 */ /* 0x000ee80000100800 */
[----:B0-----:R-:W1:Y:S01]  /*cc80*/  LDL R14, [R1+0x3c] ;  /* 0x00003c00010e7983 */ /* 0x001e620000100800 */
[----:B------:R-:W-:-:S03]  /*cc90*/  ULDC.64 UR4, c[0x0][0x9a0] ;  /* 0x0002680000047ab9 */ /* 0x000fc60000000a00 */
[----:B------:R-:W4:Y:S04]  /*cca0*/  LDL.LU R13, [R1+0x28] ;  /* 0x00002800010d7983 */ /* 0x000f280000300800 */
[----:B------:R-:W5:Y:S01]  /*ccb0*/  LDL R63, [R1+0x4] ;  /* 0x00000400013f7983 */ /* 0x000f620000100800 */
[----:B------:R-:W-:Y:S01]  /*ccc0*/  VIADD R16, R16, 0x1000 ;  /* 0x0000100010107836 */ /* 0x000fe20000000000 */
[----:B------:R-:W-:Y:S01]  /*ccd0*/  ISETP.NE.U32.AND P1, PT, RZ, UR4, PT ;  /* 0x00000004ff007c0c */ /* 0x000fe2000bf25070 */
[----:B------:R-:W-:Y:S01]  /*cce0*/  IMAD.MOV.U32 R5, RZ, RZ, -0x3ffffff0 ;  /* 0xc0000010ff057424 */ /* 0x000fe200078e00ff */
[----:B------:R-:W-:Y:S02]  /*ccf0*/  WARPGROUP.ARRIVE ;  /* 0x00000000000079c5 */ /* 0x000fe40000000000 */
[----:B------:R-:W-:-:S02]  /*cd00*/  SHF.R.U32.HI R16, RZ, 0x4, R16 ;  /* 0x00000004ff107819 */ /* 0x000fc40000011610 */
[----:B------:R-:W-:Y:S02]  /*cd10*/  R2UR UR7, R5 ;  /* 0x00000000050772ca */ /* 0x000fe400000e0000 */
[----:B------:R-:W-:Y:S02]  /*cd20*/  LOP3.LUT R16, R16, 0x3fff, RZ, 0xc0, !PT ;  /* 0x00003fff10107812 */ /* 0x000fe400078ec0ff */
[----:B------:R-:W-:Y:S02]  /*cd30*/  ISETP.NE.AND.EX P1, PT, RZ, UR5, PT, P1 ;  /* 0x00000005ff007c0c */ /* 0x000fe4000bf25310 */
[----:B------:R-:W-:-:S11]  /*cd40*/  LOP3.LUT R16, R16, 0x10000, RZ, 0xfc, !PT ;  /* 0x0001000010107812 */ /* 0x000fd600078efcff */
[----:B------:R-:W3:Y:S08]  /*cd50*/  @P1 LDC.64 R10, c[0x0][0x9c8] ;  /* 0x00027200ff0a1b82 */ /* 0x000ef00000000a00 */
[----:B------:R-:W0:Y:S01]  /*cd60*/  @P1 LDC.64 R6, c[0x0][0x9d0] ;  /* 0x00027400ff061b82 */ /* 0x000e220000000a00 */
[----:B---3--:R-:W-:-:S04]  /*cd70*/  @P1 IMAD R12, R12, R10, RZ ;  /* 0x0000000a0c0c1224 */ /* 0x008fc800078e02ff */
[C---:B-12---:R-:W-:Y:S02]  /*cd80*/  @P1 IMAD R3, R14.reuse, R11, R12 ;  /* 0x0000000b0e031224 */ /* 0x046fe400078e020c */
[----:B------:R-:W-:Y:S01]  /*cd90*/  @P1 IMAD.WIDE.U32 R10, R14, R10, RZ ;  /* 0x0000000a0e0a1225 */ /* 0x000fe200078e00ff */
[----:B----4-:R-:W-:-:S03]  /*cda0*/  @P1 SHF.R.S32.HI R5, RZ, 0x1f, R13 ;  /* 0x0000001fff051819 */ /* 0x010fc6000001140d */
[----:B------:R-:W-:Y:S02]  /*cdb0*/  @P1 IMAD.IADD R11, R11, 0x1, R3 ;  /* 0x000000010b0b1824 */ /* 0x000fe400078e0203 */
[----:B-----5:R-:W-:Y:S02]  /*cdc0*/  IMAD R4, R63, 0x280, R16 ;  /* 0x000002803f047824 */ /* 0x020fe400078e0210 */
[----:B0-----:R-:W-:-:S03]  /*cdd0*/  @P1 IMAD R12, R5, R6, RZ ;  /* 0x00000006050c1224 */ /* 0x001fc600078e02ff */
[----:B------:R-:W-:Y:S01]  /*cde0*/  R2UR UR6, R4 ;  /* 0x00000000040672ca */ /* 0x000fe200000e0000 */
[C---:B------:R-:W-:Y:S02]  /*cdf0*/  @P1 IMAD R3, R13.reuse, R7, R12 ;  /* 0x000000070d031224 */ /* 0x040fe400078e020c */
[----:B------:R-:W-:-:S04]  /*ce00*/  @P1 IMAD.WIDE.U32 R6, R13, R6, R10 ;  /* 0x000000060d061225 */ /* 0x000fc800078e000a */
[----:B------:R-:W-:Y:S01]  /*ce10*/  @P1 IMAD.IADD R3, R7, 0x1, R3 ;  /* 0x0000000107031824 */ /* 0x000fe200078e0203 */
[----:B------:R-:W-:Y:S01]  /*ce20*/  @P1 LEA R10, P2, R6, UR4, 0x2 ;  /* 0x00000004060a1c11 */ /* 0x000fe2000f8410ff */
[----:B------:R-:W-:-:S04]  /*ce30*/  IMAD.MOV.U32 R12, RZ, RZ, 0x3f800000 ;  /* 0x3f800000ff0c7424 */ /* 0x000fc800078e00ff */
[----:B------:R-:W-:Y:S01]  /*ce40*/  QGMMA.64x64x32.F32.E4M3.E4M3 R24, R152, gdesc[UR4], R24, gsb0 ;  /* 0x00e0000498187df3 */ /* 0x000fe20008000818 */
[----:B------:R-:W-:Y:S01]  /*ce50*/  @P1 LEA.HI.X R11, R6, UR5, R3, 0x2, P2 ;  /* 0x00000005060b1c11 */ /* 0x000fe200090f1403 */
[----:B------:R-:W-:Y:S02]  /*ce60*/  VIADD R6, R4, 0x80 ;  /* 0x0000008004067836 */ /* 0x000fe40000000000 */
[----:B------:R-:W-:Y:S02]  /*ce70*/  IMAD.MOV.U32 R7, RZ, RZ, -0x3ffffff0 ;  /* 0xc0000010ff077424 */ /* 0x000fe400078e00ff */
[----:B------:R0:W2:Y:S01]  /*ce80*/  @P1 LDG.E R12, desc[UR40][R10.64] ;  /* 0x000000280a0c1981 */ /* 0x0000a2000c1e1900 */
[----:B------:R-:W-:Y:S02]  /*ce90*/  R2UR UR6, R6 ;  /* 0x00000000060672ca */ /* 0x000fe400000e0000 */
[----:B------:R-:W-:Y:S01]  /*cea0*/  R2UR UR7, R7 ;  /* 0x00000000070772ca */ /* 0x000fe200000e0000 */
[----:B------:R-:W-:-:S02]  /*ceb0*/  VIADD R6, R4, 0x100 ;  /* 0x0000010004067836 */ /* 0x000fc40000000000 */
[----:B------:R-:W-:Y:S01]  /*cec0*/  IMAD.MOV.U32 R7, RZ, RZ, -0x3ffffff0 ;  /* 0xc0000010ff077424 */ /* 0x000fe200078e00ff */
[----:B------:R-:W-:Y:S02]  /*ced0*/  WARPGROUP.DEPBAR.LE gsb0, 0x0 ;  /* 0x00008000000079c5 */ /* 0x000fe40000010000 */
[----:B------:R-:W-:-:S07]  /*cee0*/  WARPGROUP.ARRIVE ;  /* 0x00000000000079c5 */ /* 0x000fce0000000000 */
[----:B------:R-:W-:Y:S01]  /*cef0*/  QGMMA.64x64x32.F32.E4M3.E4M3 R24, R148, gdesc[UR4], R24, gsb0 ;  /* 0x00e0000494187df3 */ /* 0x000fe20008000818 */
        /* <DEDUP_REMOVED lines=9> */
[----:B------:R-:W1:Y:S04]  /*cf90*/  SHFL.BFLY PT, R5, R20, 0x2, 0x1f ;  /* 0x0c401f0014057f89 */ /* 0x000e6800000e0000 */
[----:B------:R-:W3:Y:S01]  /*cfa0*/  SHFL.BFLY PT, R6, R21, 0x2, 0x1f ;  /* 0x0c401f0015067f89 */ /* 0x000ee200000e0000 */
[----:B------:R-:W-:Y:S01]  /*cfb0*/  VIADD R4, R4, 0x200 ;  /* 0x0000020004047836 */ /* 0x000fe20000000000 */
[----:B------:R-:W-:-:S02]  /*cfc0*/  WARPGROUP.DEPBAR.LE gsb0, 0x0 ;  /* 0x00008000000079c5 */ /* 0x000fc40000010000 */
[----:B------:R-:W-:-:S06]  /*cfd0*/  WARPGROUP.ARRIVE ;  /* 0x00000000000079c5 */ /* 0x000fcc0000000000 */
[----:B------:R-:W-:Y:S01]  /*cfe0*/  QGMMA.64x64x32.F32.E4M3.E4M3 R24, R140, gdesc[UR4], R24, gsb0 ;  /* 0x00e000048c187df3 */ /* 0x000fe20008000818 */
[----:B-1----:R-:W-:-:S01]  /*cff0*/  FADD.FTZ R7, R5, R20 ;  /* 0x0000001405077221 */ /* 0x002fc20000010000 */
[----:B------:R-:W-:Y:S01]  /*d000*/  IMAD.MOV.U32 R5, RZ, RZ, -0x3ffffff0 ;  /* 0xc0000010ff057424 */ /* 0x000fe200078e00ff */
[----:B------:R-:W-:-:S04]  /*d010*/  R2UR UR6, R4 ;  /* 0x00000000040672ca */ /* 0x000fc800000e0000 */
[----:B------:R-:W-:Y:S01]  /*d020*/  R2UR UR7, R5 ;  /* 0x00000000050772ca */ /* 0x000fe200000e0000 */
[----:B---3--:R-:W-:-:S05]  /*d030*/  FADD.FTZ R6, R6, R21 ;  /* 0x0000001506067221 */ /* 0x008fca0000010000 */
[----:B------:R-:W0:Y:S04]  /*d040*/  SHFL.BFLY PT, R3, R6, 0x1, 0x1f ;  /* 0x0c201f0006037f89 */ /* 0x000e2800000e0000 */
[----:B------:R-:W1:Y:S01]  /*d050*/  SHFL.BFLY PT, R4, R7, 0x1, 0x1f ;  /* 0x0c201f0007047f89 */ /* 0x000e6200000e0000 */
[----:B------:R-:W-:Y:S02]  /*d060*/  IMAD.MOV.U32 R5, RZ, RZ, RZ ;  /* 0x000000ffff057224 */ /* 0x000fe400078e00ff */
[----:B0-----:R-:W-:Y:S01]  /*d070*/  FADD.FTZ R10, R6, R3 ;  /* 0x00000003060a7221 */ /* 0x001fe20000010000 */
[----:B-1----:R-:W-:-:S04]  /*d080*/  FADD.FTZ R13, R7, R4 ;  /* 0x00000004070d7221 */ /* 0x002fc80000010000 */
[----:B------:R-:W-:Y:S01]  /*d090*/  FSETP.NE.FTZ.AND P1, PT, R10, RZ, PT ;  /* 0x000000ff0a00720b */ /* 0x000fe20003f35000 */
[----:B------:R-:W-:Y:S02]  /*d0a0*/  WARPGROUP.DEPBAR.LE gsb0, 0x0 ;  /* 0x00008000000079c5 */ /* 0x000fe40000010000 */
[----:B------:R-:W-:-:S06]  /*d0b0*/  WARPGROUP.ARRIVE ;  /* 0x00000000000079c5 */ /* 0x000fcc0000000000 */
[----:B------:R-:W-:Y:S01]  /*d0c0*/  QGMMA.64x64x32.F32.E4M3.E4M3 R24, R144, gdesc[UR4], R24, gsb0 ;  /* 0x00e0000490187df3 */ /* 0x000fe20008000818 */
[----:B------:R-:W-:Y:S01]  /*d0d0*/  FMUL.FTZ R14, R10, 0.00390625 ;  /* 0x3b8000000a0e7820 */ /* 0x000fe20000410000 */
[----:B------:R-:W-:-:S04]  /*d0e0*/  FMUL.FTZ R15, R13, 0.00390625 ;  /* 0x3b8000000d0f7820 */ /* 0x000fc80000410000 */
        /* <DEDUP_REMOVED lines=8> */
[----:B------:R-:W-:Y:S01]  /*d170*/  @P2 FMUL.FTZ R7, R2, 0.69314718246459960938 ;  /* 0x3f31721802072820 */ /* 0x000fe20000410000 */
[----:B0-----:R-:W-:Y:S01]  /*d180*/  @P2 FMUL.FTZ R4, R4, 0.69314718246459960938 ;  /* 0x3f31721804042820 */ /* 0x001fe20000410000 */
[----:B------:R-:W-:Y:S01]  /*d190*/  @P3 FMUL.FTZ R21, R2, 0.69314718246459960938 ;  /* 0x3f31721802153820 */ /* 0x000fe20000410000 */
[----:B------:R-:W-:Y:S01]  /*d1a0*/  MOV R20, 0xff800000 ;  /* 0xff80000000147802 */ /* 0x000fe20000000f00 */
[----:B------:R-:W-:-:S02]  /*d1b0*/  IMAD.MOV.U32 R3, RZ, RZ, -0x800000 ;  /* 0xff800000ff037424 */ /* 0x000fc400078e00ff */
[----:B------:R-:W-:Y:S01]  /*d1c0*/  @P2 FFMA.FTZ R20, R7, R0, R4 ;  /* 0x0000000007142223 */ /* 0x000fe20000010004 */
[----:B-1----:R-:W-:Y:S01]  /*d1d0*/  @P3 FMUL.FTZ R6, R6, 0.69314718246459960938 ;  /* 0x3f31721806063820 */ /* 0x002fe20000410000 */
[----:B--2---:R-:W-:-:S03]  /*d1e0*/  FMUL.FTZ R5, R5, R12 ;  /* 0x0000000c05057220 */ /* 0x004fc60000410000 */
[----:B------:R-:W-:Y:S01]  /*d1f0*/  @P3 FFMA.FTZ R3, R21, R9, R6 ;  /* 0x0000000915033223 */ /* 0x000fe20000010006 */
[----:B---3--:R-:W-:Y:S01]  /*d200*/  FMUL.FTZ R4, R11, R12 ;  /* 0x0000000c0b047220 */ /* 0x008fe20000410000 */
[----:B------:R-:W-:Y:S02]  /*d210*/  WARPGROUP.DEPBAR.LE gsb0, 0x0 ;  /* 0x00008000000079c5 */ /* 0x000fe40000010000 */
[----:B------:R-:W-:Y:S05]  /*d220*/  @!P0 BRA `(.L_x_396) ;  /* 0x0000000000048947 */ /* 0x000fea0003800000 */
[----:B------:R-:W-:Y:S01]  /*d230*/  BPT.TRAP 0x1 ;  /* 0x000000040000795c */ /* 0x000fe20000300000 */
.L_x_396:
[----:B------:R-:W2:Y:S01]  /*d240*/  LDL.LU R0, [R1+0x1c] ;  /* 0x00001c0001007983 */ /* 0x000ea20000300800 */
[----:B------:R-:W-:Y:S02]  /*d250*/  VIADD R8, R8, 0x13260 ;  /* 0x0001326008087836 */ /* 0x000fe40000000000 */
[-C--:B------:R-:W-:Y:S01]  /*d260*/  FMUL.FTZ R61, R24, R5.reuse ;  /* 0x00000005183d7220 */ /* 0x080fe20000410000 */
[-C--:B------:R-:W-:Y:S01]  /*d270*/  FMUL.FTZ R59, R25, R5.reuse ;  /* 0x00000005193b7220 */ /* 0x080fe20000410000 */
[----:B------:R-:W3:Y:S04]  /*d280*/  LDL.LU R62, [R1+0xc] ;  /* 0x00000c00013e7983 */ /* 0x000ee80000300800 */
[----:B------:R-:W4:Y:S01]  /*d290*/  LDL.LU R16, [R1+0x4c] ;  /* 0x00004c0001107983 */ /* 0x000f220000300800 */
        /* <DEDUP_REMOVED lines=29> */
[----:B------:R-:W-:Y:S01]  /*d470*/  FMUL.FTZ R55, R55, R4 ;  /* 0x0000000437377220 */ /* 0x000fe20000410000 */
[----:B--2---:R-:W-:Y:S01]  /*d480*/  PRMT R8, R0, 0x654, R8 ;  /* 0x0000065400087816 */ /* 0x004fe20000000008 */
[----:B------:R-:W-:-:S03]  /*d490*/  VIADD R0, R63, 0x1 ;  /* 0x000000013f007836 */ /* 0x000fc60000000000 */
[----:B------:R0:W-:Y:S02]  /*d4a0*/  SYNCS.ARRIVE.TRANS64.RED.A1T0 RZ, [R8+URZ], RZ ;  /* 0x000000ff08ff79a7 */ /* 0x0001e4000810043f */
[----:B------:R-:W-:-:S04]  /*d4b0*/  ISETP.NE.AND P1, PT, R0, 0x2, PT ;  /* 0x000000020000780c */ /* 0x000fc80003f25270 */
[----:B------:R-:W-:Y:S02]  /*d4c0*/  SEL R2, RZ, 0x1, P1 ;  /* 0x00000001ff027807 */ /* 0x000fe40000800000 */
[----:B------:R-:W-:Y:S01]  /*d4d0*/  SEL R0, R0, RZ, P1 ;  /* 0x000000ff00007207 */ /* 0x000fe20000800000 */
[----:B----4-:R-:W-:Y:S01]  /*d4e0*/  VIADD R16, R16, 0x1 ;  /* 0x0000000110107836 */ /* 0x010fe20000000000 */
[----:B---3--:R-:W-:-:S03]  /*d4f0*/  LOP3.LUT R62, R62, R2, RZ, 0x3c, !PT ;  /* 0x000000023e3e7212 */ /* 0x008fc600078e3cff */
[----:B------:R1:W-:Y:S04]  /*d500*/  STL [R1+0x4], R0 ;  /* 0x0000040001007387 */ /* 0x0003e80000100800 */
[----:B------:R1:W-:Y:S04]  /*d510*/  STL [R1+0xc], R62 ;  /* 0x00000c3e01007387 */ /* 0x0003e80000100800 */
[----:B------:R1:W-:Y:S01]  /*d520*/  STL [R1+0x4c], R16 ;  /* 0x00004c1001007387 */ /* 0x0003e20000100800 */
[----:B0-----:R-:W-:-:S07]  /*d530*/  FMUL.FTZ R8, R50, R4 ;  /* 0x0000000432087220 */ /* 0x001fce0000410000 */
.L_x_348:
[----:B------:R-:W0:Y:S08]  /*d540*/  S2UR UR4, SR_CgaCtaId ;  /* 0x00000000000479c3 */ /* 0x000e300000008800 */
[----:B------:R-:W-:Y:S01]  /*d550*/  BAR.SYNC.DEFER_BLOCKING 0x5, 0x200 ;  /* 0x0148000000007b1d */ /* 0x000fe20000010000 */
[----:B-1----:R-:W-:-:S05]  /*d560*/  MOV R16, 0x400 ;  /* 0x0000040000107802 */ /* 0x002fca0000000f00 */
[----:B------:R-:W-:Y:S01]  /*d570*/  BSSY B0, `(.L_x_397) ;  /* 0x00001d8000007945 */ /* 0x000fe20003800000 */
[----:B0-----:R-:W-:-:S05]  /*d580*/  IMAD.U32 R0, RZ, RZ, UR4 ;  /* 0x00000004ff007e24 */ /* 0x001fca000f8e00ff */
[----:B------:R-:W-:Y:S01]  /*d590*/  LEA R16, R0, R16, 0x18 ;  /* 0x0000001000107211 */ /* 0x000fe200078ec0ff */
[----:B------:R-:W-:Y:S04]  /*d5a0*/  STL [R1+0x1c], R0 ;  /* 0x00001c0001007387 */ /* 0x000fe80000100800 */
[----:B------:R-:W0:Y:S04]  /*d5b0*/  LDS.128 R48, [R16+0x132d0] ;  /* 0x0132d00010307984 */ /* 0x000e280000000c00 */
[----:B0-----:R0:W-:Y:S04]  /*d5c0*/  STL.64 [R1+0x20], R48 ;  /* 0x0000203001007387 */ /* 0x0011e80000100a00 */
[----:B------:R0:W-:Y:S01]  /*d5d0*/  STL.64 [R1+0x28], R50 ;  /* 0x0000283201007387 */ /* 0x0001e20000100a00 */
[----:B------:R-:W-:Y:S06]  /*d5e0*/  BAR.ARV 0x4, 0x200 ;  /* 0x0108000000007b1d */ /* 0x000fec0000002000 */
[----:B------:R-:W-:Y:S05]  /*d5f0*/  @P0 BRA `(.L_x_398) ;  /* 0x0000001000cc0947 */ /* 0x000fea0003800000 */
[----:B------:R-:W2:Y:S01]  /*d600*/  LDL.LU R4, [R1+0x54] ;  /* 0x0000540001047983 */ /* 0x000ea20000300800 */
[----:B------:R-:W-:Y:S01]  /*d610*/  ULDC.64 UR4, c[0x4][0x38] ;  /* 0x01000e0000047ab9 */ /* 0x000fe20000000a00 */
[----:B------:R-:W1:Y:S01]  /*d620*/  S2R R2, SR_TID.X ;  /* 0x0000000000027919 */ /* 0x000e620000002100 */
[----:B------:R-:W3:Y:S01]  /*d630*/  S2R R39, SR_SWINHI ;  /* 0x0000000000277919 */ /* 0x000ee20000002f00 */
[----:B------:R-:W-:Y:S01]  /*d640*/  F2FP.BF16.F32.PACK_AB R25, R25, R32 ;  /* 0x000000201919723e */ /* 0x000fe200000010ff */
[----:B------:R-:W-:Y:S01]  /*d650*/  ULDC.64 UR6, c[0x0][0xb98] ;  /* 0x0002e60000067ab9 */ /* 0x000fe20000000a00 */
[----:B------:R-:W4:Y:S04]  /*d660*/  LDL.LU R0, [R1+0x3c] ;  /* 0x00003c0001007983 */ /* 0x000f280000300800 */
[----:B------:R-:W3:Y:S04]  /*d670*/  LDL R42, [R1+0x74] ;  /* 0x00007400012a7983 */ /* 0x000ee80000100800 */
[----:B------:R-:W3:Y:S04]  /*d680*/  LDL R54, [R1+0x6c] ;  /* 0x00006c0001367983 */ /* 0x000ee80000100800 */
[----:B------:R-:W3:Y:S04]  /*d690*/  LDL.LU R46, [R1+0x44] ;  /* 0x00004400012e7983 */ /* 0x000ee80000300800 */
[----:B0-----:R-:W3:Y:S01]  /*d6a0*/  LDL.LU R48, [R1+0x48] ;  /* 0x0000480001307983 */ /* 0x001ee20000300800 */
[----:B------:R-:W-:-:S02]  /*d6b0*/  F2FP.BF16.F32.PACK_AB R24, R15, R24 ;  /* 0x000000180f18723e */ /* 0x000fc400000010ff */
[----:B------:R-:W-:Y:S02]  /*d6c0*/  F2FP.BF16.F32.PACK_AB R30, R27, R30 ;  /* 0x0000001e1b1e723e */ /* 0x000fe400000010ff */
[----:B------:R-:W-:Y:S02]  /*d6d0*/  F2FP.BF16.F32.PACK_AB R10, R7, R10 ;  /* 0x0000000a070a723e */ /* 0x000fe400000010ff */
[----:B------:R-:W-:Y:S02]  /*d6e0*/  F2FP.BF16.F32.PACK_AB R55, R55, R6 ;  /* 0x000000063737723e */ /* 0x000fe400000010ff */
[----:B------:R-:W-:Y:S02]  /*d6f0*/  F2FP.BF16.F32.PACK_AB R60, R60, R61 ;  /* 0x0000003d3c3c723e */ /* 0x000fe400000010ff */
[----:B------:R-:W-:Y:S02]  /*d700*/  F2FP.BF16.F32.PACK_AB R41, R41, R44 ;  /* 0x0000002c2929723e */ /* 0x000fe400000010ff */
[----:B------:R-:W-:Y:S01]  /*d710*/  F2FP.BF16.F32.PACK_AB R59, R58, R59 ;  /* 0x0000003b3a3b723e */ /* 0x000fe200000010ff */
[----:B------:R-:W3:Y:S01]  /*d720*/  LDL R44, [R1+0x40] ;  /* 0x00004000012c7983 */ /* 0x000ee20000100800 */
[----:B------:R-:W-:-:S02]  /*d730*/  F2FP.BF16.F32.PACK_AB R40, R37, R40 ;  /* 0x000000282528723e */ /* 0x000fc400000010ff */
[----:B------:R-:W-:Y:S02]  /*d740*/  F2FP.BF16.F32.PACK_AB R21, R21, R26 ;  /* 0x0000001a1515723e */ /* 0x000fe400000010ff */
[----:B------:R-:W-:Y:S02]  /*d750*/  F2FP.BF16.F32.PACK_AB R14, R13, R14 ;  /* 0x0000000e0d0e723e */ /* 0x000fe400000010ff */
[----:B------:R-:W-:Y:S02]  /*d760*/  F2FP.BF16.F32.PACK_AB R8, R11, R8 ;  /* 0x000000080b08723e */ /* 0x000fe400000010ff */
[----:B------:R-:W-:Y:S02]  /*d770*/  F2FP.BF16.F32.PACK_AB R36, R36, R57 ;  /* 0x000000392424723e */ /* 0x000fe400000010ff */
[----:B------:R-:W-:Y:S02]  /*d780*/  F2FP.BF16.F32.PACK_AB R31, R31, R34 ;  /* 0x000000221f1f723e */ /* 0x000fe400000010ff */
[----:B------:R-:W-:-:S02]  /*d790*/  F2FP.BF16.F32.PACK_AB R33, R33, R56 ;  /* 0x000000382121723e */ /* 0x000fc400000010ff */
[----:B------:R-:W-:Y:S01]  /*d7a0*/  F2FP.BF16.F32.PACK_AB R9, R9, R12 ;  /* 0x0000000c0909723e */ /* 0x000fe200000010ff */
[----:B------:R-:W-:Y:S01]  /*d7b0*/  BAR.SYNC.DEFER_BLOCKING 0x1, 0x180 ;  /* 0x0046000000007b1d */ /* 0x000fe20000010000 */
[----:B--2--5:R-:W-:Y:S02]  /*d7c0*/  IMAD.MOV.U32 R28, RZ, RZ, R4 ;  /* 0x000000ffff1c7224 */ /* 0x024fe400078e0004 */
[----:B----4-:R-:W-:Y:S02]  /*d7d0*/  IMAD.MOV.U32 R38, RZ, RZ, R0 ;  /* 0x000000ffff267224 */ /* 0x010fe400078e0000 */
[----:B-1----:R-:W-:-:S05]  /*d7e0*/  IMAD.SHL.U32 R0, R2, 0x4, RZ ;  /* 0x0000000402007824 */ /* 0x002fca00078e00ff */
[----:B------:R-:W-:-:S04]  /*d7f0*/  LOP3.LUT R0, R0, 0xc, RZ, 0xc0, !PT ;  /* 0x0000000c00007812 */ /* 0x000fc800078ec0ff */
[----:B------:R-:W-:-:S05]  /*d800*/  IADD3 R4, P0, R0, UR4, RZ ;  /* 0x0000000400047c10 */ /* 0x000fca000ff1e0ff */
[----:B------:R-:W-:Y:S01]  /*d810*/  IMAD.X R5, RZ, RZ, UR5, P0 ;  /* 0x00000005ff057e24 */ /* 0x000fe200080e06ff */
[----:B------:R-:W-:Y:S01]  /*d820*/  LOP3.LUT P1, R2, R2, 0x3, RZ, 0xc0, !PT ;  /* 0x0000000302027812 */ /* 0x000fe2000782c0ff */
[----:B------:R-:W-:Y:S01]  /*d830*/  IMAD.MOV.U32 R52, RZ, RZ, R28 ;  /* 0x000000ffff347224 */ /* 0x000fe200078e001c */
[----:B------:R-:W-:Y:S02]  /*d840*/  ULDC.64 UR4, c[0x0][0xc00] ;  /* 0x0003000000047ab9 */ /* 0x000fe40000000a00 */
[----:B------:R0:W2:Y:S01]  /*d850*/  LDG.E.CONSTANT R0, desc[UR40][R4.64] ;  /* 0x0000002804007981 */ /* 0x0000a2000c1e9900 */
[----:B------:R-:W-:-:S04]  /*d860*/  ISETP.EQ.OR P1, PT, R2, 0x3, !P1 ;  /* 0x000000030200780c */ /* 0x000fc80004f22670 */
[----:B------:R-:W-:Y:S02]  /*d870*/  SEL R27, R25, R24, P1 ;  /* 0x00000018191b7207 */ /* 0x000fe40000800000 */
[----:B------:R-:W-:Y:S02]  /*d880*/  SEL R29, R24, R25, P1 ;  /* 0x00000019181d7207 */ /* 0x000fe40000800000 */
[----:B------:R-:W-:Y:S02]  /*d890*/  MOV R24, R16 ;  /* 0x0000001000187202 */ /* 0x000fe40000000f00 */
[----:B---3--:R-:W-:-:S03]  /*d8a0*/  MOV R25, R39 ;  /* 0x0000002700197202 */ /* 0x008fc60000000f00 */
[----:B------:R-:W-:Y:S01]  /*d8b0*/  IMAD.WIDE R6, R42, 0x2, R24 ;  /* 0x000000022a067825 */ /* 0x000fe200078e0218 */
[----:B------:R-:W-:Y:S01]  /*d8c0*/  SEL R13, R60, R59, P1 ;  /* 0x0000003b3c0d7207 */ /* 0x000fe20000800000 */
[----:B------:R-:W3:Y:S01]  /*d8d0*/  LDL R42, [R1+0x50] ;  /* 0x00005000012a7983 */ /* 0x000ee20000100800 */
[----:B------:R-:W-:Y:S02]  /*d8e0*/  SEL R39, R41, R40, P1 ;  /* 0x0000002829277207 */ /* 0x000fe40000800000 */
[C---:B------:R-:W-:Y:S02]  /*d8f0*/  IADD3 R57, P0, R6.reuse, 0x60, RZ ;  /* 0x0000006006397810 */ /* 0x040fe40007f1e0ff */
[----:B------:R-:W-:Y:S02]  /*d900*/  IADD3 R53, P2, R6, 0x40, RZ ;  /* 0x0000004006357810 */ /* 0x000fe40007f5e0ff */
[----:B------:R-:W-:Y:S02]  /*d910*/  SEL R45, R21, R14, P1 ;  /* 0x0000000e152d7207 */ /* 0x000fe40000800000 */
[----:B------:R-:W-:-:S02]  /*d920*/  SEL R47, R8, R55, P1 ;  /* 0x00000037082f7207 */ /* 0x000fc40000800000 */
[----:B------:R-:W-:Y:S02]  /*d930*/  SEL R59, R59, R60, P1 ;  /* 0x0000003c3b3b7207 */ /* 0x000fe40000800000 */
[----:B------:R-:W-:Y:S02]  /*d940*/  SEL R41, R40, R41, P1 ;  /* 0x0000002928297207 */ /* 0x000fe40000800000 */
[----:B------:R-:W-:Y:S02]  /*d950*/  SEL R21, R14, R21, P1 ;  /* 0x000000150e157207 */ /* 0x000fe40000800000 */
[----:B------:R-:W-:Y:S02]  /*d960*/  SEL R55, R55, R8, P1 ;  /* 0x0000000837377207 */ /* 0x000fe40000800000 */
[----:B------:R-:W-:Y:S02]  /*d970*/  LOP3.LUT R8, R53, 0x380, RZ, 0xc0, !PT ;  /* 0x0000038035087812 */ /* 0x000fe400078ec0ff */
[----:B------:R-:W-:-:S02]  /*d980*/  LOP3.LUT R14, R57, 0x380, RZ, 0xc0, !PT ;  /* 0x00000380390e7812 */ /* 0x000fc400078ec0ff */
[----:B------:R-:W-:Y:S02]  /*d990*/  SEL R43, R31, R30, P1 ;  /* 0x0000001e1f2b7207 */ /* 0x000fe40000800000 */
[----:B------:R-:W-:Y:S02]  /*d9a0*/  SEL R31, R30, R31, P1 ;  /* 0x0000001f1e1f7207 */ /* 0x000fe40000800000 */
[----:B------:R-:W-:Y:S02]  /*d9b0*/  SEL R15, R36, R33, P1 ;  /* 0x00000021240f7207 */ /* 0x000fe40000800000 */
[----:B------:R-:W-:Y:S02]  /*d9c0*/  SHF.R.U64 R8, R8, 0x3, RZ ;  /* 0x0000000308087819 */ /* 0x000fe400000012ff */
[----:B------:R-:W-:Y:S02]  /*d9d0*/  SHF.R.U64 R14, R14, 0x3, RZ ;  /* 0x000000030e0e7819 */ /* 0x000fe400000012ff */
[----:B------:R-:W-:-:S02]  /*d9e0*/  SEL R33, R33, R36, P1 ;  /* 0x0000002421217207 */ /* 0x000fc40000800000 */
[----:B------:R-:W-:Y:S02]  /*d9f0*/  SEL R35, R9, R10, P1 ;  /* 0x0000000a09237207 */ /* 0x000fe40000800000 */
[----:B------:R-:W-:Y:S02]  /*da00*/  SEL R37, R10, R9, P1 ;  /* 0x000000090a257207 */ /* 0x000fe40000800000 */
[----:B------:R-:W-:Y:S02]  /*da10*/  LOP3.LUT R10, R8, R53, RZ, 0x3c, !PT ;  /* 0x00000035080a7212 */ /* 0x000fe400078e3cff */
[----:B------:R-:W-:Y:S02]  /*da20*/  LOP3.LUT R8, R14, R57, RZ, 0x3c, !PT ;  /* 0x000000390e087212 */ /* 0x000fe400078e3cff */
[C---:B------:R-:W-:Y:S02]  /*da30*/  IADD3 R51, P3, R6.reuse, 0x20, RZ ;  /* 0x0000002006337810 */ /* 0x040fe40007f7e0ff */
[----:B------:R-:W-:-:S02]  /*da40*/  LOP3.LUT R49, R6, 0x380, RZ, 0xc0, !PT ;  /* 0x0000038006317812 */ /* 0x000fc400078ec0ff */
[----:B0-----:R-:W-:Y:S02]  /*da50*/  LOP3.LUT R4, R51, 0x380, RZ, 0xc0, !PT ;  /* 0x0000038033047812 */ /* 0x001fe400078ec0ff */
[----:B------:R-:W-:Y:S02]  /*da60*/  SHF.R.U64 R49, R49, 0x3, RZ ;  /* 0x0000000331317819 */ /* 0x000fe400000012ff */
[----:B------:R-:W-:Y:S01]  /*da70*/  SHF.R.U64 R4, R4, 0x3, RZ ;  /* 0x0000000304047819 */ /* 0x000fe200000012ff */
[--C-:B------:R-:W-:Y:S01]  /*da80*/  IMAD.X R5, RZ, RZ, R7.reuse, P3 ;  /* 0x000000ffff057224 */ /* 0x100fe200018e0607 */
[----:B------:R-:W-:Y:S02]  /*da90*/  LOP3.LUT R6, R49, R6, RZ, 0x3c, !PT ;  /* 0x0000000631067212 */ /* 0x000fe400078e3cff */
[----:B------:R-:W-:Y:S01]  /*daa0*/  LOP3.LUT R4, R4, R51, RZ, 0x3c, !PT ;  /* 0x0000003304047212 */ /* 0x000fe200078e3cff */
[----:B------:R-:W-:Y:S01]  /*dab0*/  IMAD.MOV.U32 R50, RZ, RZ, R38 ;  /* 0x000000ffff327224 */ /* 0x000fe200078e0026 */
[----:B------:R-:W-:Y:S01]  /*dac0*/  MOV R40, R6 ;  /* 0x0000000600287202 */ /* 0x000fe20000000f00 */
[--C-:B------:R-:W-:Y:S01]  /*dad0*/  IMAD.X R9, RZ, RZ, R7.reuse, P0 ;  /* 0x000000ffff097224 */ /* 0x100fe200000e0607 */
[----:B------:R-:W-:Y:S01]  /*dae0*/  MOV R38, R4 ;  /* 0x0000000400267202 */ /* 0x000fe20000000f00 */
[----:B------:R-:W-:Y:S01]  /*daf0*/  IMAD.X R11, RZ, RZ, R7, P2 ;  /* 0x000000ffff0b7224 */ /* 0x000fe200010e0607 */
[----:B------:R-:W-:-:S04]  /*db00*/  ISETP.NE.U32.AND P0, PT, RZ, UR4, PT ;  /* 0x00000004ff007c0c */ /* 0x000fc8000bf05070 */
[----:B------:R-:W-:Y:S02]  /*db10*/  ISETP.NE.AND.EX P0, PT, RZ, UR5, PT, P0 ;  /* 0x00000005ff007c0c */ /* 0x000fe4000bf05300 */
[----:B--2---:R-:W-:Y:S01]  /*db20*/  LOP3.LUT R2, R0, 0x2, RZ, 0x3c, !PT ;  /* 0x0000000200027812 */ /* 0x004fe200078e3cff */
[----:B------:R-:W-:Y:S04]  /*db30*/  SHFL.IDX PT, R13, R13, R0, 0x1c1f ;  /* 0x001c1f000d0d7589 */ /* 0x000fe800000e0000 */
[----:B------:R-:W0:Y:S04]  /*db40*/  SHFL.IDX PT, R12, R59, R2, 0x1c1f ;  /* 0x001c1f023b0c7589 */ /* 0x000e2800000e0000 */
[----:B------:R-:W-:Y:S04]  /*db50*/  SHFL.IDX PT, R39, R39, R0, 0x1c1f ;  /* 0x001c1f0027277589 */ /* 0x000fe800000e0000 */
[----:B------:R-:W1:Y:S04]  /*db60*/  SHFL.IDX PT, R30, R41, R2, 0x1c1f ;  /* 0x001c1f02291e7589 */ /* 0x000e6800000e0000 */
[----:B------:R-:W-:Y:S04]  /*db70*/  SHFL.IDX PT, R15, R15, R0, 0x1c1f ;  /* 0x001c1f000f0f7589 */ /* 0x000fe800000e0000 */
[----:B------:R-:W-:Y:S04]  /*db80*/  SHFL.IDX PT, R14, R33, R2, 0x1c1f ;  /* 0x001c1f02210e7589 */ /* 0x000fe800000e0000 */
[----:B------:R-:W-:Y:S04]  /*db90*/  SHFL.IDX PT, R43, R43, R0, 0x1c1f ;  /* 0x001c1f002b2b7589 */ /* 0x000fe800000e0000 */
[----:B------:R-:W-:Y:S04]  /*dba0*/  SHFL.IDX PT, R32, R31, R2, 0x1c1f ;  /* 0x001c1f021f207589 */ /* 0x000fe800000e0000 */
[----:B------:R-:W-:Y:S04]  /*dbb0*/  SHFL.IDX PT, R27, R27, R0, 0x1c1f ;  /* 0x001c1f001b1b7589 */ /* 0x000fe800000e0000 */
[----:B------:R-:W2:Y:S04]  /*dbc0*/  SHFL.IDX PT, R26, R29, R2, 0x1c1f ;  /* 0x001c1f021d1a7589 */ /* 0x000ea800000e0000 */
[----:B------:R-:W-:Y:S04]  /*dbd0*/  SHFL.IDX PT, R45, R45, R0, 0x1c1f ;  /* 0x001c1f002d2d7589 */ /* 0x000fe800000e0000 */
[----:B------:R-:W4:Y:S04]  /*dbe0*/  SHFL.IDX PT, R34, R21, R2, 0x1c1f ;  /* 0x001c1f0215227589 */ /* 0x000f2800000e0000 */
[----:B------:R-:W-:Y:S04]  /*dbf0*/  SHFL.IDX PT, R35, R35, R0, 0x1c1f ;  /* 0x001c1f0023237589 */ /* 0x000fe800000e0000 */
[----:B------:R-:W3:Y:S04]  /*dc00*/  SHFL.IDX PT, R28, R37, R2, 0x1c1f ;  /* 0x001c1f02251c7589 */ /* 0x000ee800000e0000 */
[----:B------:R2:W-:Y:S04]  /*dc10*/  SHFL.IDX PT, R47, R47, R0, 0x1c1f ;  /* 0x001c1f002f2f7589 */ /* 0x0005e800000e0000 */
[----:B------:R-:W3:Y:S01]  /*dc20*/  SHFL.IDX PT, R36, R55, R2, 0x1c1f ;  /* 0x001c1f0237247589 */ /* 0x000ee200000e0000 */
[----:B0-----:R-:W-:-:S02]  /*dc30*/  SEL R4, R13, R12, P1 ;  /* 0x0000000c0d047207 */ /* 0x001fc40000800000 */
[----:B------:R-:W-:Y:S02]  /*dc40*/  SEL R6, R12, R13, P1 ;  /* 0x0000000d0c067207 */ /* 0x000fe40000800000 */
[----:B-1----:R-:W-:Y:S01]  /*dc50*/  SEL R5, R39, R30, P1 ;  /* 0x0000001e27057207 */ /* 0x002fe20000800000 */
[----:B--2---:R-:W0:Y:S01]  /*dc60*/  LDC R0, c[0x0][0xbe8] ;  /* 0x0002fa00ff007b82 */ /* 0x004e220000000800 */
[----:B------:R-:W-:Y:S02]  /*dc70*/  SEL R7, R30, R39, P1 ;  /* 0x000000271e077207 */ /* 0x000fe40000800000 */
[----:B------:R-:W-:Y:S02]  /*dc80*/  MOV R30, R10 ;  /* 0x0000000a001e7202 */ /* 0x000fe40000000f00 */
[----:B------:R-:W-:Y:S01]  /*dc90*/  MOV R29, R8 ;  /* 0x00000008001d7202 */ /* 0x000fe20000000f00 */
[----:B------:R1:W-:Y:S01]  /*dca0*/  STSM.16.M88.4 [R40], R4 ;  /* 0x0000000428007844 */ /* 0x0003e20000000200 */
[----:B------:R-:W-:-:S02]  /*dcb0*/  SEL R8, R27, R26, P1 ;  /* 0x0000001a1b087207 */ /* 0x000fc40000800000 */
[----:B------:R-:W-:Y:S02]  /*dcc0*/  SEL R10, R26, R27, P1 ;  /* 0x0000001b1a0a7207 */ /* 0x000fe40000800000 */
[----:B----4-:R-:W-:Y:S02]  /*dcd0*/  SEL R9, R45, R34, P1 ;  /* 0x000000222d097207 */ /* 0x010fe40000800000 */
[----:B------:R-:W-:Y:S02]  /*dce0*/  SEL R11, R34, R45, P1 ;  /* 0x0000002d220b7207 */ /* 0x000fe40000800000 */
[----:B---3--:R-:W-:Y:S02]  /*dcf0*/  SEL R12, R35, R28, P1 ;  /* 0x0000001c230c7207 */ /* 0x008fe40000800000 */
[----:B------:R-:W-:Y:S02]  /*dd00*/  SEL R13, R47, R36, P1 ;  /* 0x000000242f0d7207 */ /* 0x000fe40000800000 */
[----:B-1----:R-:W-:-:S02]  /*dd10*/  SEL R4, R15, R14, P1 ;  /* 0x0000000e0f047207 */ /* 0x002fc40000800000 */
[----:B------:R-:W-:Y:S02]  /*dd20*/  SEL R6, R14, R15, P1 ;  /* 0x0000000f0e067207 */ /* 0x000fe40000800000 */
[----:B------:R-:W-:Y:S02]  /*dd30*/  SEL R5, R43, R32, P1 ;  /* 0x000000202b057207 */ /* 0x000fe40000800000 */
[----:B------:R-:W-:Y:S02]  /*dd40*/  SEL R7, R32, R43, P1 ;  /* 0x0000002b20077207 */ /* 0x000fe40000800000 */
[----:B------:R-:W-:Y:S02]  /*dd50*/  SEL R14, R28, R35, P1 ;  /* 0x000000231c0e7207 */ /* 0x000fe40000800000 */
[----:B------:R-:W-:Y:S01]  /*dd60*/  SEL R15, R36, R47, P1 ;  /* 0x0000002f240f7207 */ /* 0x000fe20000800000 */
[----:B------:R1:W-:Y:S04]  /*dd70*/  STSM.16.M88.4 [R38], R4 ;  /* 0x0000000426007844 */ /* 0x0003e80000000200 */
[----:B------:R2:W-:Y:S04]  /*dd80*/  STSM.16.M88.4 [R30], R8 ;  /* 0x000000081e007844 */ /* 0x0005e80000000200 */
[----:B------:R3:W-:Y:S01]  /*dd90*/  STSM.16.M88.4 [R29], R12 ;  /* 0x0000000c1d007844 */ /* 0x0007e20000000200 */
[----:B------:R-:W-:Y:S01]  /*dda0*/  IADD3 R26, P2, R46, UR4, RZ ;  /* 0x000000042e1a7c10 */ /* 0x000fe2000ff5e0ff */
[----:B------:R-:W-:Y:S01]  /*ddb0*/  IMAD.MOV.U32 R28, RZ, RZ, RZ ;  /* 0x000000ffff1c7224 */ /* 0x000fe200078e00ff */
[----:B------:R-:W-:Y:S01]  /*ddc0*/  SHF.R.S32.HI R34, RZ, 0x1f, R44 ;  /* 0x0000001fff227819 */ /* 0x000fe2000001142c */
[----:B------:R-:W-:Y:S01]  /*ddd0*/  IMAD R31, R42, 0xc0, R54 ;  /* 0x000000c02a1f7824 */ /* 0x000fe200078e0236 */
[----:B------:R-:W-:Y:S01]  /*dde0*/  IADD3.X R27, R48, UR5, RZ, P2, !PT ;  /* 0x00000005301b7c10 */ /* 0x000fe200097fe4ff */
[----:B------:R-:W-:Y:S06]  /*ddf0*/  BAR.SYNC.DEFER_BLOCKING 0x1, 0x180 ;  /* 0x0046000000007b1d */ /* 0x000fec0000010000 */
[----:B------:R-:W-:Y:S01]  /*de00*/  ULDC.64 UR4, c[0x0][0xb90] ;  /* 0x0002e40000047ab9 */ /* 0x000fe20000000a00 */
[----:B------:R-:W-:Y:S01]  /*de10*/  SEL R32, R52, RZ, !P0 ;  /* 0x000000ff34207207 */ /* 0x000fe20004000000 */
[----:B------:R-:W-:Y:S01]  /*de20*/  ULDC UR8, c[0x0][0xa88] ;  /* 0x0002a20000087ab9 */ /* 0x000fe20000000800 */
[----:B------:R-:W-:Y:S01]  /*de30*/  SEL R33, R50, RZ, !P0 ;  /* 0x000000ff32217207 */ /* 0x000fe20004000000 */
[----:B------:R-:W4:Y:S04]  /*de40*/  LDL R36, [R1+0x58] ;  /* 0x0000580001247983 */ /* 0x000f280000100800 */
[----:B------:R-:W3:Y:S01]  /*de50*/  @P0 LDG.E R28, desc[UR40][R26.64] ;  /* 0x000000281a1c0981 */ /* 0x000ee2000c1e1900 */
[----:B0-----:R-:W-:-:S13]  /*de60*/  ISETP.NE.AND P2, PT, R0, 0x1, PT ;  /* 0x000000010000780c */ /* 0x001fda0003f45270 */
[----:B------:R-:W0:Y:S08]  /*de70*/  @P2 LDC R2, c[0x0][0xbec] ;  /* 0x0002fb00ff022b82 */ /* 0x000e300000000800 */
[----:B------:R-:W0:Y:S01]  /*de80*/  @P2 LDC R21, c[0x0][0xbf0] ;  /* 0x0002fc00ff152b82 */ /* 0x000e220000000800 */
[----:B-1----:R-:W-:Y:S02]  /*de90*/  IMAD R4, R34, UR4, RZ ;  /* 0x0000000422047c24 */ /* 0x002fe4000f8e02ff */
[----:B------:R-:W-:-:S02]  /*dea0*/  IMAD.MOV.U32 R7, RZ, RZ, R31 ;  /* 0x000000ffff077224 */ /* 0x000fc400078e001f */
[----:B--2---:R-:W-:Y:S02]  /*deb0*/  IMAD R11, R44, UR5, R4 ;  /* 0x000000052c0b7c24 */ /* 0x004fe4000f8e0204 */
[----:B0-----:R-:W-:-:S05]  /*dec0*/  @P2 IMAD.HI.U32 R2, R31, R2, RZ ;  /* 0x000000021f022227 */ /* 0x001fca00078e00ff */
[----:B------:R-:W-:Y:S01]  /*ded0*/  @P2 SHF.R.U32.HI R7, RZ, R21, R2 ;  /* 0x00000015ff072219 */ /* 0x000fe20000011602 */
[----:B------:R-:W-:-:S04]  /*dee0*/  IMAD R2, R32, UR6, RZ ;  /* 0x0000000620027c24 */ /* 0x000fc8000f8e02ff */
[----:B------:R-:W-:-:S04]  /*def0*/  IMAD.MOV R9, RZ, RZ, -R7 ;  /* 0x000000ffff097224 */ /* 0x000fc800078e0a07 */
[----:B------:R-:W-:Y:S02]  /*df00*/  IMAD R9, R0, R9, R31 ;  /* 0x0000000900097224 */ /* 0x000fe400078e021f */
[----:B------:R-:W-:-:S03]  /*df10*/  IMAD R8, R33, UR7, R2 ;  /* 0x0000000721087c24 */ /* 0x000fc6000f8e0202 */
[----:B------:R-:W-:Y:S02]  /*df20*/  SHF.R.S32.HI R2, RZ, 0x1f, R9 ;  /* 0x0000001fff027819 */ /* 0x000fe40000011409 */
[----:B---3--:R-:W-:-:S03]  /*df30*/  SHF.R.S32.HI R29, RZ, 0x1f, R28 ;  /* 0x0000001fff1d7819 */ /* 0x008fc6000001141c */
[----:B------:R-:W-:Y:S01]  /*df40*/  IMAD.WIDE.U32 R4, R44, UR4, R28 ;  /* 0x000000042c047c25 */ /* 0x000fe2000f8e001c */
[----:B------:R-:W-:-:S03]  /*df50*/  ULDC.64 UR4, c[0x0][0xc08] ;  /* 0x0003020000047ab9 */ /* 0x000fc60000000a00 */
[----:B------:R-:W-:Y:S01]  /*df60*/  IMAD.IADD R5, R5, 0x1, R11 ;  /* 0x0000000105057824 */ /* 0x000fe200078e020b */
[----:B------:R-:W-:Y:S01]  /*df70*/  ISETP.NE.U32.AND P1, PT, RZ, UR4, PT ;  /* 0x00000004ff007c0c */ /* 0x000fe2000bf25070 */
[----:B------:R-:W-:-:S03]  /*df80*/  IMAD.WIDE.U32 R4, R33, UR6, R4 ;  /* 0x0000000621047c25 */ /* 0x000fc6000f8e0004 */
[----:B------:R-:W-:Y:S01]  /*df90*/  ISETP.NE.AND.EX P1, PT, RZ, UR5, PT, P1 ;  /* 0x00000005ff007c0c */ /* 0x000fe2000bf25310 */
[----:B------:R-:W-:Y:S01]  /*dfa0*/  ULDC.64 UR6, c[0x0][0xb88] ;  /* 0x0002e20000067ab9 */ /* 0x000fe20000000a00 */
[----:B------:R-:W-:Y:S02]  /*dfb0*/  SHF.R.S32.HI R11, RZ, 0x1f, R7 ;  /* 0x0000001fff0b7819 */ /* 0x000fe40000011407 */
[----:B------:R-:W-:Y:S01]  /*dfc0*/  IADD3 R6, P3, R7, R4, RZ ;  /* 0x0000000407067210 */ /* 0x000fe20007f7e0ff */
[----:B------:R-:W-:-:S03]  /*dfd0*/  IMAD R2, R2, UR6, RZ ;  /* 0x0000000602027c24 */ /* 0x000fc6000f8e02ff */
[----:B------:R-:W-:Y:S01]  /*dfe0*/  IADD3.X R7, R11, R5, R8, P3, !PT ;  /* 0x000000050b077210 */ /* 0x000fe20001ffe408 */
[C---:B------:R-:W-:Y:S02]  /*dff0*/  IMAD R5, R9.reuse, UR7, R2 ;  /* 0x0000000709057c24 */ /* 0x040fe4000f8e0202 */
[----:B------:R-:W-:Y:S02]  /*e000*/  IMAD.WIDE.U32 R6, R9, UR6, R6 ;  /* 0x0000000609067c25 */ /* 0x000fe4000f8e0006 */
[----:B------:R-:W-:Y:S01]  /*e010*/  @P1 IADD3 R4, P3, R46, UR4, RZ ;  /* 0x000000042e041c10 */ /* 0x000fe2000ff7e0ff */
[----:B------:R-:W0:Y:S01]  /*e020*/  S2R R13, SR_TID.X ;  /* 0x00000000000d7919 */ /* 0x000e220000002100 */
[----:B------:R-:W-:Y:S01]  /*e030*/  ULDC.64 UR6, c[0x0][0xb50] ;  /* 0x0002d40000067ab9 */ /* 0x000fe20000000a00 */
[----:B------:R-:W-:Y:S01]  /*e040*/  IMAD.IADD R7, R7, 0x1, R5 ;  /* 0x0000000107077824 */ /* 0x000fe200078e0205 */
[----:B------:R-:W-:Y:S01]  /*e050*/  @P1 IADD3.X R5, R48, UR5, RZ, P3, !PT ;  /* 0x0000000530051c10 */ /* 0x000fe20009ffe4ff */
[----:B------:R-:W-:-:S06]  /*e060*/  IMAD.U32 R9, RZ, RZ, UR8 ;  /* 0x00000008ff097e24 */ /* 0x000fcc000f8e00ff */
[----:B------:R1:W5:Y:S01]  /*e070*/  @P1 LDG.E R9, desc[UR40][R4.64] ;  /* 0x0000002804091981 */ /* 0x000362000c1e1900 */
[----:B------:R-:W-:-:S04]  /*e080*/  LEA R8, P4, R6, UR6, 0x2 ;  /* 0x0000000606087c11 */ /* 0x000fc8000f8810ff */
[----:B------:R-:W-:Y:S01]  /*e090*/  LEA.HI.X R10, R6, UR7, R7, 0x2, P4 ;  /* 0x00000007060a7c11 */ /* 0x000fe2000a0f1407 */
[----:B0-----:R-:W-:-:S05]  /*e0a0*/  VIADD R46, R13, 0xffffff80 ;  /* 0xffffff800d2e7836 */ /* 0x001fca0000000000 */
[----:B------:R-:W-:-:S04]  /*e0b0*/  SHF.R.S32.HI R37, RZ, 0x1f, R46 ;  /* 0x0000001fff257819 */ /* 0x000fc8000001142e */
[----:B------:R-:W-:-:S04]  /*e0c0*/  LEA.HI R37, R37, R46, RZ, 0x3 ;  /* 0x0000002e25257211 */ /* 0x000fc800078f18ff */
[----:B------:R-:W-:-:S05]  /*e0d0*/  SHF.R.S32.HI R37, RZ, 0x3, R37 ;  /* 0x00000003ff257819 */ /* 0x000fca0000011425 */
[----:B----4-:R-:W-:Y:S01]  /*e0e0*/  IMAD R11, R37, 0x40, R36 ;  /* 0x00000040250b7824 */ /* 0x010fe200078e0224 */
[----:B-1----:R-:W-:Y:S06]  /*e0f0*/  @P1 BRA `(.L_x_399) ;  /* 0x0000000000101947 */ /* 0x002fec0003800000 */
[----:B------:R-:W-:Y:S05]  /*e100*/  @!P0 BRA `(.L_x_399) ;  /* 0x00000000000c8947 */ /* 0x000fea0003800000 */
[----:B------:R-:W2:Y:S04]  /*e110*/  LDG.E R2, desc[UR40][R26.64] ;  /* 0x000000281a027981 */ /* 0x000ea8000c1e1900 */
[----:B-----5:R-:W2:Y:S02]  /*e120*/  LDG.E R9, desc[UR40][R26.64+0x4] ;  /* 0x000004281a097981 */ /* 0x020ea4000c1e1900 */
[----:B--2---:R-:W-:-:S07]  /*e130*/  IMAD.IADD R9, R9, 0x1, -R2 ;  /* 0x0000000109097824 */ /* 0x004fce00078e0a02 */
.L_x_399:
[----:B------:R-:W2:Y:S01]  /*e140*/  LDL R12, [R1+0x68] ;  /* 0x00006800010c7983 */ /* 0x000ea20000100800 */
[----:B------:R-:W-:Y:S01]  /*e150*/  VIADD R4, R13, 0xffffff80 ;  /* 0xffffff800d047836 */ /* 0x000fe20000000000 */
[----:B------:R-:W-:Y:S01]  /*e160*/  ULDC.64 UR4, c[0x0][0xaa0] ;  /* 0x0002a80000047ab9 */ /* 0x000fe20000000a00 */
[----:B-----5:R-:W-:Y:S01]  /*e170*/  IMAD R35, R9, R0, RZ ;  /* 0x0000000009237224 */ /* 0x020fe200078e02ff */
[----:B------:R-:W-:Y:S02]  /*e180*/  SHFL.IDX PT, R6, R8, RZ, 0x1c1f ;  /* 0x001c1fff08067589 */ /* 0x000fe400000e0000 */
[----:B------:R-:W-:Y:S02]  /*e190*/  SHF.R.S32.HI R2, RZ, 0x1f, R4 ;  /* 0x0000001fff027819 */ /* 0x000fe40000011404 */
[----:B------:R-:W0:Y:S02]  /*e1a0*/  SHFL.IDX PT, R7, R10, RZ, 0x1c1f ;  /* 0x001c1fff0a077589 */ /* 0x000e2400000e0000 */
[----:B------:R-:W-:-:S02]  /*e1b0*/  LEA.HI R2, R2, R4, RZ, 0x7 ;  /* 0x0000000402027211 */ /* 0x000fc400078f38ff */
[----:B------:R1:W-:Y:S02]  /*e1c0*/  SHFL.IDX PT, R30, R8, 0x1, 0x1c1f ;  /* 0x003c1f00081e7f89 */ /* 0x0003e400000e0000 */
[----:B------:R-:W-:Y:S02]  /*e1d0*/  LOP3.LUT R2, R2, 0xffffff80, RZ, 0xc0, !PT ;  /* 0xffffff8002027812 */ /* 0x000fe400078ec0ff */
[----:B------:R-:W3:Y:S03]  /*e1e0*/  SHFL.IDX PT, R31, R10, 0x1, 0x1c1f ;  /* 0x003c1f000a1f7f89 */ /* 0x000ee600000e0000 */
[----:B------:R-:W-:Y:S02]  /*e1f0*/  IMAD.IADD R2, R4, 0x1, -R2 ;  /* 0x0000000104027824 */ /* 0x000fe400078e0a02 */
[----:B------:R-:W-:-:S03]  /*e200*/  IMAD.WIDE R4, R11, 0x2, R24 ;  /* 0x000000020b047825 */ /* 0x000fc600078e0218 */
[----:B------:R-:W-:Y:S02]  /*e210*/  LOP3.LUT P0, RZ, R2, 0x3, RZ, 0xc0, !PT ;  /* 0x0000000302ff7812 */ /* 0x000fe4000780c0ff */
[C---:B------:R-:W-:Y:S02]  /*e220*/  LOP3.LUT R9, R4.reuse, 0x380, RZ, 0xc0, !PT ;  /* 0x0000038004097812 */ /* 0x040fe400078ec0ff */
[C---:B------:R-:W-:Y:S02]  /*e230*/  IADD3 R13, P3, R4.reuse, 0x1800, RZ ;  /* 0x00001800040d7810 */ /* 0x040fe40007f7e0ff */
[----:B------:R-:W-:Y:S02]  /*e240*/  SHF.R.U64 R9, R9, 0x3, RZ ;  /* 0x0000000309097819 */ /* 0x000fe400000012ff */
[----:B------:R-:W-:Y:S02]  /*e250*/  IADD3 R25, P4, R4, 0x3000, RZ ;  /* 0x0000300004197810 */ /* 0x000fe40007f9e0ff */
[----:B-1----:R-:W-:Y:S01]  /*e260*/  LOP3.LUT R8, R9, R4, RZ, 0x3c, !PT ;  /* 0x0000000409087212 */ /* 0x002fe200078e3cff */
[----:B------:R-:W-:Y:S01]  /*e270*/  IMAD.MOV.U32 R9, RZ, RZ, R5 ;  /* 0x000000ffff097224 */ /* 0x000fe200078e0005 */
[----:B------:R-:W-:-:S04]  /*e280*/  LOP3.LUT R24, R25, 0x380, RZ, 0xc0, !PT ;  /* 0x0000038019187812 */ /* 0x000fc800078ec0ff */
[----:B------:R-:W-:-:S04]  /*e290*/  SHF.R.U64 R24, R24, 0x3, RZ ;  /* 0x0000000318187819 */ /* 0x000fc800000012ff */
[----:B------:R-:W-:Y:S02]  /*e2a0*/  LOP3.LUT R24, R24, R25, RZ, 0x3c, !PT ;  /* 0x0000001918187212 */ /* 0x000fe400078e3cff */
[----:B------:R-:W-:Y:S02]  /*e2b0*/  IADD3.X R25, RZ, R5, RZ, P4, !PT ;  /* 0x00000005ff197210 */ /* 0x000fe400027fe4ff */
[----:B------:R-:W-:Y:S01]  /*e2c0*/  SHF.R.S32.HI R38, RZ, 0x1f, R46 ;  /* 0x0000001fff267819 */ /* 0x000fe2000001142e */
[----:B--2---:R-:W-:-:S04]  /*e2d0*/  IMAD R12, R42, 0xc0, R12 ;  /* 0x000000c02a0c7824 */ /* 0x004fc800078e020c */
[C---:B------:R-:W-:Y:S01]  /*e2e0*/  VIADD R2, R12.reuse, 0x8 ;  /* 0x000000080c027836 */ /* 0x040fe20000000000 */
[-C--:B------:R-:W-:Y:S02]  /*e2f0*/  ISETP.GE.OR P1, PT, R12, R35.reuse, P0 ;  /* 0x000000230c00720c */ /* 0x080fe40000726670 */
[----:B------:R-:W-:Y:S02]  /*e300*/  LOP3.LUT R12, R13, 0x380, RZ, 0xc0, !PT ;  /* 0x000003800d0c7812 */ /* 0x000fe400078ec0ff */
[----:B------:R-:W-:Y:S02]  /*e310*/  ISETP.GE.OR P0, PT, R2, R35, P0 ;  /* 0x000000230200720c */ /* 0x000fe40000706670 */
[----:B------:R-:W-:-:S04]  /*e320*/  SHF.R.U64 R12, R12, 0x3, RZ ;  /* 0x000000030c0c7819 */ /* 0x000fc800000012ff */
[----:B------:R-:W-:Y:S01]  /*e330*/  LOP3.LUT R12, R12, R13, RZ, 0x3c, !PT ;  /* 0x0000000d0c0c7212 */ /* 0x000fe200078e3cff */
[----:B------:R-:W-:Y:S02]  /*e340*/  IMAD.X R13, RZ, RZ, R5, P3 ;  /* 0x000000ffff0d7224 */ /* 0x000fe400018e0605 */
[----:B0-----:R-:W-:Y:S04]  /*e350*/  @!P1 ST.E desc[UR40][R6.64], R20 ;  /* 0x0000001406009985 */ /* 0x001fe8000c101928 */
[----:B---3--:R0:W-:Y:S01]  /*e360*/  @!P0 ST.E desc[UR40][R30.64], R3 ;  /* 0x000000031e008985 */ /* 0x0081e2000c101928 */
[----:B------:R-:W-:-:S03]  /*e370*/  IADD3 R21, P0, R4, 0x4800, RZ ;  /* 0x0000480004157810 */ /* 0x000fc60007f1e0ff */
[----:B------:R-:W2:Y:S01]  /*e380*/  LD.E.128 R8, desc[UR40][R8.64] ;  /* 0x0000002808087980 */ /* 0x000ea2000c101d00 */
[----:B------:R-:W-:-:S03]  /*e390*/  LOP3.LUT R2, R21, 0x380, RZ, 0xc0, !PT ;  /* 0x0000038015027812 */ /* 0x000fc600078ec0ff */
[----:B------:R-:W3:Y:S01]  /*e3a0*/  LD.E.128 R12, desc[UR40][R12.64] ;  /* 0x000000280c0c7980 */ /* 0x000ee2000c101d00 */
[----:B------:R-:W-:Y:S01]  /*e3b0*/  SHF.R.U64 R2, R2, 0x3, RZ ;  /* 0x0000000302027819 */ /* 0x000fe200000012ff */
[----:B0-----:R-:W-:-:S03]  /*e3c0*/  IMAD R3, R29, UR4, RZ ;  /* 0x000000041d037c24 */ /* 0x001fc6000f8e02ff */
[----:B------:R-:W-:Y:S01]  /*e3d0*/  LOP3.LUT R4, R2, R21, RZ, 0x3c, !PT ;  /* 0x0000001502047212 */ /* 0x000fe200078e3cff */
[----:B------:R-:W4:Y:S01]  /*e3e0*/  LD.E.128 R24, desc[UR40][R24.64] ;  /* 0x0000002818187980 */ /* 0x000f22000c101d00 */
[----:B------:R-:W0:Y:S01]  /*e3f0*/  @P2 LDC R29, c[0x0][0xbec] ;  /* 0x0002fb00ff1d2b82 */ /* 0x000e220000000800 */
[C---:B------:R-:W-:Y:S02]  /*e400*/  IMAD R21, R28.reuse, UR5, R3 ;  /* 0x000000051c157c24 */ /* 0x040fe4000f8e0203 */
[----:B------:R-:W-:Y:S01]  /*e410*/  IMAD.WIDE.U32 R2, R28, UR4, RZ ;  /* 0x000000041c027c25 */ /* 0x000fe2000f8e00ff */
[----:B------:R-:W-:-:S03]  /*e420*/  ULDC.64 UR4, c[0x0][0xae8] ;  /* 0x0002ba0000047ab9 */ /* 0x000fc60000000a00 */
[----:B------:R-:W-:Y:S01]  /*e430*/  IMAD.IADD R3, R3, 0x1, R21 ;  /* 0x0000000103037824 */ /* 0x000fe200078e0215 */
[----:B------:R-:W-:Y:S01]  /*e440*/  LEA.HI R38, R38, R46, RZ, 0x3 ;  /* 0x0000002e26267211 */ /* 0x000fe200078f18ff */
[----:B------:R-:W-:Y:S01]  /*e450*/  IMAD R21, R34, UR4, RZ ;  /* 0x0000000422157c24 */ /* 0x000fe2000f8e02ff */
[----:B------:R-:W1:Y:S01]  /*e460*/  @P2 LDC R31, c[0x0][0xbf0] ;  /* 0x0002fc00ff1f2b82 */ /* 0x000e620000000800 */
[----:B------:R-:W2:Y:S01]  /*e470*/  LDL R34, [R1+0x78] ;  /* 0x0000780001227983 */ /* 0x000ea20000100800 */
[----:B------:R-:W-:Y:S01]  /*e480*/  LOP3.LUT R38, R38, 0xfffffff8, RZ, 0xc0, !PT ;  /* 0xfffffff826267812 */ /* 0x000fe200078ec0ff */
[----:B------:R-:W-:-:S04]  /*e490*/  IMAD.X R5, RZ, RZ, R5, P0 ;  /* 0x000000ffff057224 */ /* 0x000fc800000e0605 */
[----:B------:R-:W-:Y:S02]  /*e4a0*/  IMAD.IADD R38, R46, 0x1, -R38 ;  /* 0x000000012e267824 */ /* 0x000fe400078e0a26 */
[----:B------:R-:W-:Y:S01]  /*e4b0*/  IMAD R21, R44, UR5, R21 ;  /* 0x000000052c157c24 */ /* 0x000fe2000f8e0215 */
[----:B------:R-:W5:Y:S01]  /*e4c0*/  LD.E.128 R4, desc[UR40][R4.64] ;  /* 0x0000002804047980 */ /* 0x000f62000c101d00 */
[----:B------:R-:W-:Y:S02]  /*e4d0*/  IMAD R20, R38, 0x30, R37 ;  /* 0x0000003026147824 */ /* 0x000fe400078e0225 */
[----:B------:R-:W-:Y:S01]  /*e4e0*/  IMAD.WIDE.U32 R2, R44, UR4, R2 ;  /* 0x000000042c027c25 */ /* 0x000fe2000f8e0002 */
[----:B------:R-:W-:Y:S01]  /*e4f0*/  ULDC.64 UR4, c[0x0][0xaf0] ;  /* 0x0002bc0000047ab9 */ /* 0x000fe20000000a00 */
[----:B------:R-:W-:Y:S01]  /*e500*/  @!PT LDS RZ, [RZ] ;  /* 0x00000000fffff984 */ /* 0x000fe20000000800 */
[----:B------:R-:W-:Y:S01]  /*e510*/  @!PT LDS RZ, [RZ] ;  /* 0x00000000fffff984 */ /* 0x000fe20000000800 */
[----:B------:R-:W-:Y:S01]  /*e520*/  @!PT LDS RZ, [RZ] ;  /* 0x00000000fffff984 */ /* 0x000fe20000000800 */
[----:B------:R-:W-:Y:S01]  /*e530*/  @!PT LDS RZ, [RZ] ;  /* 0x00000000fffff984 */ /* 0x000fe20000000800 */
[----:B------:R0:W-:Y:S06]  /*e540*/  MEMBAR.ALL.CTA ;  /* 0x0000000000007992 */ /* 0x0001ec0000008000 */
[----:B0-----:R-:W0:Y:S01]  /*e550*/  FENCE.VIEW.ASYNC.S ;  /* 0x00000000000073c6 */ /* 0x001e220000000000 */
[----:B------:R-:W-:-:S04]  /*e560*/  IMAD R30, R42, 0xc0, R20 ;  /* 0x000000c02a1e7824 */ /* 0x000fc800078e0214 */
[----:B------:R-:W-:-:S04]  /*e570*/  @P2 IMAD.HI.U32 R20, R30, R29, RZ ;  /* 0x0000001d1e142227 */ /* 0x000fc800078e00ff */
[----:B------:R-:W-:Y:S02]  /*e580*/  IMAD.IADD R3, R3, 0x1, R21 ;  /* 0x0000000103037824 */ /* 0x000fe400078e0215 */
[----:B------:R-:W-:Y:S01]  /*e590*/  IMAD.MOV.U32 R21, RZ, RZ, R30 ;  /* 0x000000ffff157224 */ /* 0x000fe200078e001e */
[----:B-1----:R-:W-:Y:S01]  /*e5a0*/  @P2 SHF.R.U32.HI R21, RZ, R31, R20 ;  /* 0x0000001fff152219 */ /* 0x002fe20000011614 */
[----:B------:R-:W-:Y:S02]  /*e5b0*/  IMAD R28, R32, UR4, RZ ;  /* 0x00000004201c7c24 */ /* 0x000fe4000f8e02ff */
[----:B------:R-:W-:Y:S01]  /*e5c0*/  IMAD.WIDE.U32 R2, R33, UR4, R2 ;  /* 0x0000000421027c25 */ /* 0x000fe2000f8e0002 */
[----:B------:R-:W-:-:S03]  /*e5d0*/  SHF.R.S32.HI R20, RZ, 0x1f, R21 ;  /* 0x0000001fff147819 */ /* 0x000fc60000011415 */
[----:B------:R-:W-:Y:S01]  /*e5e0*/  IMAD R29, R33, UR5, R28 ;  /* 0x00000005211d7c24 */ /* 0x000fe2000f8e021c */
[----:B------:R-:W-:Y:S01]  /*e5f0*/  ULDC.64 UR4, c[0x0][0xae0] ;  /* 0x0002b80000047ab9 */ /* 0x000fe20000000a00 */
[----:B------:R-:W-:Y:S02]  /*e600*/  IMAD.MOV R31, RZ, RZ, -R21 ;  /* 0x000000ffff1f7224 */ /* 0x000fe400078e0a15 */
[----:B------:R-:W-:Y:S02]  /*e610*/  IMAD.IADD R3, R3, 0x1, R29 ;  /* 0x0000000103037824 */ /* 0x000fe400078e021d */
[----:B------:R-:W-:Y:S02]  /*e620*/  IMAD R29, R0, R31, R30 ;  /* 0x0000001f001d7224 */ /* 0x000fe400078e021e */
[----:B------:R-:W-:Y:S02]  /*e630*/  IMAD R20, R20, UR4, RZ ;  /* 0x0000000414147c24 */ /* 0x000fe4000f8e02ff */
[----:B------:R-:W-:Y:S01]  /*e640*/  IMAD.WIDE.U32 R2, R21, UR4, R2 ;  /* 0x0000000415027c25 */ /* 0x000fe2000f8e0002 */
[----:B------:R-:W-:-:S03]  /*e650*/  SHF.R.S32.HI R0, RZ, 0x1f, R29 ;  /* 0x0000001fff007819 */ /* 0x000fc6000001141d */
[----:B------:R-:W-:Y:S01]  /*e660*/  IMAD R31, R21, UR5, R20 ;  /* 0x00000005151f7c24 */ /* 0x000fe2000f8e0214 */
[----:B------:R-:W-:Y:S02]  /*e670*/  ULDC.64 UR4, c[0x0][0xad8] ;  /* 0x0002b60000047ab9 */ /* 0x000fe40000000a00 */
[----:B------:R-:W-:Y:S02]  /*e680*/  IMAD R0, R0, UR4, RZ ;  /* 0x0000000400007c24 */ /* 0x000fe4000f8e02ff */
[----:B------:R-:W-:Y:S02]  /*e690*/  IMAD.IADD R3, R3, 0x1, R31 ;  /* 0x0000000103037824 */ /* 0x000fe400078e021f */
[C---:B------:R-:W-:Y:S02]  /*e6a0*/  IMAD R21, R29.reuse, UR5, R0 ;  /* 0x000000051d157c24 */ /* 0x040fe4000f8e0200 */
[----:B------:R-:W-:Y:S01]  /*e6b0*/  IMAD.WIDE.U32 R2, R29, UR4, R2 ;  /* 0x000000041d027c25 */ /* 0x000fe2000f8e0002 */
[----:B------:R-:W-:-:S03]  /*e6c0*/  ULDC.64 UR4, c[0x0][0xa80] ;  /* 0x0002a00000047ab9 */ /* 0x000fc60000000a00 */
[----:B------:R-:W-:Y:S01]  /*e6d0*/  IMAD.IADD R3, R3, 0x1, R21 ;  /* 0x0000000103037824 */ /* 0x000fe200078e0215 */
[----:B------:R-:W-:Y:S01]  /*e6e0*/  LEA R30, P0, R2, UR4, 0x1 ;  /* 0x00000004021e7c11 */ /* 0x000fe2000f8008ff */
[----:B------:R-:W-:Y:S01]  /*e6f0*/  IMAD R32, R42, 0xc0, R37 ;  /* 0x000000c02a207824 */ /* 0x000fe200078e0225 */
[----:B------:R-:W-:Y:S02]  /*e700*/  ULDC UR4, c[0x0][0xac8] ;  /* 0x0002b20000047ab9 */ /* 0x000fe40000000800 */
[----:B------:R-:W-:Y:S01]  /*e710*/  LEA.HI.X R31, R2, UR5, R3, 0x1, P0 ;  /* 0x00000005021f7c11 */ /* 0x000fe200080f0c03 */
[----:B0-----:R-:W0:Y:S04]  /*e720*/  SHFL.IDX PT, R20, R30, RZ, 0x181f ;  /* 0x00181fff1e147589 */ /* 0x001e2800000e0000 */
[----:B------:R-:W1:Y:S04]  /*e730*/  SHFL.IDX PT, R28, R30, 0x1, 0x181f ;  /* 0x00381f001e1c7f89 */ /* 0x000e6800000e0000 */
[----:B------:R-:W1:Y:S01]  /*e740*/  SHFL.IDX PT, R33, R30, 0x2, 0x181f ;  /* 0x00581f001e217f89 */ /* 0x000e6200000e0000 */
[----:B------:R-:W-:-:S03]  /*e750*/  ISETP.GE.AND P0, PT, R36, UR4, PT ;  /* 0x0000000424007c0c */ /* 0x000fc6000bf06270 */
[----:B------:R-:W2:Y:S01]  /*e760*/  SHFL.IDX PT, R3, R31, RZ, 0x181f ;  /* 0x00181fff1f037589 */ /* 0x000ea200000e0000 */
[----:B------:R-:W-:-:S03]  /*e770*/  VIADD R0, R32, 0x30 ;  /* 0x0000003020007836 */ /* 0x000fc60000000000 */
[----:B------:R-:W2:Y:S01]  /*e780*/  SHFL.IDX PT, R21, R31, 0x1, 0x181f ;  /* 0x00381f001f157f89 */ /* 0x000ea200000e0000 */
[----:B------:R-:W-:-:S03]  /*e790*/  VIADD R2, R32, 0x60 ;  /* 0x0000006020027836 */ /* 0x000fc60000000000 */
[----:B------:R-:W2:Y:S01]  /*e7a0*/  SHFL.IDX PT, R29, R31, 0x2, 0x181f ;  /* 0x00581f001f1d7f89 */ /* 0x000ea200000e0000 */
[-C--:B------:R-:W-:Y:S02]  /*e7b0*/  ISETP.GE.OR P1, PT, R32, R35.reuse, P0 ;  /* 0x000000232000720c */ /* 0x080fe40000726670 */
[-C--:B------:R-:W-:Y:S02]  /*e7c0*/  ISETP.GE.OR P2, PT, R0, R35.reuse, P0 ;  /* 0x000000230000720c */ /* 0x080fe40000746670 */
[----:B------:R-:W-:Y:S01]  /*e7d0*/  ISETP.GE.OR P3, PT, R2, R35, P0 ;  /* 0x000000230200720c */ /* 0x000fe20000766670 */
[----:B------:R-:W-:-:S08]  /*e7e0*/  VIADD R0, R16, 0x13220 ;  /* 0x0001322010007836 */ /* 0x000fd00000000000 */
[C---:B0-----:R-:W-:Y:S02]  /*e7f0*/  @!P1 LEA R2, P4, R36.reuse, R20, 0x1 ;  /* 0x0000001424029211 */ /* 0x041fe400078808ff */
[C---:B-1----:R-:W-:Y:S02]  /*e800*/  @!P2 LEA R20, P5, R36.reuse, R28, 0x1 ;  /* 0x0000001c2414a211 */ /* 0x042fe400078a08ff */
[----:B------:R-:W-:Y:S02]  /*e810*/  @!P3 LEA R28, P6, R36, R33, 0x1 ;  /* 0x00000021241cb211 */ /* 0x000fe400078c08ff */
[----:B------:R-:W-:-:S04]  /*e820*/  PRMT R0, RZ, 0x654, R0 ;  /* 0x00000654ff007816 */ /* 0x000fc80000000000 */
[----:B------:R0:W-:Y:S02]  /*e830*/  SYNCS.ARRIVE.TRANS64.RED.A1T0 RZ, [R0+URZ], RZ ;  /* 0x000000ff00ff79a7 */ /* 0x0001e4000810043f */
[----:B0-----:R-:W-:-:S05]  /*e840*/  VIADD R0, R32, 0x90 ;  /* 0x0000009020007836 */ /* 0x001fca0000000000 */
[----:B------:R-:W-:Y:S01]  /*e850*/  ISETP.GE.OR P0, PT, R0, R35, P0 ;  /* 0x000000230000720c */ /* 0x000fe20000706670 */
[----:B------:R-:W0:Y:S04]  /*e860*/  SHFL.IDX PT, R30, R30, 0x3, 0x181f ;  /* 0x00781f001e1e7f89 */ /* 0x000e2800000e0000 */
[----:B------:R-:W1:Y:S01]  /*e870*/  SHFL.IDX PT, R31, R31, 0x3, 0x181f ;  /* 0x00781f001f1f7f89 */ /* 0x000e6200000e0000 */
[C-C-:B--2---:R-:W-:Y:S02]  /*e880*/  @!P1 LEA.HI.X R3, R36.reuse, R3, R34.reuse, 0x1, P4 ;  /* 0x0000000324039211 */ /* 0x144fe400020f0c22 */
[C-C-:B------:R-:W-:Y:S02]  /*e890*/  @!P2 LEA.HI.X R21, R36.reuse, R21, R34.reuse, 0x1, P5 ;  /* 0x000000152415a211 */ /* 0x140fe400028f0c22 */
[----:B------:R-:W-:Y:S01]  /*e8a0*/  @!P3 LEA.HI.X R29, R36, R29, R34, 0x1, P6 ;  /* 0x0000001d241db211 */ /* 0x000fe200030f0c22 */
[----:B------:R2:W-:Y:S04]  /*e8b0*/  @!P1 ST.E.128 desc[UR40][R2.64], R8 ;  /* 0x0000000802009985 */ /* 0x0005e8000c101d28 */
[----:B---3--:R2:W-:Y:S04]  /*e8c0*/  @!P2 ST.E.128 desc[UR40][R20.64], R12 ;  /* 0x0000000c1400a985 */ /* 0x0085e8000c101d28 */
[----:B----4-:R2:W-:Y:S01]  /*e8d0*/  @!P3 ST.E.128 desc[UR40][R28.64], R24 ;  /* 0x000000181c00b985 */ /* 0x0105e2000c101d28 */
[----:B01----:R-:W-:Y:S05]  /*e8e0*/  @P0 BRA `(.L_x_400) ;  /* 0x0000000800800947 */ /* 0x003fea0003800000 */
[----:B--2---:R-:W-:-:S04]  /*e8f0*/  LEA R2, P0, R36, R30, 0x1 ;  /* 0x0000001e24027211 */ /* 0x004fc800078008ff */
[----:B------:R-:W-:-:S05]  /*e900*/  LEA.HI.X R3, R36, R31, R34, 0x1, P0 ;  /* 0x0000001f24037211 */ /* 0x000fca00000f0c22 */
[----:B-----5:R0:W-:Y:S01]  /*e910*/  ST.E.128 desc[UR40][R2.64], R4 ;  /* 0x0000000402007985 */ /* 0x0201e2000c101d28 */
[----:B------:R-:W-:Y:S05]  /*e920*/  BRA `(.L_x_400) ;  /* 0x0000000800707947 */ /* 0x000fea0003800000 */
.L_x_398:
[----:B------:R-:W2:Y:S01]  /*e930*/  LDL.LU R4, [R1+0x44] ;  /* 0x0000440001047983 */ /* 0x000ea20000300800 */
[----:B------:R-:W-:Y:S01]  /*e940*/  ULDC.64 UR4, c[0x0][0xc00] ;  /* 0x0003000000047ab9 */ /* 0x000fe20000000a00 */
[----:B------:R-:W-:Y:S01]  /*e950*/  IMAD.MOV.U32 R6, RZ, RZ, RZ ;  /* 0x000000ffff067224 */ /* 0x000fe200078e00ff */
[----:B------:R-:W1:Y:S01]  /*e960*/  LDC R25, c[0x0][0xbe8] ;  /* 0x0002fa00ff197b82 */ /* 0x000e620000000800 */
[----:B------:R-:W3:Y:S01]  /*e970*/  LDL.LU R0, [R1+0x48] ;  /* 0x0000480001007983 */ /* 0x000ee20000300800 */
[----:B------:R-:W-:-:S04]  /*e980*/  ISETP.NE.U32.AND P0, PT, RZ, UR4, PT ;  /* 0x00000004ff007c0c */ /* 0x000fc8000bf05070 */
[----:B------:R-:W-:Y:S02]  /*e990*/  ISETP.NE.AND.EX P0, PT, RZ, UR5, PT, P0 ;  /* 0x00000005ff007c0c */ /* 0x000fe4000bf05300 */
[----:B--2---:R-:W-:-:S04]  /*e9a0*/  IADD3 R2, P1, R4, UR4, RZ ;  /* 0x0000000404027c10 */ /* 0x004fc8000ff3e0ff */
[----:B---3--:R-:W-:Y:S01]  /*e9b0*/  IADD3.X R3, R0, UR5, RZ, P1, !PT ;  /* 0x0000000500037c10 */ /* 0x008fe20008ffe4ff */
[----:B------:R-:W-:Y:S02]  /*e9c0*/  ULDC.64 UR4, c[0x0][0xc08] ;  /* 0x0003020000047ab9 */ /* 0x000fe40000000a00 */
[----:B------:R-:W-:-:S04]  /*e9d0*/  ISETP.NE.U32.AND P1, PT, RZ, UR4, PT ;  /* 0x00000004ff007c0c */ /* 0x000fc8000bf25070 */
[----:B------:R2:W5:Y:S01]  /*e9e0*/  @P0 LDG.E R6, desc[UR40][R2.64] ;  /* 0x0000002802060981 */ /* 0x000562000c1e1900 */
[----:B------:R-:W-:Y:S01]  /*e9f0*/  ISETP.NE.AND.EX P1, PT, RZ, UR5, PT, P1 ;  /* 0x00000005ff007c0c */ /* 0x000fe2000bf25310 */
[----:B------:R-:W3:-:S12]  /*ea00*/  S2R R7, SR_TID.X ;  /* 0x0000000000077919 */ /* 0x000ed80000002100 */
[----:B------:R-:W-:Y:S01]  /*ea10*/  @P1 IADD3 R4, P2, R4, UR4, RZ ;  /* 0x0000000404041c10 */ /* 0x000fe2000ff5e0ff */
[----:B------:R-:W-:-:S03]  /*ea20*/  ULDC UR4, c[0x0][0xa88] ;  /* 0x0002a20000047ab9 */ /* 0x000fc60000000800 */
[----:B------:R-:W-:Y:S01]  /*ea30*/  @P1 IADD3.X R5, R0, UR5, RZ, P2, !PT ;  /* 0x0000000500051c10 */ /* 0x000fe200097fe4ff */
[----:B------:R-:W-:-:S06]  /*ea40*/  IMAD.U32 R0, RZ, RZ, UR4 ;  /* 0x00000004ff007e24 */ /* 0x000fcc000f8e00ff */
[----:B------:R2:W5:Y:S01]  /*ea50*/  @P1 LDG.E R0, desc[UR40][R4.64] ;  /* 0x0000002804001981 */ /* 0x000562000c1e1900 */
[----:B-1----:R-:W-:Y:S01]  /*ea60*/  ISETP.NE.AND P2, PT, R25, 0x1, PT ;  /* 0x000000011900780c */ /* 0x002fe20003f45270 */
[----:B---3--:R-:W-:-:S12]  /*ea70*/  VIADD R26, R7, 0xffffff80 ;  /* 0xffffff80071a7836 */ /* 0x008fd80000000000 */
[----:B------:R-:W1:Y:S01]  /*ea80*/  @P2 LDC R27, c[0x0][0xbec] ;  /* 0x0002fb00ff1b2b82 */ /* 0x000e620000000800 */
[----:B------:R-:W-:Y:S01]  /*ea90*/  ISETP.GE.AND P3, PT, R26, 0xc0, PT ;  /* 0x000000c01a00780c */ /* 0x000fe20003f66270 */
[----:B--2---:R-:W-:-:S12]  /*eaa0*/  @P1 BRA `(.L_x_401) ;  /* 0x0000000000101947 */ /* 0x004fd80003800000 */
[----:B------:R-:W-:Y:S05]  /*eab0*/  @!P0 BRA `(.L_x_401) ;  /* 0x00000000000c8947 */ /* 0x000fea0003800000 */
[----:B------:R-:W2:Y:S04]  /*eac0*/  LDG.E R5, desc[UR40][R2.64] ;  /* 0x0000002802057981 */ /* 0x000ea8000c1e1900 */
[----:B-----5:R-:W2:Y:S02]  /*ead0*/  LDG.E R0, desc[UR40][R2.64+0x4] ;  /* 0x0000042802007981 */ /* 0x020ea4000c1e1900 */
[----:B--2---:R-:W-:-:S07]  /*eae0*/  IMAD.IADD R0, R0, 0x1, -R5 ;  /* 0x0000000100007824 */ /* 0x004fce00078e0a05 */
.L_x_401:
[----:B------:R-:W2:Y:S04]  /*eaf0*/  LDL.LU R3, [R1+0x3c] ;  /* 0x00003c0001037983 */ /* 0x000ea80000300800 */
[----:B------:R-:W3:Y:S04]  /*eb00*/  LDL.LU R2, [R1+0x54] ;  /* 0x0000540001027983 */ /* 0x000ee80000300800 */
[----:B------:R-:W4:Y:S04]  /*eb10*/  LDL R24, [R1+0x40] ;  /* 0x0000400001187983 */ /* 0x000f280000100800 */
[----:B------:R0:W5:Y:S01]  /*eb20*/  LDL R14, [R1+0x50] ;  /* 0x00005000010e7983 */ /* 0x0001620000100800 */
[----:B------:R-:W-:Y:S01]  /*eb30*/  BSSY B1, `(.L_x_402) ;  /* 0x000002d000017945 */ /* 0x000fe20003800000 */
[----:B-----5:R-:W-:-:S02]  /*eb40*/  SHF.R.S32.HI R11, RZ, 0x1f, R6 ;  /* 0x0000001fff0b7819 */ /* 0x020fc40000011406 */
[----:B--2---:R-:W-:Y:S02]  /*eb50*/  SEL R13, R3, RZ, !P0 ;  /* 0x000000ff030d7207 */ /* 0x004fe40004000000 */
[----:B---3--:R-:W-:Y:S02]  /*eb60*/  SEL R12, R2, RZ, !P0 ;  /* 0x000000ff020c7207 */ /* 0x008fe40004000000 */
[----:B----4-:R-:W-:Y:S01]  /*eb70*/  SHF.R.S32.HI R10, RZ, 0x1f, R24 ;  /* 0x0000001fff0a7819 */ /* 0x010fe20000011418 */
[----:B0-----:R-:W-:Y:S06]  /*eb80*/  @P3 BRA `(.L_x_403) ;  /* 0x00000000009c3947 */ /* 0x001fec0003800000 */
[----:B------:R-:W0:Y:S01]  /*eb90*/  LDC R9, c[0x0][0xbe8] ;  /* 0x0002fa00ff097b82 */ /* 0x000e220000000800 */
[----:B------:R-:W-:-:S04]  /*eba0*/  IMAD R2, R14, 0xc0, R7 ;  /* 0x000000c00e027824 */ /* 0x000fc800078e0207 */
[----:B------:R-:W-:Y:S02]  /*ebb0*/  VIADD R8, R2, 0xffffff80 ;  /* 0xffffff8002087836 */ /* 0x000fe40000000000 */
[----:B0-----:R-:W-:-:S05]  /*ebc0*/  IMAD R3, R0, R9, RZ ;  /* 0x0000000900037224 */ /* 0x001fca00078e02ff */
[----:B------:R-:W-:-:S13]  /*ebd0*/  ISETP.GE.AND P0, PT, R8, R3, PT ;  /* 0x000000030800720c */ /* 0x000fda0003f06270 */
[----:B------:R-:W-:Y:S05]  /*ebe0*/  @P0 BRA `(.L_x_403) ;  /* 0x0000000000840947 */ /* 0x000fea0003800000 */
[----:B------:R-:W-:Y:S01]  /*ebf0*/  ISETP.NE.AND P0, PT, R9, 0x1, PT ;  /* 0x000000010900780c */ /* 0x000fe20003f05270 */
[----:B------:R-:W-:Y:S01]  /*ec00*/  ULDC.64 UR4, c[0x0][0xb90] ;  /* 0x0002e40000047ab9 */ /* 0x000fe20000000a00 */
[----:B------:R-:W-:Y:S02]  /*ec10*/  IMAD.MOV.U32 R2, RZ, RZ, R6 ;  /* 0x000000ffff027224 */ /* 0x000fe400078e0006 */
[----:B------:R-:W-:Y:S02]  /*ec20*/  IMAD R7, R10, UR4, RZ ;  /* 0x000000040a077c24 */ /* 0x000fe4000f8e02ff */
[----:B------:R-:W-:Y:S02]  /*ec30*/  IMAD.MOV.U32 R3, RZ, RZ, R11 ;  /* 0x000000ffff037224 */ /* 0x000fe400078e000b */
[----:B------:R-:W-:Y:S02]  /*ec40*/  IMAD.MOV.U32 R5, RZ, RZ, R8 ;  /* 0x000000ffff057224 */ /* 0x000fe400078e0008 */
[----:B------:R-:W-:-:S03]  /*ec50*/  IMAD.WIDE.U32 R2, R24, UR4, R2 ;  /* 0x0000000418027c25 */ /* 0x000fc6000f8e0002 */
[----:B------:R-:W0:Y:S01]  /*ec60*/  @P0 LDC R15, c[0x0][0xbec] ;  /* 0x0002fb00ff0f0b82 */ /* 0x000e220000000800 */
[----:B------:R-:W-:Y:S01]  /*ec70*/  IMAD R7, R24, UR5, R7 ;  /* 0x0000000518077c24 */ /* 0x000fe2000f8e0207 */
[----:B------:R-:W-:-:S03]  /*ec80*/  ULDC.64 UR4, c[0x0][0xb98] ;  /* 0x0002e60000047ab9 */ /* 0x000fc60000000a00 */
[----:B------:R-:W-:-:S03]  /*ec90*/  IMAD.IADD R3, R3, 0x1, R7 ;  /* 0x0000000103037824 */ /* 0x000fc600078e0207 */
[----:B------:R-:W2:Y:S01]  /*eca0*/  @P0 LDC R21, c[0x0][0xbf0] ;  /* 0x0002fc00ff150b82 */ /* 0x000ea20000000800 */
[----:B------:R-:W-:-:S04]  /*ecb0*/  IMAD.WIDE.U32 R2, R13, UR4, R2 ;  /* 0x000000040d027c25 */ /* 0x000fc8000f8e0002 */
[----:B0-----:R-:W-:-:S05]  /*ecc0*/  @P0 IMAD.HI.U32 R4, R8, R15, RZ ;  /* 0x0000000f08040227 */ /* 0x001fca00078e00ff */
[----:B--2---:R-:W-:Y:S01]  /*ecd0*/  @P0 SHF.R.U32.HI R5, RZ, R21, R4 ;  /* 0x00000015ff050219 */ /* 0x004fe20000011604 */
[----:B------:R-:W-:-:S03]  /*ece0*/  IMAD R4, R12, UR4, RZ ;  /* 0x000000040c047c24 */ /* 0x000fc6000f8e02ff */
[----:B------:R-:W-:Y:S01]  /*ecf0*/  IADD3 R2, P0, R5, R2, RZ ;  /* 0x0000000205027210 */ /* 0x000fe20007f1e0ff */
[----:B------:R-:W-:-:S04]  /*ed00*/  IMAD.MOV R7, RZ, RZ, -R5 ;  /* 0x000000ffff077224 */ /* 0x000fc800078e0a05 */
[----:B------:R-:W-:Y:S01]  /*ed10*/  IMAD R7, R9, R7, R8 ;  /* 0x0000000709077224 */ /* 0x000fe200078e0208 */
[----:B------:R-:W-:Y:S01]  /*ed20*/  SHF.R.S32.HI R9, RZ, 0x1f, R5 ;  /* 0x0000001fff097819 */ /* 0x000fe20000011405 */
[----:B------:R-:W-:Y:S01]  /*ed30*/  IMAD R8, R13, UR5, R4 ;  /* 0x000000050d087c24 */ /* 0x000fe2000f8e0204 */
[----:B------:R-:W-:Y:S02]  /*ed40*/  ULDC.64 UR4, c[0x0][0xb88] ;  /* 0x0002e20000047ab9 */ /* 0x000fe40000000a00 */
[----:B------:R-:W-:Y:S02]  /*ed50*/  SHF.R.S32.HI R4, RZ, 0x1f, R7 ;  /* 0x0000001fff047819 */ /* 0x000fe40000011407 */
[----:B------:R-:W-:-:S03]  /*ed60*/  IADD3.X R3, R9, R3, R8, P0, !PT ;  /* 0x0000000309037210 */ /* 0x000fc600007fe408 */
[----:B------:R-:W-:Y:S02]  /*ed70*/  IMAD R4, R4, UR4, RZ ;  /* 0x0000000404047c24 */ /* 0x000fe4000f8e02ff */
[----:B------:R-:W-:-:S04]  /*ed80*/  IMAD.WIDE.U32 R2, R7, UR4, R2 ;  /* 0x0000000407027c25 */ /* 0x000fc8000f8e0002 */
[----:B------:R-:W-:Y:S01]  /*ed90*/  IMAD R5, R7, UR5, R4 ;  /* 0x0000000507057c24 */ /* 0x000fe2000f8e0204 */
[----:B------:R-:W-:Y:S02]  /*eda0*/  ULDC.64 UR4, c[0x0][0xb50] ;  /* 0x0002d40000047ab9 */ /* 0x000fe40000000a00 */
[----:B------:R-:W-:Y:S01]  /*edb0*/  LEA R4, P0, R2, UR4, 0x2 ;  /* 0x0000000402047c11 */ /* 0x000fe2000f8010ff */
[----:B------:R-:W-:-:S05]  /*edc0*/  IMAD.IADD R3, R3, 0x1, R5 ;  /* 0x0000000103037824 */ /* 0x000fca00078e0205 */
[----:B------:R-:W-:Y:S01]  /*edd0*/  LEA.HI.X R5, R2, UR5, R3, 0x2, P0 ;  /* 0x0000000502057c11 */ /* 0x000fe200080f1403 */
[----:B------:R-:W-:-:S05]  /*ede0*/  IMAD.MOV.U32 R3, RZ, RZ, -0x800000 ;  /* 0xff800000ff037424 */ /* 0x000fca00078e00ff */
[----:B------:R0:W-:Y:S02]  /*edf0*/  STG.E desc[UR40][R4.64], R3 ;  /* 0x0000000304007986 */ /* 0x0001e4000c101928 */
.L_x_403:
[----:B------:R-:W-:Y:S05]  /*ee00*/  BSYNC B1 ;  /* 0x0000000000017941 */ /* 0x000fea0003800000 */
.L_x_402:
[----:B------:R-:W2:Y:S04]  /*ee10*/  LDL R15, [R1+0x58] ;  /* 0x00005800010f7983 */ /* 0x000ea80000100800 */
[----:B------:R-:W3:Y:S01]  /*ee20*/  LDL R20, [R1+0x78] ;  /* 0x0000780001147983 */ /* 0x000ee20000100800 */
[--C-:B0-----:R-:W-:Y:S01]  /*ee30*/  SHF.R.S32.HI R4, RZ, 0x1f, R26.reuse ;  /* 0x0000001fff047819 */ /* 0x101fe2000001141a */
[----:B------:R-:W0:Y:S01]  /*ee40*/  @P2 LDC R9, c[0x0][0xbf0] ;  /* 0x0002fc00ff092b82 */ /* 0x000e220000000800 */
[----:B------:R-:W-:Y:S01]  /*ee50*/  SHF.R.S32.HI R21, RZ, 0x1f, R26 ;  /* 0x0000001fff157819 */ /* 0x000fe2000001141a */
[----:B------:R-:W-:Y:S01]  /*ee60*/  ULDC.64 UR4, c[0x0][0xaa0] ;  /* 0x0002a80000047ab9 */ /* 0x000fe20000000a00 */
[-C--:B------:R-:W-:Y:S01]  /*ee70*/  LEA.HI R4, R4, R26.reuse, RZ, 0x3 ;  /* 0x0000001a04047211 */ /* 0x080fe200078f18ff */
[----:B------:R-:W-:Y:S01]  /*ee80*/  IMAD R3, R11, UR4, RZ ;  /* 0x000000040b037c24 */ /* 0x000fe2000f8e02ff */
[----:B------:R-:W-:-:S02]  /*ee90*/  LEA.HI R21, R21, R26, RZ, 0x3 ;  /* 0x0000001a15157211 */ /* 0x000fc400078f18ff */
[----:B------:R-:W-:Y:S01]  /*eea0*/  LOP3.LUT R4, R4, 0xfffffff8, RZ, 0xc0, !PT ;  /* 0xfffffff804047812 */ /* 0x000fe200078ec0ff */
[C---:B------:R-:W-:Y:S01]  /*eeb0*/  IMAD R5, R6.reuse, UR5, R3 ;  /* 0x0000000506057c24 */ /* 0x040fe2000f8e0203 */
[----:B------:R-:W-:Y:S01]  /*eec0*/  SHF.R.S32.HI R21, RZ, 0x3, R21 ;  /* 0x00000003ff157819 */ /* 0x000fe20000011415 */
[----:B------:R-:W-:Y:S01]  /*eed0*/  IMAD.WIDE.U32 R2, R6, UR4, RZ ;  /* 0x0000000406027c25 */ /* 0x000fe2000f8e00ff */
[----:B------:R-:W-:-:S03]  /*eee0*/  ULDC.64 UR4, c[0x0][0xae8] ;  /* 0x0002ba0000047ab9 */ /* 0x000fc60000000a00 */
[----:B------:R-:W-:Y:S01]  /*eef0*/  IMAD.IADD R4, R26, 0x1, -R4 ;  /* 0x000000011a047824 */ /* 0x000fe200078e0a04 */
[----:B------:R-:W-:-:S03]  /*ef00*/  IADD3 R3, R3, R5, RZ ;  /* 0x0000000503037210 */ /* 0x000fc60007ffe0ff */
[----:B------:R-:W-:Y:S02]  /*ef10*/  IMAD R6, R4, 0x30, R21 ;  /* 0x0000003004067824 */ /* 0x000fe400078e0215 */
[----:B------:R-:W-:Y:S02]  /*ef20*/  IMAD R4, R10, UR4, RZ ;  /* 0x000000040a047c24 */ /* 0x000fe4000f8e02ff */
[----:B------:R-:W-:Y:S02]  /*ef30*/  IMAD R8, R14, 0xc0, R6 ;  /* 0x000000c00e087824 */ /* 0x000fe400078e0206 */
[----:B------:R-:W-:Y:S02]  /*ef40*/  IMAD R7, R24, UR5, R4 ;  /* 0x0000000518077c24 */ /* 0x000fe4000f8e0204 */
[----:B-1----:R-:W-:-:S04]  /*ef50*/  @P2 IMAD.HI.U32 R4, R8, R27, RZ ;  /* 0x0000001b08042227 */ /* 0x002fc800078e00ff */
[----:B------:R-:W-:Y:S01]  /*ef60*/  IMAD.WIDE.U32 R2, R24, UR4, R2 ;  /* 0x0000000418027c25 */ /* 0x000fe2000f8e0002 */
[----:B------:R-:W-:-:S03]  /*ef70*/  ULDC.64 UR4, c[0x0][0xaf0] ;  /* 0x0002bc0000047ab9 */ /* 0x000fc60000000a00 */
[----:B------:R-:W-:Y:S01]  /*ef80*/  IMAD.MOV.U32 R5, RZ, RZ, R8 ;  /* 0x000000ffff057224 */ /* 0x000fe200078e0008 */
[----:B0-----:R-:W-:Y:S01]  /*ef90*/  @P2 SHF.R.U32.HI R5, RZ, R9, R4 ;  /* 0x00000009ff052219 */ /* 0x001fe20000011604 */
[----:B------:R-:W-:Y:S02]  /*efa0*/  IMAD.IADD R3, R3, 0x1, R7 ;  /* 0x0000000103037824 */ /* 0x000fe400078e0207 */
[----:B------:R-:W-:Y:S01]  /*efb0*/  IMAD R6, R12, UR4, RZ ;  /* 0x000000040c067c24 */ /* 0x000fe2000f8e02ff */
[--C-:B------:R-:W-:Y:S01]  /*efc0*/  SHF.R.S32.HI R4, RZ, 0x1f, R5.reuse ;  /* 0x0000001fff047819 */ /* 0x100fe20000011405 */
[----:B------:R-:W-:Y:S02]  /*efd0*/  IMAD.MOV R7, RZ, RZ, -R5 ;  /* 0x000000ffff077224 */ /* 0x000fe400078e0a05 */
[C---:B------:R-:W-:Y:S02]  /*efe0*/  IMAD R9, R13.reuse, UR5, R6 ;  /* 0x000000050d097c24 */ /* 0x040fe4000f8e0206 */
[----:B------:R-:W-:Y:S01]  /*eff0*/  IMAD.WIDE.U32 R2, R13, UR4, R2 ;  /* 0x000000040d027c25 */ /* 0x000fe2000f8e0002 */
[----:B------:R-:W-:-:S03]  /*f000*/  ULDC.64 UR4, c[0x0][0xae0] ;  /* 0x0002b80000047ab9 */ /* 0x000fc60000000a00 */
[----:B------:R-:W-:Y:S02]  /*f010*/  IMAD R7, R25, R7, R8 ;  /* 0x0000000719077224 */ /* 0x000fe400078e0208 */
[----:B------:R-:W-:Y:S02]  /*f020*/  IMAD R6, R4, UR4, RZ ;  /* 0x0000000404067c24 */ /* 0x000fe4000f8e02ff */
[----:B------:R-:W-:Y:S01]  /*f030*/  IMAD.IADD R3, R3, 0x1, R9 ;  /* 0x0000000103037824 */ /* 0x000fe200078e0209 */
[----:B------:R-:W-:Y:S01]  /*f040*/  SHF.R.S32.HI R4, RZ, 0x1f, R7 ;  /* 0x0000001fff047819 */ /* 0x000fe20000011407 */
[C---:B------:R-:W-:Y:S02]  /*f050*/  IMAD R9, R5.reuse, UR5, R6 ;  /* 0x0000000505097c24 */ /* 0x040fe4000f8e0206 */
[----:B------:R-:W-:Y:S01]  /*f060*/  IMAD.WIDE.U32 R2, R5, UR4, R2 ;  /* 0x0000000405027c25 */ /* 0x000fe2000f8e0002 */
[----:B------:R-:W-:-:S03]  /*f070*/  ULDC.64 UR4, c[0x0][0xad8] ;  /* 0x0002b60000047ab9 */ /* 0x000fc60000000a00 */
        /* <DEDUP_REMOVED lines=8> */
[----:B------:R-:W-:Y:S01]  /*f100*/  ULDC UR4, c[0x0][0xac8] ;  /* 0x0002b20000047ab9 */ /* 0x000fe20000000800 */
[----:B------:R-:W-:Y:S01]  /*f110*/  IMAD R25, R0, R25, RZ ;  /* 0x0000001900197224 */ /* 0x000fe200078e02ff */
[----:B------:R-:W-:Y:S01]  /*f120*/  LEA.HI.X R8, R2, UR5, R3, 0x1, P0 ;  /* 0x0000000502087c11 */ /* 0x000fe200080f0c03 */
[----:B------:R-:W0:Y:S01]  /*f130*/  SHFL.IDX PT, R6, R4, RZ, 0x181f ;  /* 0x00181fff04067589 */ /* 0x000e2200000e0000 */
[C---:B------:R-:W-:Y:S02]  /*f140*/  VIADD R0, R14.reuse, 0x30 ;  /* 0x000000300e007836 */ /* 0x040fe40000000000 */
[C---:B------:R-:W-:Y:S01]  /*f150*/  VIADD R2, R14.reuse, 0x60 ;  /* 0x000000600e027836 */ /* 0x040fe20000000000 */
[----:B------:R-:W1:Y:S01]  /*f160*/  SHFL.IDX PT, R9, R4, 0x1, 0x181f ;  /* 0x00381f0004097f89 */ /* 0x000e6200000e0000 */
[----:B------:R-:W-:-:S03]  /*f170*/  VIADD R3, R14, 0x90 ;  /* 0x000000900e037836 */ /* 0x000fc60000000000 */
[----:B------:R-:W4:Y:S04]  /*f180*/  SHFL.IDX PT, R11, R4, 0x2, 0x181f ;  /* 0x00581f00040b7f89 */ /* 0x000f2800000e0000 */
[----:B------:R-:W3:Y:S04]  /*f190*/  SHFL.IDX PT, R5, R8, RZ, 0x181f ;  /* 0x00181fff08057589 */ /* 0x000ee800000e0000 */
[----:B------:R1:W5:Y:S04]  /*f1a0*/  SHFL.IDX PT, R13, R4, 0x3, 0x181f ;  /* 0x00781f00040d7f89 */ /* 0x00036800000e0000 */
[----:B------:R-:W5:Y:S04]  /*f1b0*/  SHFL.IDX PT, R7, R8, 0x1, 0x181f ;  /* 0x00381f0008077f89 */ /* 0x000f6800000e0000 */
[----:B------:R-:W5:Y:S04]  /*f1c0*/  SHFL.IDX PT, R10, R8, 0x2, 0x181f ;  /* 0x00581f00080a7f89 */ /* 0x000f6800000e0000 */
[----:B------:R5:W5:Y:S01]  /*f1d0*/  SHFL.IDX PT, R12, R8, 0x3, 0x181f ;  /* 0x00781f00080c7f89 */ /* 0x000b6200000e0000 */
[----:B--2---:R-:W-:-:S04]  /*f1e0*/  ISETP.GE.AND P0, PT, R15, UR4, PT ;  /* 0x000000040f007c0c */ /* 0x004fc8000bf06270 */
[-C--:B------:R-:W-:Y:S02]  /*f1f0*/  ISETP.GE.OR P3, PT, R14, R25.reuse, P0 ;  /* 0x000000190e00720c */ /* 0x080fe40000766670 */
[-C--:B------:R-:W-:Y:S02]  /*f200*/  ISETP.GE.OR P2, PT, R0, R25.reuse, P0 ;  /* 0x000000190000720c */ /* 0x080fe40000746670 */
[-C--:B------:R-:W-:Y:S02]  /*f210*/  ISETP.GE.OR P1, PT, R2, R25.reuse, P0 ;  /* 0x000000190200720c */ /* 0x080fe40000726670 */
[----:B------:R-:W-:-:S07]  /*f220*/  ISETP.GE.OR P0, PT, R3, R25, P0 ;  /* 0x000000190300720c */ /* 0x000fce0000706670 */
[C---:B0-----:R-:W-:Y:S02]  /*f230*/  @!P3 LEA R2, P6, R15.reuse, R6, 0x1 ;  /* 0x000000060f02b211 */ /* 0x041fe400078c08ff */
[C---:B-1----:R-:W-:Y:S02]  /*f240*/  @!P2 LEA R4, P5, R15.reuse, R9, 0x1 ;  /* 0x000000090f04a211 */ /* 0x042fe400078a08ff */
[C---:B----4-:R-:W-:Y:S02]  /*f250*/  @!P1 LEA R6, P4, R15.reuse, R11, 0x1 ;  /* 0x0000000b0f069211 */ /* 0x050fe400078808ff */
[C-C-:B---3--:R-:W-:Y:S02]  /*f260*/  @!P3 LEA.HI.X R3, R15.reuse, R5, R20.reuse, 0x1, P6 ;  /* 0x000000050f03b211 */ /* 0x148fe400030f0c14 */
[C---:B-----5:R-:W-:Y:S02]  /*f270*/  @!P0 LEA R8, P6, R15.reuse, R13, 0x1 ;  /* 0x0000000d0f088211 */ /* 0x060fe400078c08ff */
[C-C-:B------:R-:W-:Y:S01]  /*f280*/  @!P2 LEA.HI.X R5, R15.reuse, R7, R20.reuse, 0x1, P5 ;  /* 0x000000070f05a211 */ /* 0x140fe200028f0c14 */
[----:B------:R1:W-:Y:S01]  /*f290*/  @!P3 ST.E.128 desc[UR40][R2.64], RZ ;  /* 0x000000ff0200b985 */ /* 0x0003e2000c101d28 */
[----:B------:R-:W-:-:S02]  /*f2a0*/  @!P1 LEA.HI.X R7, R15, R10, R20, 0x1, P4 ;  /* 0x0000000a0f079211 */ /* 0x000fc400020f0c14 */
[----:B------:R-:W-:Y:S01]  /*f2b0*/  @!P0 LEA.HI.X R9, R15, R12, R20, 0x1, P6 ;  /* 0x0000000c0f098211 */ /* 0x000fe200030f0c14 */
[----:B------:R1:W-:Y:S04]  /*f2c0*/  @!P2 ST.E.128 desc[UR40][R4.64], RZ ;  /* 0x000000ff0400a985 */ /* 0x0003e8000c101d28 */
[----:B------:R1:W-:Y:S04]  /*f2d0*/  @!P1 ST.E.128 desc[UR40][R6.64], RZ ;  /* 0x000000ff06009985 */ /* 0x0003e8000c101d28 */
[----:B------:R1:W-:Y:S02]  /*f2e0*/  @!P0 ST.E.128 desc[UR40][R8.64], RZ ;  /* 0x000000ff08008985 */ /* 0x0003e4000c101d28 */
.L_x_400:
[----:B------:R-:W-:Y:S05]  /*f2f0*/  BSYNC B0 ;  /* 0x0000000000007941 */ /* 0x000fea0003800000 */
.L_x_397:
[----:B------:R-:W3:Y:S01]  /*f300*/  LDL R0, [R1+0x2c] ;  /* 0x00002c0001007983 */ /* 0x000ee20000100800 */
[----:B------:R-:W-:Y:S02]  /*f310*/  ULDC UR4, c[0x0][0xc3c] ;  /* 0x00030f0000047ab9 */ /* 0x000fe40000000800 */
[----:B---3--:R-:W-:-:S13]  /*f320*/  ISETP.GE.AND P0, PT, R0, UR4, PT ;  /* 0x0000000400007c0c */ /* 0x008fda000bf06270 */
[----:B------:R-:W-:Y:S05]  /*f330*/  @!P0 BRA `(.L_x_404) ;  /* 0xffffff1c00808947 */ /* 0x000fea000383ffff */
[----:B------:R-:W-:Y:S05]  /*f340*/  BRA `(.L_x_307) ;  /* 0x0000005800347947 */ /* 0x000fea0003800000 */
.L_x_305:
[----:B------:R-:W-:-:S08]  /*f350*/  NOP ;  /* 0x0000000000007918 */ /* 0x000fd00000000000 */
[----:B--2---:R-:W0:-:S00]  /*f360*/  USETMAXREG.DEALLOC.CTAPOOL 0x20 ;  /* 0x00000020000079c8 */ /* 0x004e0000080e0500 */
        /* <DEDUP_REMOVED lines=13> */
[----:B------:R-:W1:Y:S01]  /*f440*/  LDS.128 R16, [UR4+0x132d0] ;  /* 0x0132d004ff107984 */ /* 0x000e620008000c00 */
[----:B------:R-:W-:Y:S06]  /*f450*/  BAR.ARV 0x4, 0x200 ;  /* 0x0108000000007b1d */ /* 0x000fec0000002000 */
[----:B------:R-:W-:Y:S05]  /*f460*/  BRA `(.L_x_406) ;  /* 0x0000000800007947 */ /* 0x000fea0003800000 */
.L_x_405:
[----:B0-----:R-:W0:Y:S01]  /*f470*/  S2R R2, SR_TID.X ;  /* 0x0000000000027919 */ /* 0x001e220000002100 */
[----:B------:R-:W-:Y:S01]  /*f480*/  ULDC UR4, c[0x0][0xc3c] ;  /* 0x00030f0000047ab9 */ /* 0x000fe20000000800 */
[----:B------:R-:W1:Y:S01]  /*f490*/  S2UR UR6, SR_CTAID.X ;  /* 0x00000000000679c3 */ /* 0x000e620000002500 */
[----:B------:R-:W-:Y:S01]  /*f4a0*/  ULDC UR5, c[0x0][0xc38] ;  /* 0x00030e0000057ab9 */ /* 0x000fe20000000800 */
        /* <DEDUP_REMOVED lines=28> */
[----:B------:R-:W0:Y:S02]  /*f670*/  SHFL.IDX PT, R4, R7, 0x1f, 0x1f ;  /* 0x03e01f0007047f89 */ /* 0x000e2400000e0000 */
[----:B0-----:R-:W-:-:S04]  /*f680*/  IMAD R4, R4, UR5, RZ ;  /* 0x0000000504047c24 */ /* 0x001fc8000f8e02ff */
[----:B------:R-:W-:Y:S01]  /*f690*/  IMAD.MOV.U32 R3, RZ, RZ, R4 ;  /* 0x000000ffff037224 */ /* 0x000fe200078e0004 */
[----:B-1----:R-:W-:-:S13]  /*f6a0*/  ISETP.GT.AND P6, PT, R4, UR6, PT ;  /* 0x0000000604007c0c */ /* 0x002fda000bfc4270 */
[----:B------:R-:W-:Y:S05]  /*f6b0*/  @P6 BRA `(.L_x_407) ;  /* 0x00000000009c6947 */ /* 0x000fea0003800000 */
[----:B------:R-:W0:Y:S01]  /*f6c0*/  LDC R6, c[0x0][0xc3c] ;  /* 0x00030f00ff067b82 */ /* 0x000e220000000800 */
[----:B------:R-:W-:Y:S01]  /*f6d0*/  IMAD.MOV.U32 R4, RZ, RZ, R3 ;  /* 0x000000ffff047224 */ /* 0x000fe200078e0003 */
[----:B------:R-:W-:Y:S01]  /*f6e0*/  UMOV UR4, URZ ;  /* 0x0000003f00047c82 */ /* 0x000fe20008000000 */
[----:B------:R-:W-:Y:S01]  /*f6f0*/  ULDC UR7, c[0x0][0xc3c] ;  /* 0x00030f0000077ab9 */ /* 0x000fe20000000800 */
[----:B------:R-:W-:-:S05]  /*f700*/  ULDC UR5, c[0x0][0xc38] ;  /* 0x00030e0000057ab9 */ /* 0x000fca0000000800 */
.L_x_411:
[----:B------:R-:W-:Y:S01]  /*f710*/  UIADD3 UR4, UR4, 0x1f, URZ ;  /* 0x0000001f04047890 */ /* 0x000fe2000fffe03f */
[----:B------:R-:W-:-:S05]  /*f720*/  IMAD.U32 R19, RZ, RZ, UR7 ;  /* 0x00000007ff137e24 */ /* 0x000fca000f8e00ff */
[----:B0-----:R-:W-:-:S13]  /*f730*/  ISETP.LE.AND P6, PT, R6, UR4, PT ;  /* 0x0000000406007c0c */ /* 0x001fda000bfc3270 */
[----:B------:R-:W-:Y:S05]  /*f740*/  @P6 BRA `(.L_x_408) ;  /* 0x0000000400246947 */ /* 0x000fea0003800000 */
[----:B------:R-:W-:Y:S01]  /*f750*/  VIADD R7, R5, UR4 ;  /* 0x0000000405077c36 */ /* 0x000fe20008000000 */
[----:B------:R-:W-:Y:S01]  /*f760*/  BSSY B0, `(.L_x_409) ;  /* 0x0000007000007945 */ /* 0x000fe20003800000 */
[----:B------:R-:W-:-:S03]  /*f770*/  IMAD.MOV.U32 R0, RZ, RZ, RZ ;  /* 0x000000ffff007224 */ /* 0x000fc600078e00ff */
[----:B------:R-:W-:-:S13]  /*f780*/  ISETP.GE.OR P6, PT, R7, R6, !P0 ;  /* 0x000000060700720c */ /* 0x000fda00047c6670 */
[----:B------:R-:W-:Y:S05]  /*f790*/  @P6 BRA `(.L_x_410) ;  /* 0x00000000000c6947 */ /* 0x000fea0003800000 */
[----:B------:R-:W0:Y:S02]  /*f7a0*/  LDC.64 R2, c[0x0][0xc80] ;  /* 0x00032000ff027b82 */ /* 0x000e240000000a00 */
[----:B0-----:R-:W-:-:S05]  /*f7b0*/  IMAD.WIDE R2, R7, 0x4, R2 ;  /* 0x0000000407027825 */ /* 0x001fca00078e0202 */
[----:B------:R0:W5:Y:S02]  /*f7c0*/  LDG.E R0, desc[UR40][R2.64] ;  /* 0x0000002802007981 */ /* 0x000164000c1e1900 */
.L_x_410:
[----:B------:R-:W-:Y:S05]  /*f7d0*/  BSYNC B0 ;  /* 0x0000000000007941 */ /* 0x000fea0003800000 */
.L_x_409:
        /* <DEDUP_REMOVED lines=17> */
[----:B------:R-:W-:-:S05]  /*f8f0*/  IMAD.IADD R4, R3, 0x1, R4 ;  /* 0x0000000103047824 */ /* 0x000fca00078e0204 */
[----:B------:R-:W-:-:S13]  /*f900*/  ISETP.GT.AND P6, PT, R4, UR6, PT ;  /* 0x0000000604007c0c */ /* 0x000fda000bfc4270 */
[----:B------:R-:W-:Y:S05]  /*f910*/  @!P6 BRA `(.L_x_411) ;  /* 0xfffffffc007ce947 */ /* 0x000fea000383ffff */
[----:B------:R-:W-:-:S07]  /*f920*/  MOV R7, R9 ;  /* 0x0000000900077202 */ /* 0x000fce0000000f00 */
.L_x_407:
[----:B------:R-:W-:-:S04]  /*f930*/  IMAD.IADD R9, R4, 0x1, -R3 ;  /* 0x0000000104097824 */ /* 0x000fc800078e0a03 */
[----:B------:R-:W-:-:S05]  /*f940*/  IMAD R2, R7, UR5, R9 ;  /* 0x0000000507027c24 */ /* 0x000fca000f8e0209 */
[----:B------:R-:W-:-:S13]  /*f950*/  ISETP.GT.AND P0, PT, R2, UR6, PT ;  /* 0x0000000602007c0c */ /* 0x000fda000bf04270 */
[----:B------:R-:W-:-:S04]  /*f960*/  VOTE.ANY R6, PT, !P0 ;  /* 0x0000000000067806 */ /* 0x000fc800040e0100 */
[----:B------:R-:W0:Y:S01]  /*f970*/  POPC R19, R6 ;  /* 0x0000000600137309 */ /* 0x000e220000000000 */
[----:B------:R-:W-:Y:S01]  /*f980*/  ISETP.NE.AND P0, PT, R6, RZ, PT ;  /* 0x000000ff0600720c */ /* 0x000fe20003f05270 */
[----:B0-----:R-:W0:Y:S02]  /*f990*/  SHFL.IDX PT, R0, R0, R19, 0x1f ;  /* 0x00001f1300007589 */ /* 0x001e2400000e0000 */
[----:B0-----:R-:W-:-:S04]  /*f9a0*/  IABS R4, R0 ;  /* 0x0000000000047213 */ /* 0x001fc80000000000 */
[----:B------:R-:W0:Y:S08]  /*f9b0*/  I2F.RP R8, R4 ;  /* 0x0000000400087306 */ /* 0x000e300000209400 */
[----:B0-----:R-:W0:Y:S02]  /*f9c0*/  MUFU.RCP R8, R8 ;  /* 0x0000000800087308 */ /* 0x001e240000001000 */
[----:B0-----:R-:W-:-:S06]  /*f9d0*/  VIADD R2, R8, 0xffffffe ;  /* 0x0ffffffe08027836 */ /* 0x001fcc0000000000 */
[----:B------:R0:W1:Y:S01]  /*f9e0*/  F2I.FTZ.U32.TRUNC.NTZ R3, R2 ;  /* 0x0000000200037305 */ /* 0x000062000021f000 */
[----:B------:R-:W-:Y:S05]  /*f9f0*/  @!P0 BRA `(.L_x_412) ;  /* 0x0000000000088947 */ /* 0x000fea0003800000 */
[----:B------:R-:W-:-:S06]  /*fa00*/  VIADD R16, R19, 0xffffffff ;  /* 0xffffffff13107836 */ /* 0x000fcc0000000000 */
[----:B------:R2:W3:Y:S02]  /*fa10*/  SHFL.IDX PT, R16, R7, R16, 0x1f ;  /* 0x00001f1007107589 */ /* 0x0004e400000e0000 */
.L_x_412:
[----:B---3--:R-:W-:Y:S01]  /*fa20*/  IMAD R16, R16, UR5, R9 ;  /* 0x0000000510107c24 */ /* 0x008fe2000f8e0209 */
[----:B0-----:R-:W-:Y:S01]  /*fa30*/  IABS R2, R0 ;  /* 0x0000000000027213 */ /* 0x001fe20000000000 */
[----:B-12---:R-:W-:Y:S02]  /*fa40*/  IMAD.MOV R7, RZ, RZ, -R3 ;  /* 0x000000ffff077224 */ /* 0x006fe400078e0a03 */
[----:B------:R-:W-:Y:S01]  /*fa50*/  VIADD R19, R19, UR4 ;  /* 0x0000000413137c36 */ /* 0x000fe20008000000 */
[----:B------:R-:W-:Y:S01]  /*fa60*/  IADD3 R9, -R16, UR6, RZ ;  /* 0x0000000610097c10 */ /* 0x000fe2000fffe1ff */
[----:B------:R-:W-:Y:S02]  /*fa70*/  IMAD.MOV R8, RZ, RZ, -R2 ;  /* 0x000000ffff087224 */ /* 0x000fe400078e0a02 */
[----:B------:R-:W-:Y:S01]  /*fa80*/  IMAD R7, R7, R4, RZ ;  /* 0x0000000407077224 */ /* 0x000fe200078e02ff */
[----:B------:R-:W-:Y:S01]  /*fa90*/  IABS R6, R9 ;  /* 0x0000000900067213 */ /* 0x000fe20000000000 */
        /* <DEDUP_REMOVED lines=15> */
[----:B------:R-:W-:-:S05]  /*fb90*/  @!P1 LOP3.LUT R2, RZ, R0, RZ, 0x33, !PT ;  /* 0x00000000ff029212 */ /* 0x000fca00078e33ff */
[--C-:B------:R-:W-:Y:S02]  /*fba0*/  IMAD.MOV R17, RZ, RZ, -R2.reuse ;  /* 0x000000ffff117224 */ /* 0x100fe400078e0a02 */
[----:B------:R-:W-:Y:S02]  /*fbb0*/  IMAD.MOV.U32 R18, RZ, RZ, R2 ;  /* 0x000000ffff127224 */ /* 0x000fe400078e0002 */
[----:B------:R-:W-:Y:S01]  /*fbc0*/  IMAD R17, R0, R17, R9 ;  /* 0x0000001100117224 */ /* 0x000fe200078e0209 */
[----:B------:R-:W-:Y:S06]  /*fbd0*/  BRA `(.L_x_413) ;  /* 0x00000000000c7947 */ /* 0x000fec0003800000 */
.L_x_408:
[----:B------:R-:W-:Y:S02]  /*fbe0*/  IMAD.MOV.U32 R17, RZ, RZ, RZ ;  /* 0x000000ffff117224 */ /* 0x000fe400078e00ff */
[----:B------:R-:W-:Y:S02]  /*fbf0*/  IMAD.U32 R16, RZ, RZ, UR6 ;  /* 0x00000006ff107e24 */ /* 0x000fe4000f8e00ff */
[----:B------:R-:W-:-:S07]  /*fc00*/  IMAD.MOV.U32 R18, RZ, RZ, RZ ;  /* 0x000000ffff127224 */ /* 0x000fce00078e00ff */
.L_x_413:
[----:B------:R-:W-:-:S13]  /*fc10*/  ISETP.NE.AND P0, PT, R5, RZ, PT ;  /* 0x000000ff0500720c */ /* 0x000fda0003f05270 */
[----:B------:R-:W0:Y:S01]  /*fc20*/  @!P0 S2R R3, SR_CgaCtaId ;  /* 0x0000000000038919 */ /* 0x000e220000008800 */
[----:B------:R-:W-:-:S04]  /*fc30*/  @!P0 MOV R0, 0x400 ;  /* 0x0000040000008802 */ /* 0x000fc80000000f00 */
[----:B0-----:R-:W-:-:S05]  /*fc40*/  @!P0 LEA R0, R3, R0, 0x18 ;  /* 0x0000000003008211 */ /* 0x001fca00078ec0ff */
[----:B------:R2:W-:Y:S01]  /*fc50*/  @!P0 STS.128 [R0+0x132d0], R16 ;  /* 0x0132d01000008388 */ /* 0x0005e20000000c00 */
[----:B------:R-:W-:Y:S06]  /*fc60*/  BAR.ARV 0x5, 0x200 ;  /* 0x0148000000007b1d */ /* 0x000fec0000002000 */
.L_x_406:
[----:B------:R3:W-:Y:S01]  /*fc70*/  STL [R1+0x40], RZ ;  /* 0x000040ff01007387 */ /* 0x0007e20000100800 */
[----:B------:R-:W-:Y:S01]  /*fc80*/  ULDC UR4, c[0x0][0xc3c] ;  /* 0x00030f0000047ab9 */ /* 0x000fe20000000800 */
[----:B------:R-:W-:Y:S01]  /*fc90*/  IMAD.MOV.U32 R26, RZ, RZ, 0x1 ;  /* 0x00000001ff1a7424 */ /* 0x000fe200078e00ff */
[----:B-1----:R-:W-:Y:S01]  /*fca0*/  ISETP.GE.AND P0, PT, R19, UR4, PT ;  /* 0x0000000413007c0c */ /* 0x002fe2000bf06270 */
[----:B------:R-:W-:-:S12]  /*fcb0*/  IMAD.MOV.U32 R24, RZ, RZ, RZ ;  /* 0x000000ffff187224 */ /* 0x000fd800078e00ff */
[----:B---3--:R-:W-:Y:S05]  /*fcc0*/  @P0 BRA `(.L_x_414) ;  /* 0x0000004800dc0947 */ /* 0x008fea0003800000 */
[----:B------:R-:W3:Y:S01]  /*fcd0*/  LDL R10, [R1+0x34] ;  /* 0x00003400010a7983 */ /* 0x000ee20000100800 */
[----:B------:R-:W1:Y:S01]  /*fce0*/  S2R R12, SR_TID.X ;  /* 0x00000000000c7919 */ /* 0x000e620000002100 */
[----:B------:R-:W4:Y:S01]  /*fcf0*/  S2UR UR5, SR_CgaCtaId ;  /* 0x00000000000579c3 */ /* 0x000f220000008800 */
[----:B------:R-:W-:Y:S01]  /*fd00*/  UMOV UR4, 0x400 ;  /* 0x0000040000047882 */ /* 0x000fe20000000000 */
[C---:B-1----:R-:W-:Y:S01]  /*fd10*/  IMAD.SHL.U32 R3, R12.reuse, 0x40, RZ ;  /* 0x000000400c037824 */ /* 0x042fe200078e00ff */
[C---:B------:R-:W-:Y:S01]  /*fd20*/  LOP3.LUT R11, R12.reuse, 0x7f, RZ, 0xc0, !PT ;  /* 0x0000007f0c0b7812 */ /* 0x040fe200078ec0ff */
[C---:B0-----:R-:W-:Y:S01]  /*fd30*/  IMAD.SHL.U32 R2, R12.reuse, 0x10, RZ ;  /* 0x000000100c027824 */ /* 0x041fe200078e00ff */
[----:B------:R-:W-:Y:S02]  /*fd40*/  SHF.R.U32.HI R5, RZ, 0x1, R12 ;  /* 0x00000001ff057819 */ /* 0x000fe4000001160c */
[----:B------:R-:W-:Y:S01]  /*fd50*/  LOP3.LUT R4, R3, 0x180, RZ, 0xc0, !PT ;  /* 0x0000018003047812 */ /* 0x000fe200078ec0ff */
[----:B--2---:R-:W-:-:S02]  /*fd60*/  IMAD.SHL.U32 R0, R12, 0x20, RZ ;  /* 0x000000200c007824 */ /* 0x004fc400078e00ff */
[----:B------:R-:W-:Y:S01]  /*fd70*/  IMAD.SHL.U32 R7, R11, 0x10, RZ ;  /* 0x000000100b077824 */ /* 0x000fe200078e00ff */
[----:B------:R-:W-:Y:S01]  /*fd80*/  LOP3.LUT R4, R4, 0x30, R5, 0xf8, !PT ;  /* 0x0000003004047812 */ /* 0x000fe200078ef805 */
[----:B------:R-:W-:Y:S01]  /*fd90*/  IMAD.SHL.U32 R9, R12, 0x2, RZ ;  /* 0x000000020c097824 */ /* 0x000fe200078e00ff */
[----:B------:R-:W-:Y:S01]  /*fda0*/  LOP3.LUT R8, R2, 0x1b0, RZ, 0xc0, !PT ;  /* 0x000001b002087812 */ /* 0x000fe200078ec0ff */
[----:B------:R-:W-:Y:S01]  /*fdb0*/  IMAD.SHL.U32 R5, R12, 0x8, RZ ;  /* 0x000000080c057824 */ /* 0x000fe200078e00ff */
[----:B------:R-:W-:Y:S02]  /*fdc0*/  LOP3.LUT R6, R0, 0x80, RZ, 0xc0, !PT ;  /* 0x0000008000067812 */ /* 0x000fe400078ec0ff */
[----:B------:R-:W-:Y:S02]  /*fdd0*/  LOP3.LUT R7, R7, 0x600, RZ, 0xc0, !PT ;  /* 0x0000060007077812 */ /* 0x000fe400078ec0ff */
[----:B------:R-:W-:Y:S01]  /*fde0*/  LOP3.LUT R8, R8, 0x30, R9, 0x78, !PT ;  /* 0x0000003008087812 */ /* 0x000fe200078e7809 */
[----:B------:R-:W-:Y:S01]  /*fdf0*/  IMAD.SHL.U32 R9, R12, 0x4, RZ ;  /* 0x000000040c097824 */ /* 0x000fe200078e00ff */
[----:B------:R-:W-:-:S02]  /*fe00*/  LOP3.LUT R4, R4, 0x30, R5, 0x78, !PT ;  /* 0x0000003004047812 */ /* 0x000fc400078e7805 */
[----:B------:R-:W-:Y:S02]  /*fe10*/  LOP3.LUT R6, R6, 0x10, R12, 0xf8, !PT ;  /* 0x0000001006067812 */ /* 0x000fe400078ef80c */
[--C-:B------:R-:W-:Y:S01]  /*fe20*/  LOP3.LUT R5, R7, 0x60, R0.reuse, 0xf8, !PT ;  /* 0x0000006007057812 */ /* 0x100fe200078ef800 */
[----:B----4-:R-:W-:Y:S01]  /*fe30*/  ULEA UR4, UR5, UR4, 0x18 ;  /* 0x0000000405047291 */ /* 0x010fe2000f8ec03f */
[----:B------:R-:W-:Y:S02]  /*fe40*/  LOP3.LUT R6, R6, 0x10, R9, 0x78, !PT ;  /* 0x0000001006067812 */ /* 0x000fe400078e7809 */
[----:B------:R-:W-:Y:S02]  /*fe50*/  LOP3.LUT R5, R5, 0x100, R0, 0xf8, !PT ;  /* 0x0000010005057812 */ /* 0x000fe400078ef800 */
[----:B------:R-:W-:Y:S02]  /*fe60*/  LOP3.LUT R3, R4, 0x640, R3, 0xf8, !PT ;  /* 0x0000064004037812 */ /* 0x000fe400078ef803 */
[----:B------:R-:W-:-:S02]  /*fe70*/  LOP3.LUT R7, R7, 0x40, R2, 0xf8, !PT ;  /* 0x0000004007077812 */ /* 0x000fc400078ef802 */
[----:B------:R-:W-:Y:S01]  /*fe80*/  LOP3.LUT R2, R5, R6, RZ, 0xfc, !PT ;  /* 0x0000000605027212 */ /* 0x000fe200078efcff */
[----:B------:R0:W-:Y:S01]  /*fe90*/  STL [R1+0xc], R3 ;  /* 0x00000c0301007387 */ /* 0x0001e20000100800 */
[----:B------:R-:W-:Y:S02]  /*fea0*/  LOP3.LUT R7, R7, R8, RZ, 0xfc, !PT ;  /* 0x0000000807077212 */ /* 0x000fe400078efcff */
[----:B------:R-:W-:Y:S01]  /*feb0*/  MOV R22, UR4 ;  /* 0x0000000400167c02 */ /* 0x000fe20008000f00 */
[----:B------:R1:W-:Y:S01]  /*fec0*/  STL [R1+0x8], R2 ;  /* 0x0000080201007387 */ /* 0x0003e20000100800 */
[----:B0-----:R-:W-:-:S04]  /*fed0*/  SHF.R.U32.HI R3, RZ, 0x2, R11 ;  /* 0x00000002ff037819 */ /* 0x001fc8000001160b */
[----:B------:R-:W-:Y:S01]  /*fee0*/  LOP3.LUT R3, R3, 0x60, R0, 0xf8, !PT ;  /* 0x0000006003037812 */ /* 0x000fe200078ef800 */
[----:B-1----:R-:W-:Y:S01]  /*fef0*/  IMAD.IADD R2, R22, 0x1, R7 ;  /* 0x0000000116027824 */ /* 0x002fe200078e0207 */
[----:B------:R-:W-:Y:S01]  /*ff00*/  BSSY B7, `(.L_x_414) ;  /* 0x0000493000077945 */ /* 0x000fe20003800000 */
[----:B------:R-:W-:Y:S01]  /*ff10*/  IMAD.MOV.U32 R27, RZ, RZ, 0x1 ;  /* 0x00000001ff1b7424 */ /* 0x000fe200078e00ff */
[----:B------:R-:W-:Y:S01]  /*ff20*/  CS2R R24, SRZ ;  /* 0x0000000000187805 */ /* 0x000fe2000001ff00 */
[----:B------:R-:W-:Y:S01]  /*ff30*/  IMAD.MOV.U32 R26, RZ, RZ, 0x1 ;  /* 0x00000001ff1a7424 */ /* 0x000fe200078e00ff */
[----:B------:R-:W-:Y:S01]  /*ff40*/  ULDC.64 UR38, c[0x0][0x198] ;  /* 0x0000660000267ab9 */ /* 0x000fe20000000a00 */
[----:B------:R-:W-:Y:S01]  /*ff50*/  ULDC UR36, c[0x0][0xc] ;  /* 0x0000030000247ab9 */ /* 0x000fe20000000800 */
[C---:B---3--:R-:W-:Y:S02]  /*ff60*/  LOP3.LUT R4, R10.reuse, 0x1, RZ, 0xfc, !PT ;  /* 0x000000010a047812 */ /* 0x048fe400078efcff */
[----:B------:R-:W-:-:S03]  /*ff70*/  LOP3.LUT R0, R10, 0x2, RZ, 0xfc, !PT ;  /* 0x000000020a007812 */ /* 0x000fc600078efcff */
[----:B------:R0:W-:Y:S04]  /*ff80*/  STL [R1+0x48], R4 ;  /* 0x0000480401007387 */ /* 0x0001e80000100800 */
[----:B------:R0:W-:Y:S04]  /*ff90*/  STL [R1+0x30], R2 ;  /* 0x0000300201007387 */ /* 0x0001e80000100800 */
[----:B------:R0:W-:Y:S04]  /*ffa0*/  STL [R1+0x18], R0 ;  /* 0x0000180001007387 */ /* 0x0001e80000100800 */
[----:B------:R0:W-:Y:S02]  /*ffb0*/  STL [R1+0x40], RZ ;  /* 0x000040ff01007387 */ /* 0x0001e40000100800 */
.L_x_516:
[----:B0-----:R-:W0:Y:S02]  /*ffc0*/  LDC.64 R2, c[0x0][0xc88] ;  /* 0x00032200ff027b82 */ /* 0x001e240000000a00 */
[----:B0-----:R-:W-:-:S05]  /*ffd0*/  IMAD.WIDE R2, R19, 0x4, R2 ;  /* 0x0000000413027825 */ /* 0x001fca00078e0202 */
[----:B------:R-:W2:Y:S01]  /*ffe0*/  LDG.E R13, desc[UR40][R2.64] ;  /* 0x00000028020d7981 */ /* 0x000ea2000c1e1900 */
[----:B------:R-:W-:Y:S05]  /*fff0*/  YIELD ;  /* 0x0000000000007946 */ /* 0x000fea0003800000 */
[----:B------:R-:W-:Y:S01]  /*10000*/  ULDC.64 UR4, c[0x0][0xa28] ;  /* 0x00028a0000047ab9 */ /* 0x000fe20000000a00 */
[----:B------:R-:W-:Y:S01]  /*10010*/  ULDC.64 UR6, c[0x0][0xa00] ;  /* 0x0002800000067ab9 */ /* 0x000fe20000000a00 */
[----:B------:R-:W-:Y:S02]  /*10020*/  ISETP.NE.U32.AND P0, PT, RZ, UR4, PT ;  /* 0x00000004ff007c0c */ /* 0x000fe4000bf05070 */
[----:B------:R-:W-:Y:S01]  /*10030*/  CS2R R8, SRZ ;  /* 0x0000000000087805 */ /* 0x000fe2000001ff00 */
[----:B------:R-:W-:Y:S01]  /*10040*/  ULDC.64 UR8, c[0x0][0xa18] ;  /* 0x0002860000087ab9 */ /* 0x000fe20000000a00 */
[----:B------:R-:W-:-:S02]  /*10050*/  ISETP.NE.AND.EX P1, PT, RZ, UR5, PT, P0 ;  /* 0x00000005ff007c0c */ /* 0x000fc4000bf25300 */
[----:B------:R-:W-:-:S04]  /*10060*/  ISETP.NE.U32.AND P0, PT, RZ, UR6, PT ;  /* 0x00000006ff007c0c */ /* 0x000fc8000bf05070 */
[----:B------:R-:W-:Y:S02]  /*10070*/  ISETP.NE.AND.EX P0, PT, RZ, UR7, PT, P0 ;  /* 0x00000007ff007c0c */ /* 0x000fe4000bf05300 */
[----:B--2---:R-:W-:Y:S01]  /*10080*/  SHF.R.S32.HI R0, RZ, 0x1f, R13 ;  /* 0x0000001fff007819 */ /* 0x004fe2000001140d */
[----:B------:R-:W-:-:S04]  /*10090*/  IMAD.SHL.U32 R23, R13, 0x4, RZ ;  /* 0x000000040d177824 */ /* 0x000fc800078e00ff */
[C---:B------:R-:W-:Y:S01]  /*100a0*/  @P1 LEA R4, P2, R13.reuse, UR4, 0x2 ;  /* 0x000000040d041c11 */ /* 0x040fe2000f8410ff */
[----:B------:R-:W-:Y:S01]  /*100b0*/  STL [R1+0x10], R13 ;  /* 0x0000100d01007387 */ /* 0x000fe20000100800 */
[C-C-:B------:R-:W-:Y:S02]  /*100c0*/  SHF.L.U64.HI R29, R13.reuse, 0x2, R0.reuse ;  /* 0x000000020d1d7819 */ /* 0x140fe40000010200 */
[----:B------:R-:W-:Y:S01]  /*100d0*/  @P1 LEA.HI.X R5, R13, UR5, R0, 0x2, P2 ;  /* 0x000000050d051c11 */ /* 0x000fe200090f1400 */
[----:B------:R-:W-:Y:S01]  /*100e0*/  ULDC.64 UR4, c[0x0][0xa08] ;  /* 0x0002820000047ab9 */ /* 0x000fe20000000a00 */
[----:B------:R-:W-:Y:S01]  /*100f0*/  IADD3 R2, P2, R23, UR6, RZ ;  /* 0x0000000617027c10 */ /* 0x000fe2000ff5e0ff */
[----:B------:R0:W-:Y:S03]  /*10100*/  STL [R1+0x28], R0 ;  /* 0x0000280001007387 */ /* 0x0001e60000100800 */
[----:B------:R-:W-:Y:S01]  /*10110*/  IADD3.X R3, R29, UR7, RZ, P2, !PT ;  /* 0x000000071d037c10 */ /* 0x000fe200097fe4ff */
[----:B------:R-:W-:Y:S01]  /*10120*/  ULDC.64 UR6, c[0x0][0xa10] ;  /* 0x0002840000067ab9 */ /* 0x000fe20000000a00 */
[----:B------:R-:W-:Y:S01]  /*10130*/  ISETP.NE.U32.AND P3, PT, RZ, UR8, PT ;  /* 0x00000008ff007c0c */ /* 0x000fe2000bf65070 */
[----:B-1----:R1:W5:Y:S01]  /*10140*/  @P1 LDG.E R8, desc[UR40][R4.64] ;  /* 0x0000002804081981 */ /* 0x002362000c1e1900 */
[----:B------:R-:W-:Y:S01]  /*10150*/  IADD3 R6, P4, R23, UR4, RZ ;  /* 0x0000000417067c10 */ /* 0x000fe2000ff9e0ff */
[----:B------:R-:W-:Y:S01]  /*10160*/  IMAD.MOV.U32 R12, RZ, RZ, RZ ;  /* 0x000000ffff0c7224 */ /* 0x000fe200078e00ff */
[----:B------:R-:W-:Y:S01]  /*10170*/  ISETP.NE.AND.EX P3, PT, RZ, UR9, PT, P3 ;  /* 0x00000009ff007c0c */ /* 0x000fe2000bf65330 */
[----:B------:R-:W2:Y:S01]  /*10180*/  @P0 LDG.E R9, desc[UR40][R2.64] ;  /* 0x0000002802090981 */ /* 0x000ea2000c1e1900 */
[----:B------:R-:W-:Y:S01]  /*10190*/  IADD3.X R7, R29, UR5, RZ, P4, !PT ;  /* 0x000000051d077c10 */ /* 0x000fe2000a7fe4ff */
[----:B0-----:R-:W-:Y:S01]  /*101a0*/  IMAD.MOV.U32 R0, RZ, RZ, RZ ;  /* 0x000000ffff007224 */ /* 0x001fe200078e00ff */
[----:B------:R-:W-:-:S02]  /*101b0*/  ISETP.NE.U32.AND P1, PT, RZ, UR4, PT ;  /* 0x00000004ff007c0c */ /* 0x000fc4000bf25070 */
[----:B------:R-:W-:Y:S02]  /*101c0*/  ISETP.NE.U32.AND P2, PT, RZ, UR6, PT ;  /* 0x00000006ff007c0c */ /* 0x000fe4000bf45070 */
[----:B-1----:R-:W-:Y:S01]  /*101d0*/  IADD3 R4, P4, R23, UR6, RZ ;  /* 0x0000000617047c10 */ /* 0x002fe2000ff9e0ff */
[----:B------:R-:W-:Y:S01]  /*101e0*/  ULDC UR4, c[0x0][0x288] ;  /* 0x0000a20000047ab9 */ /* 0x000fe20000000800 */
[----:B------:R-:W-:Y:S02]  /*101f0*/  ISETP.NE.AND.EX P1, PT, RZ, UR5, PT, P1 ;  /* 0x00000005ff007c0c */ /* 0x000fe4000bf25310 */
[----:B------:R-:W-:Y:S02]  /*10200*/  IADD3.X R5, R29, UR7, RZ, P4, !PT ;  /* 0x000000071d057c10 */ /* 0x000fe4000a7fe4ff */
[----:B------:R-:W-:Y:S02]  /*10210*/  @P3 IADD3 R10, P4, R23, UR8, RZ ;  /* 0x00000008170a3c10 */ /* 0x000fe4000ff9e0ff */
[----:B------:R-:W-:-:S02]  /*10220*/  ISETP.NE.AND.EX P2, PT, RZ, UR7, PT, P2 ;  /* 0x00000007ff007c0c */ /* 0x000fc4000bf45320 */
[----:B------:R-:W-:-:S05]  /*10230*/  @P3 IADD3.X R11, R29, UR9, RZ, P4, !PT ;  /* 0x000000091d0b3c10 */ /* 0x000fca000a7fe4ff */
[----:B------:R-:W5:Y:S06]  /*10240*/  @P1 LDG.E R12, desc[UR40][R6.64] ;  /* 0x00000028060c1981 */ /* 0x000f6c000c1e1900 */
[----:B------:R-:W5:Y:S04]  /*10250*/  @P2 LDG.E R0, desc[UR40][R4.64] ;  /* 0x0000002804002981 */ /* 0x000f68000c1e1900 */
[----:B--2---:R0:W-:Y:S02]  /*10260*/  STL [R1+0x14], R9 ;  /* 0x0000140901007387 */ /* 0x0041e40000100800 */
[----:B0-----:R-:W-:Y:S01]  /*10270*/  IMAD.U32 R9, RZ, RZ, UR4 ;  /* 0x00000004ff097e24 */ /* 0x001fe2000f8e00ff */
[----:B------:R-:W-:-:S05]  /*10280*/  ULDC.64 UR4, c[0x0][0x418] ;  /* 0x0001060000047ab9 */ /* 0x000fca0000000a00 */
[----:B------:R0:W2:Y:S01]  /*10290*/  @P3 LDG.E R9, desc[UR40][R10.64] ;  /* 0x000000280a093981 */ /* 0x0000a2000c1e1900 */
[----:B------:R-:W-:-:S03]  /*102a0*/  UISETP.NE.U32.AND UP0, UPT, UR4, URZ, UPT ;  /* 0x0000003f0400728c */ /* 0x000fc6000bf05070 */
[----:B------:R-:W-:Y:S01]  /*102b0*/  ULDC UR4, c[0x0][0x424] ;  /* 0x0001090000047ab9 */ /* 0x000fe20000000800 */
[----:B------:R-:W-:-:S03]  /*102c0*/  UISETP.NE.AND.EX UP0, UPT, UR5, URZ, UPT, UP0 ;  /* 0x0000003f0500728c */ /* 0x000fc6000bf05300 */
[----:B------:R-:W-:Y:S01]  /*102d0*/  ULDC UR5, c[0x0][0x2f0] ;  /* 0x0000bc0000057ab9 */ /* 0x000fe20000000800 */
[----:B------:R-:W-:-:S04]  /*102e0*/  USEL UR4, UR4, 0x1, UP0 ;  /* 0x0000000104047887 */ /* 0x000fc80008000000 */
[----:B------:R-:W-:-:S03]  /*102f0*/  UIMAD UR4, UR4, UR5, URZ ;  /* 0x00000005040472a4 */ /* 0x000fc6000f8e023f */
[----:B------:R-:W-:-:S03]  /*10300*/  ULDC UR5, c[0x0][0x348] ;  /* 0x0000d20000057ab9 */ /* 0x000fc60000000800 */
[----:B0-----:R-:W-:Y:S01]  /*10310*/  IMAD.U32 R10, RZ, RZ, UR4 ;  /* 0x00000004ff0a7e24 */ /* 0x001fe2000f8e00ff */
[----:B--2---:R0:W-:Y:S02]  /*10320*/  STL [R1+0x3c], R9 ;  /* 0x00003c0901007387 */ /* 0x0041e40000100800 */
[----:B0-----:R-:W-:Y:S01]  /*10330*/  IMAD.U32 R9, RZ, RZ, UR5 ;  /* 0x00000005ff097e24 */ /* 0x001fe2000f8e00ff */
[----:B---3--:R-:W-:Y:S06]  /*10340*/  @P3 BRA `(.L_x_415) ;  /* 0x0000000000143947 */ /* 0x008fec0003800000 */
[----:B------:R-:W-:Y:S05]  /*10350*/  @!P0 BRA `(.L_x_415) ;  /* 0x0000000000108947 */ /* 0x000fea0003800000 */
[----:B------:R-:W2:Y:S04]  /*10360*/  LDG.E R11, desc[UR40][R2.64] ;  /* 0x00000028020b7981 */ /* 0x000ea8000c1e1900 */
[----:B------:R-:W2:Y:S02]  /*10370*/  LDG.E R2, desc[UR40][R2.64+0x4] ;  /* 0x0000042802027981 */ /* 0x000ea4000c1e1900 */
[----:B--2---:R-:W-:-:S05]  /*10380*/  IMAD.IADD R2, R2, 0x1, -R11 ;  /* 0x0000000102027824 */ /* 0x004fca00078e0a0b */
[----:B------:R0:W-:Y:S02]  /*10390*/  STL [R1+0x3c], R2 ;  /* 0x00003c0201007387 */ /* 0x0001e40000100800 */
.L_x_415:
[----:B0----5:R-:W-:Y:S01]  /*103a0*/  IMAD.IADD R2, R12, 0x1, R8 ;  /* 0x000000010c027824 */ /* 0x021fe200078e0208 */
[----:B------:R-:W-:Y:S01]  /*103b0*/  ULDC.64 UR4, c[0x0][0xa20] ;  /* 0x0002880000047ab9 */ /* 0x000fe20000000a00 */
[----:B------:R-:W-:Y:S01]  /*103c0*/  IMAD.MOV.U32 R28, RZ, RZ, R13 ;  /* 0x000000ffff1c7224 */ /* 0x000fe200078e000d */
[----:B------:R-:W-:Y:S02]  /*103d0*/  ISETP.NE.U32.AND P0, PT, RZ, UR4, PT ;  /* 0x00000004ff007c0c */ /* 0x000fe4000bf05070 */
[----:B------:R0:W-:Y:S02]  /*103e0*/  STL [R1+0x4], R2 ;  /* 0x0000040201007387 */ /* 0x0001e40000100800 */
[----:B------:R-:W-:-:S13]  /*103f0*/  ISETP.NE.AND.EX P0, PT, RZ, UR5, PT, P0 ;  /* 0x00000005ff007c0c */ /* 0x000fda000bf05300 */
[----:B0-----:R-:W-:Y:S05]  /*10400*/  @!P0 BRA `(.L_x_416) ;  /* 0x0000000000108947 */ /* 0x001fea0003800000 */
[----:B------:R-:W-:-:S04]  /*10410*/  IADD3 R2, P0, R23, UR4, RZ ;  /* 0x0000000417027c10 */ /* 0x000fc8000ff1e0ff */
[----:B------:R-:W-:-:S05]  /*10420*/  IADD3.X R3, R29, UR5, RZ, P0, !PT ;  /* 0x000000051d037c10 */ /* 0x000fca00087fe4ff */
[----:B------:R0:W5:Y:S01]  /*10430*/  LDG.E R10, desc[UR40][R2.64] ;  /* 0x00000028020a7981 */ /* 0x000162000c1e1900 */
[----:B------:R-:W-:Y:S05]  /*10440*/  BRA `(.L_x_417) ;  /* 0x0000000000107947 */ /* 0x000fea0003800000 */
.L_x_416:
[----:B------:R-:W-:Y:S05]  /*10450*/  @!P1 BRA `(.L_x_417) ;  /* 0x00000000000c9947 */ /* 0x000fea0003800000 */
[----:B------:R-:W2:Y:S04]  /*10460*/  LDG.E R10, desc[UR40][R6.64] ;  /* 0x00000028060a7981 */ /* 0x000ea8000c1e1900 */
[----:B------:R-:W2:Y:S02]  /*10470*/  LDG.E R6, desc[UR40][R6.64+0x4] ;  /* 0x0000042806067981 */ /* 0x000ea4000c1e1900 */
[----:B--2---:R-:W-:-:S07]  /*10480*/  IMAD.IADD R10, R6, 0x1, -R10 ;  /* 0x00000001060a7824 */ /* 0x004fce00078e0a0a */
.L_x_417:
[----:B0-----:R-:W2:Y:S01]  /*10490*/  @P2 LDG.E R2, desc[UR40][R4.64] ;  /* 0x0000002804022981 */ /* 0x001ea2000c1e1900 */
[----:B-----5:R-:W-:-:S03]  /*104a0*/  IMAD.IADD R10, R10, 0x1, -R8 ;  /* 0x000000010a0a7824 */ /* 0x020fc600078e0a08 */
[----:B------:R-:W2:Y:S01]  /*104b0*/  @P2 LDG.E R4, desc[UR40][R4.64+0x4] ;  /* 0x0000042804042981 */ /* 0x000ea2000c1e1900 */
[----:B------:R-:W-:Y:S01]  /*104c0*/  BSSY B0, `(.L_x_418) ;  /* 0x00000dc000007945 */ /* 0x000fe20003800000 */
[----:B--2---:R-:W-:-:S04]  /*104d0*/  @P2 IMAD.IADD R9, R4, 0x1, -R2 ;  /* 0x0000000104092824 */ /* 0x004fc800078e0a02 */
[----:B------:R-:W-:-:S04]  /*104e0*/  IMAD.IADD R3, R10, 0x1, R9 ;  /* 0x000000010a037824 */ /* 0x000fc800078e0209 */
[----:B------:R-:W-:-:S04]  /*104f0*/  VIADD R2, R3, 0x9f ;  /* 0x0000009f03027836 */ /* 0x000fc80000000000 */
[----:B------:R-:W-:Y:S01]  /*10500*/  IMAD.HI R2, R2, 0x66666667, RZ ;  /* 0x6666666702027827 */ /* 0x000fe200078e02ff */
[----:B------:R0:W-:Y:S04]  /*10510*/  STL [R1+0x2c], R3 ;  /* 0x00002c0301007387 */ /* 0x0001e80000100800 */
[----:B0-----:R-:W-:-:S04]  /*10520*/  SHF.R.U32.HI R3, RZ, 0x1f, R2 ;  /* 0x0000001fff037819 */ /* 0x001fc80000011602 */
[----:B------:R-:W-:Y:S01]  /*10530*/  LEA.HI.SX32 R4, R2, R3, 0x1a ;  /* 0x0000000302047211 */ /* 0x000fe200078fd2ff */
[----:B------:R-:W-:-:S04]  /*10540*/  IMAD.MOV R3, RZ, RZ, -R10 ;  /* 0x000000ffff037224 */ /* 0x000fc800078e0a0a */
[----:B------:R-:W-:Y:S01]  /*10550*/  IMAD R2, R4, 0xa0, -R10 ;  /* 0x000000a004027824 */ /* 0x000fe200078e0a0a */
[----:B------:R-:W-:-:S04]  /*10560*/  VIMNMX R3, RZ, R3, !PT ;  /* 0x00000003ff037248 */ /* 0x000fc80007fe0100 */
[----:B------:R-:W-:-:S04]  /*10570*/  VIMNMX R2, R2, R9, PT ;  /* 0x0000000902027248 */ /* 0x000fc80003fe0100 */
[----:B------:R-:W-:Y:S01]  /*10580*/  ISETP.GT.AND P0, PT, R2, R3, PT ;  /* 0x000000030200720c */ /* 0x000fe20003f04270 */
[----:B------:R0:W-:Y:S02]  /*10590*/  STL [R1+0x38], R4 ;  /* 0x0000380401007387 */ /* 0x0001e40000100800 */
[----:B0-----:R-:W-:-:S10]  /*105a0*/  IMAD.WIDE.U32 R4, R3, -0x33333333, RZ ;  /* 0xcccccccd03047825 */ /* 0x001fd400078e00ff */
[----:B------:R-:W-:Y:S01]  /*105b0*/  @P0 VIADD R2, R2, 0x9f ;  /* 0x0000009f02020836 */ /* 0x000fe20000000000 */
[----:B------:R-:W-:-:S03]  /*105c0*/  SHF.R.U32.HI R4, RZ, 0x7, R5 ;  /* 0x00000007ff047819 */ /* 0x000fc60000011605 */
[----:B------:R-:W-:-:S05]  /*105d0*/  @P0 IMAD.HI R2, R2, 0x66666667, RZ ;  /* 0x6666666702020827 */ /* 0x000fca00078e02ff */
[----:B------:R-:W-:Y:S01]  /*105e0*/  @P0 SHF.R.U32.HI R5, RZ, 0x1f, R2 ;  /* 0x0000001fff050819 */ /* 0x000fe20000011602 */
[----:B------:R-:W-:-:S03]  /*105f0*/  IMAD.MOV.U32 R3, RZ, RZ, R4 ;  /* 0x000000ffff037224 */ /* 0x000fc600078e0004 */
[----:B------:R-:W-:-:S04]  /*10600*/  @P0 LEA.HI.SX32 R3, R2, R5, 0x1a ;  /* 0x0000000502030211 */ /* 0x000fc800078fd2ff */
[----:B------:R-:W-:Y:S02]  /*10610*/  ISETP.GT.AND P1, PT, R3, R4, PT ;  /* 0x000000040300720c */ /* 0x000fe40003f24270 */
[----:B------:R-:W-:-:S11]  /*10620*/  PLOP3.LUT P0, PT, PT, PT, PT, 0x80, 0x0 ;  /* 0x000000000000781c */ /* 0x000fd60003f0f070 */
[----:B------:R-:W-:Y:S05]  /*10630*/  @!P1 BRA `(.L_x_419) ;  /* 0x0000000c00109947 */ /* 0x000fea0003800000 */
[----:B------:R-:W-:Y:S01]  /*10640*/  UMOV UR4, 0xffffffff ;  /* 0xffffffff00047882 */ /* 0x000fe20000000000 */
[----:B------:R-:W-:Y:S02]  /*10650*/  SEL R2, R28, RZ, !P2 ;  /* 0x000000ff1c027207 */ /* 0x000fe40005000000 */
[----:B------:R-:W-:Y:S05]  /*10660*/  BRA.DIV UR4, `(.L_x_420) ;  /* 0x0000004e041c7947 */ /* 0x000fea000b800000 */
[----:B------:R-:W0:Y:S02]  /*10670*/  S2R R5, SR_TID.X ;  /* 0x0000000000057919 */ /* 0x000e240000002100 */
[----:B0-----:R-:W-:-:S04]  /*10680*/  SHF.R.U32.HI R5, RZ, 0x5, R5 ;  /* 0x00000005ff057819 */ /* 0x001fc80000011605 */
[----:B------:R-:W-:-:S05]  /*10690*/  LOP3.LUT R5, R5, 0x3, RZ, 0xc0, !PT ;  /* 0x0000000305057812 */ /* 0x000fca00078ec0ff */
[----:B------:R0:W1:Y:S02]  /*106a0*/  SHFL.IDX PT, R14, R5, RZ, 0x1f ;  /* 0x00001fff050e7589 */ /* 0x00006400000e0000 */
.L_x_551:
[----:B-1----:R-:W-:Y:S02]  /*106b0*/  ISETP.NE.AND P0, PT, R14, RZ, PT ;  /* 0x000000ff0e00720c */ /* 0x002fe40003f05270 */
[----:B------:R-:W-:-:S11]  /*106c0*/  PLOP3.LUT P6, PT, PT, PT, PT, 0x8, 0x0 ;  /* 0x000000000000781c */ /* 0x000fd60003fce170 */
[----:B------:R-:W-:Y:S05]  /*106d0*/  @P0 BRA `(.L_x_421) ;  /* 0x00000000000c0947 */ /* 0x000fea0003800000 */
[----:B------:R-:W-:-:S03]  /*106e0*/  UMOV UR4, 0xffffffff ;  /* 0xffffffff00047882 */ /* 0x000fc60000000000 */
[----:B------:R-:W-:Y:S05]  /*106f0*/  BRA.DIV UR4, `(.L_x_422) ;  /* 0x0000004e042c7947 */ /* 0x000fea000b800000 */
[----:B------:R-:W-:-:S13]  /*10700*/  ELECT P6, URZ, PT ;  /* 0x00000000003f782f */ /* 0x000fda00038c0000 */
.L_x_421:
[----:B0-----:R-:W2:Y:S01]  /*10710*/  LDL R5, [R1+0x40] ;  /* 0x0000400001057983 */ /* 0x001ea20000100800 */
[----:B------:R-:W-:Y:S01]  /*10720*/  BSSY B1, `(.L_x_423) ;  /* 0x0000008000017945 */ /* 0x000fe20003800000 */
[----:B--2---:R-:W-:-:S05]  /*10730*/  VIADD R5, R5, 0x1 ;  /* 0x0000000105057836 */ /* 0x004fca0000000000 */
[----:B------:R-:W-:-:S04]  /*10740*/  LEA.HI R6, R5, R5, RZ, 0x1 ;  /* 0x0000000505067211 */ /* 0x000fc800078f08ff */
[----:B------:R-:W-:-:S05]  /*10750*/  LOP3.LUT R6, R6, 0xfffffffe, RZ, 0xc0, !PT ;  /* 0xfffffffe06067812 */ /* 0x000fca00078ec0ff */
[----:B------:R-:W-:-:S05]  /*10760*/  IMAD.IADD R5, R5, 0x1, -R6 ;  /* 0x0000000105057824 */ /* 0x000fca00078e0a06 */
[----:B------:R-:W-:-:S04]  /*10770*/  SHF.L.U32 R5, R5, 0x1f, RZ ;  /* 0x0000001f05057819 */ /* 0x000fc800000006ff */
[----:B------:R-:W0:Y:S02]  /*10780*/  SYNCS.PHASECHK.TRANS64.TRYWAIT P0, [R22+URZ+0x13220], R5 ;  /* 0x01322005160075a7 */ /* 0x000e24000800017f */
[----:B0-----:R-:W-:Y:S05]  /*10790*/  @!P0 BRA `(.L_x_424) ;  /* 0x0000004c00248947 */ /* 0x001fea0003800000 */
.L_x_554:
[----:B------:R-:W-:Y:S05]  /*107a0*/  BSYNC B1 ;  /* 0x0000000000017941 */ /* 0x000fea0003800000 */
.L_x_423:
[----:B------:R-:W-:Y:S04]  /*107b0*/  BSSY B1, `(.L_x_425) ;  /* 0x000004d000017945 */ /* 0x000fe80003800000 */
[----:B------:R-:W-:Y:S05]  /*107c0*/  @!P6 BRA `(.L_x_426) ;  /* 0x00000004002ce947 */ /* 0x000fea0003800000 */
[----:B------:R-:W1:Y:S01]  /*107d0*/  S2R R6, SR_TID.X ;  /* 0x0000000000067919 */ /* 0x000e620000002100 */
[----:B0-----:R-:W-:Y:S01]  /*107e0*/  IMAD R5, R25, 0x8, R22 ;  /* 0x0000000819057824 */ /* 0x001fe200078e0216 */
[----:B------:R-:W-:Y:S01]  /*107f0*/  BSSY B2, `(.L_x_427) ;  /* 0x0000006000027945 */ /* 0x000fe20003800000 */
[----:B-1----:R-:W-:Y:S02]  /*10800*/  LOP3.LUT R7, R6, 0x7f, RZ, 0xc0, !PT ;  /* 0x0000007f06077812 */ /* 0x002fe400078ec0ff */
[----:B------:R-:W-:Y:S02]  /*10810*/  SHF.L.U32 R6, R27, 0x1f, RZ ;  /* 0x0000001f1b067819 */ /* 0x000fe400000006ff */
[----:B------:R-:W-:Y:S02]  /*10820*/  ISETP.NE.AND P1, PT, R7, RZ, PT ;  /* 0x000000ff0700720c */ /* 0x000fe40003f25270 */
[----:B------:R-:W0:Y:S02]  /*10830*/  SYNCS.PHASECHK.TRANS64.TRYWAIT P0, [R5+URZ+0x132a0], R6 ;  /* 0x0132a006050075a7 */ /* 0x000e24000800017f */
[----:B0-----:R-:W-:Y:S09]  /*10840*/  @!P0 BRA `(.L_x_428) ;  /* 0x0000004c000c8947 */ /* 0x001ff20003800000 */
.L_x_555:
[----:B------:R-:W-:Y:S05]  /*10850*/  BSYNC B2 ;  /* 0x0000000000027941 */ /* 0x000fea0003800000 */
.L_x_427:
[----:B------:R-:W-:Y:S04]  /*10860*/  BSSY B2, `(.L_x_429) ;  /* 0x0000009000027945 */ /* 0x000fe80003800000 */
[----:B------:R-:W-:Y:S05]  /*10870*/  @P1 BRA `(.L_x_430) ;  /* 0x00000000001c1947 */ /* 0x000fea0003800000 */
[----:B------:R-:W1:Y:S02]  /*10880*/  S2R R7, SR_TID.X ;  /* 0x0000000000077919 */ /* 0x000e640000002100 */
[----:B-1----:R-:W-:Y:S01]  /*10890*/  LOP3.LUT R8, R7, 0x1f, RZ, 0xc0, !PT ;  /* 0x0000001f07087812 */ /* 0x002fe200078ec0ff */
[----:B------:R-:W-:-:S03]  /*108a0*/  IMAD.MOV.U32 R7, RZ, RZ, 0x2800 ;  /* 0x00002800ff077424 */ /* 0x000fc600078e00ff */
[----:B------:R-:W-:Y:S01]  /*108b0*/  ISETP.NE.AND P0, PT, R8, RZ, PT ;  /* 0x000000ff0800720c */ /* 0x000fe20003f05270 */
[----:B------:R1:W-:-:S12]  /*108c0*/  SYNCS.ARRIVE.TRANS64 RZ, [R5+URZ+0x13290], R7 ;  /* 0x0132900705ff79a7 */ /* 0x0003d8000800003f */
[----:B-1----:R-:W-:Y:S05]  /*108d0*/  @!P0 BRA `(.L_x_430) ;  /* 0x0000000000048947 */ /* 0x002fea0003800000 */
[----:B------:R-:W-:Y:S01]  /*108e0*/  BPT.TRAP 0x1 ;  /* 0x000000040000795c */ /* 0x000fe20000300000 */
.L_x_430:
[----:B------:R-:W-:Y:S05]  /*108f0*/  BSYNC B2 ;  /* 0x0000000000027941 */ /* 0x000fea0003800000 */
.L_x_429:
[----:B------:R-:W-:Y:S01]  /*10900*/  IMAD.MOV.U32 R11, RZ, RZ, RZ ;  /* 0x000000ffff0b7224 */ /* 0x000fe200078e00ff */
[----:B------:R-:W-:Y:S01]  /*10910*/  UIADD3 UR4, UP0, UR38, 0x570, URZ ;  /* 0x0000057026047890 */ /* 0x000fe2000ff1e03f */
[----:B------:R-:W-:Y:S01]  /*10920*/  IMAD R7, R25, 0x2800, R22 ;  /* 0x0000280019077824 */ /* 0x000fe200078e0216 */
[----:B------:R-:W-:Y:S01]  /*10930*/  PLOP3.LUT P0, PT, PT, PT, PT, 0x80, 0x0 ;  /* 0x000000000000781c */ /* 0x000fe20003f0f070 */
[----:B------:R-:W-:Y:S01]  /*10940*/  IMAD R8, R3, 0xa0, R0 ;  /* 0x000000a003087824 */ /* 0x000fe200078e0200 */
[----:B------:R-:W-:Y:S01]  /*10950*/  R2UR UR10, R11 ;  /* 0x000000000b0a72ca */ /* 0x000fe200000e0000 */
[----:B------:R-:W-:Y:S01]  /*10960*/  VIADD R9, R5, 0x13290 ;  /* 0x0001329005097836 */ /* 0x000fe20000000000 */
[----:B------:R-:W-:Y:S01]  /*10970*/  IADD3 R10, R7, 0xe000, RZ ;  /* 0x0000e000070a7810 */ /* 0x000fe20007ffe0ff */
[----:B------:R-:W-:Y:S01]  /*10980*/  VIADD R8, R8, 0xffffff60 ;  /* 0xffffff6008087836 */ /* 0x000fe20000000000 */
[----:B------:R-:W-:Y:S01]  /*10990*/  UIADD3.X UR5, URZ, UR39, URZ, UP0, !UPT ;  /* 0x000000273f057290 */ /* 0x000fe200087fe43f */
[----:B------:R-:W-:Y:S01]  /*109a0*/  UMOV UR6, 0x0 ;  /* 0x0000000000067882 */ /* 0x000fe20000000000 */
[----:B------:R-:W-:-:S10]  /*109b0*/  UMOV UR7, 0x12f00000 ;  /* 0x12f0000000077882 */ /* 0x000fd40000000000 */
.L_x_431:
[----:B------:R-:W-:-:S13]  /*109c0*/  @P0 ELECT P2, URZ, PT ;  /* 0x00000000003f082f */ /* 0x000fda0003840000 */
[----:B------:R-:W-:Y:S02]  /*109d0*/  @P2 R2UR UR13, R2 ;  /* 0x00000000020d22ca */ /* 0x000fe400000e0000 */
[----:B------:R-:W-:Y:S02]  /*109e0*/  @P2 R2UR UR12, R18 ;  /* 0x00000000120c22ca */ /* 0x000fe400000e0000 */
[----:B------:R-:W-:Y:S02]  /*109f0*/  @P2 R2UR UR11, R8 ;  /* 0x00000000080b22ca */ /* 0x000fe400000e0000 */
[----:B------:R-:W-:Y:S02]  /*10a00*/  @P2 R2UR UR9, R9 ;  /* 0x00000000090922ca */ /* 0x000fe400000e0000 */
[----:B------:R-:W-:Y:S02]  /*10a10*/  @P2 R2UR UR8, R10 ;  /* 0x000000000a0822ca */ /* 0x000fe400000e0000 */
[----:B------:R-:W-:-:S02]  /*10a20*/  @P2 PLOP3.LUT P0, PT, P2, PT, PT, 0x8, 0x0 ;  /* 0x000000000000281c */ /* 0x000fc4000170e170 */
[----:B------:R-:W-:-:S09]  /*10a30*/  PLOP3.LUT P2, PT, PT, PT, PT, 0x8, 0x0 ;  /* 0x000000000000781c */ /* 0x000fd20003f4e170 */
[----:B------:R1:W-:Y:S02]  /*10a40*/  UTMALDG.4D [UR8], [UR4], desc[UR6] ;  /* 0x00000608040075b4 */ /* 0x0003e40008019000 */
[----:B-1----:R-:W-:Y:S05]  /*10a50*/  @P0 BRA.U.ANY `(.L_x_431) ;  /* 0xfffffffd00d80947 */ /* 0x002fea000393ffff */
[----:B------:R-:W1:Y:S01]  /*10a60*/  SYNCS.PHASECHK.TRANS64.TRYWAIT P0, [R5+URZ+0x132c0], R6 ;  /* 0x0132c006050075a7 */ /* 0x000e62000800017f */
[----:B------:R-:W-:Y:S04]  /*10a70*/  BSSY B2, `(.L_x_432) ;  /* 0x0000002000027945 */ /* 0x000fe80003800000 */
[----:B-1----:R-:W-:Y:S05]  /*10a80*/  @!P0 BRA `(.L_x_433) ;  /* 0x0000004800908947 */ /* 0x002fea0003800000 */
.L_x_556:
[----:B------:R-:W-:Y:S05]  /*10a90*/  BSYNC B2 ;  /* 0x0000000000027941 */ /* 0x000fea0003800000 */
.L_x_432:
[----:B------:R-:W-:Y:S01]  /*10aa0*/  BSSY B2, `(.L_x_434) ;  /* 0x000000b000027945 */ /* 0x000fe20003800000 */
[----:B------:R-:W-:Y:S02]  /*10ab0*/  IMAD.MOV.U32 R12, RZ, RZ, 0x0 ;  /* 0x00000000ff0c7424 */ /* 0x000fe400078e00ff */
[----:B------:R-:W-:Y:S01]  /*10ac0*/  IMAD.MOV.U32 R13, RZ, RZ, 0x12f00000 ;  /* 0x12f00000ff0d7424 */ /* 0x000fe200078e00ff */
[----:B------:R-:W-:Y:S06]  /*10ad0*/  @P1 BRA `(.L_x_435) ;  /* 0x00000000001c1947 */ /* 0x000fec0003800000 */
[----:B------:R-:W2:Y:S01]  /*10ae0*/  S2R R9, SR_TID.X ;  /* 0x0000000000097919 */ /* 0x000ea20000002100 */
[----:B01----:R-:W-:-:S04]  /*10af0*/  IMAD.MOV.U32 R6, RZ, RZ, 0x2800 ;  /* 0x00002800ff067424 */ /* 0x003fc800078e00ff */
[----:B------:R3:W-:Y:S01]  /*10b00*/  SYNCS.ARRIVE.TRANS64 RZ, [R5+URZ+0x132b0], R6 ;  /* 0x0132b00605ff79a7 */ /* 0x0007e2000800003f */
[----:B--2---:R-:W-:-:S04]  /*10b10*/  LOP3.LUT R9, R9, 0x1f, RZ, 0xc0, !PT ;  /* 0x0000001f09097812 */ /* 0x004fc800078ec0ff */
[----:B------:R-:W-:-:S13]  /*10b20*/  ISETP.NE.AND P0, PT, R9, RZ, PT ;  /* 0x000000ff0900720c */ /* 0x000fda0003f05270 */
[----:B---3--:R-:W-:Y:S05]  /*10b30*/  @!P0 BRA `(.L_x_435) ;  /* 0x0000000000048947 */ /* 0x008fea0003800000 */
[----:B------:R-:W-:Y:S01]  /*10b40*/  BPT.TRAP 0x1 ;  /* 0x000000040000795c */ /* 0x000fe20000300000 */
.L_x_435:
[----:B------:R-:W-:Y:S05]  /*10b50*/  BSYNC B2 ;  /* 0x0000000000027941 */ /* 0x000fea0003800000 */
.L_x_434:
[----:B------:R-:W-:Y:S01]  /*10b60*/  R2UR UR10, R11 ;  /* 0x000000000b0a72ca */ /* 0x000fe200000e0000 */
[----:B------:R-:W-:Y:S01]  /*10b70*/  UIADD3 UR4, UP0, UR38, 0x670, URZ ;  /* 0x0000067026047890 */ /* 0x000fe2000ff1e03f */
[----:B------:R-:W-:Y:S01]  /*10b80*/  R2UR UR6, R12 ;  /* 0x000000000c0672ca */ /* 0x000fe200000e0000 */
[----:B------:R-:W-:Y:S01]  /*10b90*/  VIADD R7, R7, 0x6000 ;  /* 0x0000600007077836 */ /* 0x000fe20000000000 */
[----:B------:R-:W-:Y:S01]  /*10ba0*/  R2UR UR7, R13 ;  /* 0x000000000d0772ca */ /* 0x000fe200000e0000 */
[----:B01----:R-:W-:Y:S01]  /*10bb0*/  VIADD R5, R5, 0x132b0 ;  /* 0x000132b005057836 */ /* 0x003fe20000000000 */
[----:B------:R-:W-:Y:S01]  /*10bc0*/  PLOP3.LUT P0, PT, PT, PT, PT, 0x80, 0x0 ;  /* 0x000000000000781c */ /* 0x000fe20003f0f070 */
[----:B------:R-:W-:-:S12]  /*10bd0*/  UIADD3.X UR5, URZ, UR39, URZ, UP0, !UPT ;  /* 0x000000273f057290 */ /* 0x000fd800087fe43f */
.L_x_436:
        /* <DEDUP_REMOVED lines=10> */
.L_x_426:
[----:B------:R-:W-:Y:S05]  /*10c80*/  BSYNC B1 ;  /* 0x0000000000017941 */ /* 0x000fea0003800000 */
.L_x_425:
[----:B------:R-:W-:Y:S01]  /*10c90*/  VIADD R3, R3, 0xfffffffe ;  /* 0xfffffffe03037836 */ /* 0x000fe20000000000 */
[----:B------:R-:W-:Y:S01]  /*10ca0*/  PLOP3.LUT P0, PT, PT, PT, PT, 0x8, 0x0 ;  /* 0x000000000000781c */ /* 0x000fe20003f0e170 */
[----:B------:R-:W-:-:S03]  /*10cb0*/  VIADD R25, R25, 0x1 ;  /* 0x0000000119197836 */ /* 0x000fc60000000000 */
[----:B------:R-:W-:Y:S02]  /*10cc0*/  ISETP.GE.AND P2, PT, R3, R4, PT ;  /* 0x000000040300720c */ /* 0x000fe40003f46270 */
[----:B------:R-:W-:-:S04]  /*10cd0*/  ISETP.NE.AND P1, PT, R25, 0x2, PT ;  /* 0x000000021900780c */ /* 0x000fc80003f25270 */
[----:B0-----:R-:W-:Y:S02]  /*10ce0*/  SEL R5, RZ, 0x1, P1 ;  /* 0x00000001ff057807 */ /* 0x001fe40000800000 */
[----:B------:R-:W-:Y:S02]  /*10cf0*/  SEL R25, R25, RZ, P1 ;  /* 0x000000ff19197207 */ /* 0x000fe40000800000 */
[----:B------:R-:W-:-:S03]  /*10d00*/  LOP3.LUT R27, R27, R5, RZ, 0x3c, !PT ;  /* 0x000000051b1b7212 */ /* 0x000fc600078e3cff */
[----:B------:R-:W-:Y:S05]  /*10d10*/  @!P2 BRA `(.L_x_419) ;  /* 0x000000040058a947 */ /* 0x000fea0003800000 */
.L_x_449:
[----:B------:R-:W-:Y:S05]  /*10d20*/  YIELD ;  /* 0x0000000000007946 */ /* 0x000fea0003800000 */
[----:B------:R-:W-:Y:S04]  /*10d30*/  BSSY B1, `(.L_x_437) ;  /* 0x000004c000017945 */ /* 0x000fe80003800000 */
[----:B------:R-:W-:Y:S05]  /*10d40*/  @!P6 BRA `(.L_x_438) ;  /* 0x000000040028e947 */ /* 0x000fea0003800000 */
[----:B------:R-:W0:Y:S01]  /*10d50*/  S2R R5, SR_TID.X ;  /* 0x0000000000057919 */ /* 0x000e220000002100 */
[----:B------:R-:W-:Y:S01]  /*10d60*/  SHF.L.U32 R6, R27, 0x1f, RZ ;  /* 0x0000001f1b067819 */ /* 0x000fe200000006ff */
[----:B------:R-:W-:Y:S01]  /*10d70*/  BSSY B2, `(.L_x_439) ;  /* 0x0000006000027945 */ /* 0x000fe20003800000 */
[----:B0-----:R-:W-:Y:S01]  /*10d80*/  LOP3.LUT R7, R5, 0x7f, RZ, 0xc0, !PT ;  /* 0x0000007f05077812 */ /* 0x001fe200078ec0ff */
[----:B------:R-:W-:-:S03]  /*10d90*/  IMAD R5, R25, 0x8, R22 ;  /* 0x0000000819057824 */ /* 0x000fc600078e0216 */
[----:B------:R-:W-:Y:S01]  /*10da0*/  ISETP.NE.AND P2, PT, R7, RZ, PT ;  /* 0x000000ff0700720c */ /* 0x000fe20003f45270 */
[----:B------:R-:W0:Y:S02]  /*10db0*/  SYNCS.PHASECHK.TRANS64.TRYWAIT P1, [R5+URZ+0x132a0], R6 ;  /* 0x0132a006050075a7 */ /* 0x000e24000802017f */
[----:B0-----:R-:W-:Y:S10]  /*10dc0*/  @!P1 BRA `(.L_x_440) ;  /* 0x0000004400d49947 */ /* 0x001ff40003800000 */
.L_x_557:
[----:B------:R-:W-:Y:S05]  /*10dd0*/  BSYNC B2 ;  /* 0x0000000000027941 */ /* 0x000fea0003800000 */
.L_x_439:
        /* <DEDUP_REMOVED lines=9> */
.L_x_442:
[----:B------:R-:W-:Y:S05]  /*10e70*/  BSYNC B2 ;  /* 0x0000000000027941 */ /* 0x000fea0003800000 */
.L_x_441:
[----:B------:R-:W-:Y:S01]  /*10e80*/  IMAD.MOV.U32 R11, RZ, RZ, RZ ;  /* 0x000000ffff0b7224 */ /* 0x000fe200078e00ff */
[----:B------:R-:W-:Y:S01]  /*10e90*/  UIADD3 UR4, UP0, UR38, 0x570, URZ ;  /* 0x0000057026047890 */ /* 0x000fe2000ff1e03f */
[----:B------:R-:W-:Y:S01]  /*10ea0*/  IMAD R7, R25, 0x2800, R22 ;  /* 0x0000280019077824 */ /* 0x000fe200078e0216 */
[----:B------:R-:W-:Y:S01]  /*10eb0*/  PLOP3.LUT P1, PT, PT, PT, PT, 0x80, 0x0 ;  /* 0x000000000000781c */ /* 0x000fe20003f2f070 */
[----:B------:R-:W-:Y:S01]  /*10ec0*/  IMAD R8, R3, 0xa0, R0 ;  /* 0x000000a003087824 */ /* 0x000fe200078e0200 */
[----:B------:R-:W-:Y:S01]  /*10ed0*/  R2UR UR10, R11 ;  /* 0x000000000b0a72ca */ /* 0x000fe200000e0000 */
[----:B------:R-:W-:Y:S01]  /*10ee0*/  VIADD R9, R5, 0x13290 ;  /* 0x0001329005097836 */ /* 0x000fe20000000000 */
[----:B------:R-:W-:Y:S01]  /*10ef0*/  UIADD3.X UR5, URZ, UR39, URZ, UP0, !UPT ;  /* 0x000000273f057290 */ /* 0x000fe200087fe43f */
[----:B------:R-:W-:Y:S01]  /*10f00*/  VIADD R10, R7, 0xe000 ;  /* 0x0000e000070a7836 */ /* 0x000fe20000000000 */
[----:B------:R-:W-:Y:S01]  /*10f10*/  UMOV UR6, 0x0 ;  /* 0x0000000000067882 */ /* 0x000fe20000000000 */
[----:B------:R-:W-:-:S10]  /*10f20*/  UMOV UR7, 0x12f00000 ;  /* 0x12f0000000077882 */ /* 0x000fd40000000000 */
.L_x_443:
        /* <DEDUP_REMOVED lines=13> */
.L_x_558:
[----:B------:R-:W-:Y:S05]  /*11000*/  BSYNC B2 ;  /* 0x0000000000027941 */ /* 0x000fea0003800000 */
.L_x_444:
        /* <DEDUP_REMOVED lines=11> */
.L_x_447:
[----:B------:R-:W-:Y:S05]  /*110c0*/  BSYNC B2 ;  /* 0x0000000000027941 */ /* 0x000fea0003800000 */
.L_x_446:
        /* <DEDUP_REMOVED lines=8> */
.L_x_448:
        /* <DEDUP_REMOVED lines=9> */
[----:B0-----:R-:W-:Y:S05]  /*111e0*/  @P1 BRA.U.ANY `(.L_x_448) ;  /* 0xfffffffd00d81947 */ /* 0x001fea000393ffff */
.L_x_438:
[----:B------:R-:W-:Y:S05]  /*111f0*/  BSYNC B1 ;  /* 0x0000000000017941 */ /* 0x000fea0003800000 */
.L_x_437:
[----:B------:R-:W-:Y:S01]  /*11200*/  ISETP.GT.AND P2, PT, R3, R4, PT ;  /* 0x000000040300720c */ /* 0x000fe20003f44270 */
[----:B------:R-:W-:Y:S02]  /*11210*/  VIADD R25, R25, 0x1 ;  /* 0x0000000119197836 */ /* 0x000fe40000000000 */
[----:B------:R-:W-:-:S03]  /*11220*/  VIADD R3, R3, 0xffffffff ;  /* 0xffffffff03037836 */ /* 0x000fc60000000000 */
[----:B------:R-:W-:-:S04]  /*11230*/  ISETP.NE.AND P1, PT, R25, 0x2, PT ;  /* 0x000000021900780c */ /* 0x000fc80003f25270 */
[----:B------:R-:W-:Y:S02]  /*11240*/  SEL R5, RZ, 0x1, P1 ;  /* 0x00000001ff057807 */ /* 0x000fe40000800000 */
[----:B------:R-:W-:Y:S02]  /*11250*/  SEL R25, R25, RZ, P1 ;  /* 0x000000ff19197207 */ /* 0x000fe40000800000 */
[----:B------:R-:W-:Y:S01]  /*11260*/  LOP3.LUT R27, R27, R5, RZ, 0x3c, !PT ;  /* 0x000000051b1b7212 */ /* 0x000fe200078e3cff */
[----:B------:R-:W-:Y:S06]  /*11270*/  @P2 BRA `(.L_x_449) ;  /* 0xfffffff800a82947 */ /* 0x000fec000383ffff */
.L_x_419:
[----:B------:R-:W-:Y:S05]  /*11280*/  BSYNC B0 ;  /* 0x0000000000007941 */ /* 0x000fea0003800000 */
.L_x_418:
[----:B------:R-:W2:Y:S01]  /*11290*/  LDL R5, [R1+0x2c] ;  /* 0x00002c0001057983 */ /* 0x000ea20000100800 */
[----:B------:R-:W-:Y:S05]  /*112a0*/  @!P0 WARPSYNC.ALL ;  /* 0x0000000000008948 */ /* 0x000fea0003800000 */
[----:B------:R-:W-:Y:S01]  /*112b0*/  @!P0 BAR.SYNC.DEFER_BLOCKING 0xc, 0x200 ;  /* 0x0308000000008b1d */ /* 0x000fe20000010000 */
[----:B--2---:R-:W-:-:S13]  /*112c0*/  ISETP.GT.AND P0, PT, R5, RZ, PT ;  /* 0x000000ff0500720c */ /* 0x004fda0003f04270 */
[----:B------:R-:W-:Y:S05]  /*112d0*/  @P0 BRA `(.L_x_450) ;  /* 0x0000000000440947 */ /* 0x000fea0003800000 */
[----:B------:R-:W0:Y:S02]  /*112e0*/  S2R R5, SR_TID.X ;  /* 0x0000000000057919 */ /* 0x000e240000002100 */
[----:B0-----:R-:W-:-:S04]  /*112f0*/  LOP3.LUT R5, R5, 0x7f, RZ, 0xc0, !PT ;  /* 0x0000007f05057812 */ /* 0x001fc800078ec0ff */
[----:B------:R-:W-:-:S13]  /*11300*/  ISETP.NE.AND P0, PT, R5, RZ, PT ;  /* 0x000000ff0500720c */ /* 0x000fda0003f05270 */
[----:B------:R-:W-:Y:S05]  /*11310*/  @P0 BRA `(.L_x_451) ;  /* 0x0000002800c80947 */ /* 0x000fea0003800000 */
[----:B------:R-:W0:Y:S01]  /*11320*/  S2R R5, SR_LANEID ;  /* 0x0000000000057919 */ /* 0x000e220000000000 */
        /* <DEDUP_REMOVED lines=12> */
.L_x_450:
[----:B------:R-:W-:Y:S01]  /*113f0*/  VIADD R0, R22, 0xe000 ;  /* 0x0000e00016007836 */ /* 0x000fe20000000000 */
[----:B------:R-:W-:Y:S04]  /*11400*/  BSSY B6, `(.L_x_452) ;  /* 0x0000013000067945 */ /* 0x000fe80003800000 */
[----:B------:R-:W-:-:S13]  /*11410*/  LOP3.LUT P0, RZ, R0, 0x1bf, RZ, 0xc0, !PT ;  /* 0x000001bf00ff7812 */ /* 0x000fda000780c0ff */
[----:B------:R-:W-:Y:S05]  /*11420*/  @!P0 BRA `(.L_x_453) ;  /* 0x0000000000408947 */ /* 0x000fea0003800000 */
[----:B------:R-:W-:Y:S01]  /*11430*/  MOV R2, 0x0 ;  /* 0x0000000000027802 */ /* 0x000fe20000000f00 */
[----:B------:R-:W-:Y:S01]  /*11440*/  ULDC.64 UR6, c[0x4][0x98] ;  /* 0x0100260000067ab9 */ /* 0x000fe20000000a00 */
[----:B------:R-:W-:Y:S01]  /*11450*/  ULDC.64 UR8, c[0x4][0xa0] ;  /* 0x0100280000087ab9 */ /* 0x000fe20000000a00 */
[----:B------:R-:W-:Y:S01]  /*11460*/  ULDC.64 UR4, c[0x4][0x8] ;  /* 0x0100020000047ab9 */ /* 0x000fe20000000a00 */
[----:B------:R-:W-:Y:S01]  /*11470*/  IMAD.U32 R4, RZ, RZ, UR6 ;  /* 0x00000006ff047e24 */ /* 0x000fe2000f8e00ff */
[----:B------:R-:W-:Y:S01]  /*11480*/  MOV R12, 0x1 ;  /* 0x00000001000c7802 */ /* 0x000fe20000000f00 */
[----:B------:R-:W0:Y:S01]  /*11490*/  LDC.64 R2, c[0x4][R2] ;  /* 0x0100000002027b82 */ /* 0x000e220000000a00 */
[----:B------:R-:W-:Y:S02]  /*114a0*/  IMAD.U32 R5, RZ, RZ, UR7 ;  /* 0x00000007ff057e24 */ /* 0x000fe4000f8e00ff */
[----:B------:R-:W-:Y:S02]  /*114b0*/  IMAD.U32 R6, RZ, RZ, UR8 ;  /* 0x00000008ff067e24 */ /* 0x000fe4000f8e00ff */
[----:B------:R-:W-:-:S02]  /*114c0*/  IMAD.U32 R7, RZ, RZ, UR9 ;  /* 0x00000009ff077e24 */ /* 0x000fc4000f8e00ff */
[----:B------:R-:W-:Y:S02]  /*114d0*/  IMAD.U32 R10, RZ, RZ, UR4 ;  /* 0x00000004ff0a7e24 */ /* 0x000fe4000f8e00ff */
[----:B------:R-:W-:Y:S02]  /*114e0*/  IMAD.U32 R11, RZ, RZ, UR5 ;  /* 0x00000005ff0b7e24 */ /* 0x000fe4000f8e00ff */
[----:B------:R-:W-:Y:S02]  /*114f0*/  IMAD.MOV.U32 R8, RZ, RZ, 0x70 ;  /* 0x00000070ff087424 */ /* 0x000fe400078e00ff */
[----:B------:R-:W-:-:S07]  /*11500*/  IMAD.MOV.U32 R13, RZ, RZ, RZ ;  /* 0x000000ffff0d7224 */ /* 0x000fce00078e00ff */
[----:B------:R-:W-:-:S07]  /*11510*/  LEPC R20, `(.L_x_453) ;  /* 0x000000001014794e */ /* 0x000fce0000000000 */
[----:B0-----:R-:W-:Y:S05]  /*11520*/  CALL.ABS.NOINC R2 ;  /* 0x0000000002007343 */ /* 0x001fea0003c00000 */
.L_x_453:
[----:B------:R-:W-:Y:S05]  /*11530*/  BSYNC B6 ;  /* 0x0000000000067941 */ /* 0x000fea0003800000 */
.L_x_452:
        /* <DEDUP_REMOVED lines=8> */
[----:B0-----:R-:W-:Y:S01]  /*115c0*/  MOV R2, 0x0 ;  /* 0x0000000000027802 */ /* 0x001fe20000000f00 */
        /* <DEDUP_REMOVED lines=15> */
.L_x_455:
[----:B------:R-:W-:Y:S05]  /*116c0*/  BSYNC B6 ;  /* 0x0000000000067941 */ /* 0x000fea0003800000 */
.L_x_454:
[----:B------:R-:W-:Y:S01]  /*116d0*/  VIADD R0, R22, 0x1000 ;  /* 0x0000100016007836 */ /* 0x000fe20000000000 */
[----:B------:R-:W-:Y:S04]  /*116e0*/  BSSY B6, `(.L_x_456) ;  /* 0x0000013000067945 */ /* 0x000fe80003800000 */
[----:B------:R-:W-:-:S13]  /*116f0*/  LOP3.LUT P0, RZ, R0, 0x9f, RZ, 0xc0, !PT ;  /* 0x0000009f00ff7812 */ /* 0x000fda000780c0ff */
        /* <DEDUP_REMOVED lines=17> */
.L_x_457:
[----:B------:R-:W-:Y:S05]  /*11810*/  BSYNC B6 ;  /* 0x0000000000067941 */ /* 0x000fea0003800000 */
.L_x_456:
[----:B0-----:R-:W2:Y:S01]  /*11820*/  LDL R2, [R1] ;  /* 0x0000000001027983 */ /* 0x001ea20000100800 */
[----:B------:R-:W-:Y:S01]  /*11830*/  BSSY B6, `(.L_x_458) ;  /* 0x0000013000067945 */ /* 0x000fe20003800000 */
[----:B--2---:R-:W-:-:S13]  /*11840*/  LOP3.LUT P6, RZ, R2, 0x1, RZ, 0xc0, !PT ;  /* 0x0000000102ff7812 */ /* 0x004fda00078cc0ff */
        /* <DEDUP_REMOVED lines=17> */
.L_x_459:
[----:B------:R-:W-:Y:S05]  /*11960*/  BSYNC B6 ;  /* 0x0000000000067941 */ /* 0x000fea0003800000 */
.L_x_458:
[----:B------:R-:W-:Y:S02]  /*11970*/  ULDC.64 UR4, c[0x0][0x9f8] ;  /* 0x00027e0000047ab9 */ /* 0x000fe40000000a00 */
[----:B------:R-:W-:-:S04]  /*11980*/  ISETP.NE.U32.AND P0, PT, RZ, UR4, PT ;  /* 0x00000004ff007c0c */ /* 0x000fc8000bf05070 */
[----:B------:R-:W-:-:S13]  /*11990*/  ISETP.NE.AND.EX P0, PT, RZ, UR5, PT, P0 ;  /* 0x00000005ff007c0c */ /* 0x000fda000bf05300 */
[----:B------:R-:W-:-:S04]  /*119a0*/  @P0 IADD3 R2, P1, R23, UR4, RZ ;  /* 0x0000000417020c10 */ /* 0x000fc8000ff3e0ff */
[----:B------:R-:W-:Y:S01]  /*119b0*/  @P0 IADD3.X R3, R29, UR5, RZ, P1, !PT ;  /* 0x000000051d030c10 */ /* 0x000fe20008ffe4ff */
[----:B------:R-:W-:-:S04]  /*119c0*/  ULDC.64 UR4, c[0x0][0xa08] ;  /* 0x0002820000047ab9 */ /* 0x000fc80000000a00 */
[----:B------:R0:W2:Y:S02]  /*119d0*/  @P0 LDG.E R28, desc[UR40][R2.64] ;  /* 0x00000028021c0981 */ /* 0x0000a4000c1e1900 */
[----:B0-----:R-:W0:Y:S02]  /*119e0*/  LDC.64 R2, c[0x0][0x418] ;  /* 0x00010600ff027b82 */ /* 0x001e240000000a00 */
[----:B0-----:R-:W-:Y:S01]  /*119f0*/  LOP3.LUT P0, RZ, R2, UR4, RZ, 0xfc, !PT ;  /* 0x0000000402ff7c12 */ /* 0x001fe2000f80fcff */
[----:B------:R-:W-:-:S03]  /*11a00*/  UMOV UR4, 0xffffffff ;  /* 0xffffffff00047882 */ /* 0x000fc60000000000 */
[----:B------:R-:W-:Y:S02]  /*11a10*/  LOP3.LUT P0, RZ, R3, UR5, RZ, 0xfc, P0 ;  /* 0x0000000503ff7c12 */ /* 0x000fe4000800fcff */
[----:B--2---:R-:W-:Y:S02]  /*11a20*/  SHF.R.S32.HI R29, RZ, 0x1f, R28 ;  /* 0x0000001fff1d7819 */ /* 0x004fe4000001141c */
[----:B------:R-:W-:Y:S01]  /*11a30*/  SEL R23, R28, RZ, !P0 ;  /* 0x000000ff1c177207 */ /* 0x000fe20004000000 */
[----:B------:R-:W-:Y:S08]  /*11a40*/  BRA.DIV UR4, `(.L_x_460) ;  /* 0x0000003a04dc7947 */ /* 0x000ff0000b800000 */
[----:B------:R-:W0:Y:S02]  /*11a50*/  S2R R0, SR_TID.X ;  /* 0x0000000000007919 */ /* 0x000e240000002100 */
[----:B0-----:R-:W-:-:S04]  /*11a60*/  SHF.R.U32.HI R0, RZ, 0x5, R0 ;  /* 0x00000005ff007819 */ /* 0x001fc80000011600 */
[----:B------:R-:W-:-:S05]  /*11a70*/  LOP3.LUT R0, R0, 0x3, RZ, 0xc0, !PT ;  /* 0x0000000300007812 */ /* 0x000fca00078ec0ff */
[----:B------:R0:W1:Y:S02]  /*11a80*/  SHFL.IDX PT, R14, R0, RZ, 0x1f ;  /* 0x00001fff000e7589 */ /* 0x00006400000e0000 */
.L_x_561:
[----:B0-----:R-:W2:Y:S01]  /*11a90*/  LDL.LU R0, [R1] ;  /* 0x0000000001007983 */ /* 0x001ea20000300800 */
[----:B------:R-:W-:Y:S02]  /*11aa0*/  PLOP3.LUT P1, PT, PT, PT, PT, 0x8, 0x0 ;  /* 0x000000000000781c */ /* 0x000fe40003f2e170 */
[----:B-1----:R-:W-:Y:S02]  /*11ab0*/  ISETP.NE.AND P0, PT, R14, RZ, PT ;  /* 0x000000ff0e00720c */ /* 0x002fe40003f05270 */
[----:B--2---:R-:W-:-:S09]  /*11ac0*/  LOP3.LUT R0, R0, 0xfffffffe, RZ, 0xc0, !PT ;  /* 0xfffffffe00007812 */ /* 0x004fd200078ec0ff */
[----:B------:R-:W-:-:S05]  /*11ad0*/  @P1 LOP3.LUT R0, R0, 0x1, RZ, 0xfc, !PT ;  /* 0x0000000100001812 */ /* 0x000fca00078efcff */
[----:B------:R0:W-:Y:S01]  /*11ae0*/  STL [R1], R0 ;  /* 0x0000000001007387 */ /* 0x0001e20000100800 */
[----:B------:R-:W-:Y:S05]  /*11af0*/  @P0 BRA `(.L_x_461) ;  /* 0x0000000400580947 */ /* 0x000fea0003800000 */
[----:B------:R-:W-:-:S03]  /*11b00*/  UMOV UR4, 0xffffffff ;  /* 0xffffffff00047882 */ /* 0x000fc60000000000 */
[----:B------:R-:W-:Y:S05]  /*11b10*/  BRA.DIV UR4, `(.L_x_462) ;  /* 0x0000003a04dc7947 */ /* 0x000fea000b800000 */
[----:B------:R-:W-:-:S13]  /*11b20*/  ELECT P6, URZ, PT ;  /* 0x00000000003f782f */ /* 0x000fda00038c0000 */
.L_x_564:
[----:B------:R-:W-:Y:S05]  /*11b30*/  @!P6 BRA `(.L_x_461) ;  /* 0x000000040048e947 */ /* 0x000fea0003800000 */
[----:B0-----:R-:W2:Y:S01]  /*11b40*/  LDL R0, [R1+0x38] ;  /* 0x0000380001007983 */ /* 0x001ea20000100800 */
[----:B------:R-:W-:-:S04]  /*11b50*/  ISETP.NE.U32.AND P0, PT, R2, RZ, PT ;  /* 0x000000ff0200720c */ /* 0x000fc80003f05070 */
[----:B------:R-:W-:Y:S01]  /*11b60*/  ISETP.NE.AND.EX P0, PT, R3, RZ, PT, P0 ;  /* 0x000000ff0300720c */ /* 0x000fe20003f05300 */
[----:B--2---:R-:W-:-:S12]  /*11b70*/  VIADD R0, R0, 0xffffffff ;  /* 0xffffffff00007836 */ /* 0x004fd80000000000 */
[----:B------:R-:W-:Y:S05]  /*11b80*/  @!P0 BRA `(.L_x_463) ;  /* 0x0000000000448947 */ /* 0x000fea0003800000 */
[----:B------:R-:W0:Y:S01]  /*11b90*/  LDC R7, c[0x0][0x43c] ;  /* 0x00010f00ff077b82 */ /* 0x000e220000000800 */
[----:B------:R-:W-:Y:S01]  /*11ba0*/  ULDC.64 UR4, c[0x0][0x428] ;  /* 0x00010a0000047ab9 */ /* 0x000fe20000000a00 */
[----:B0-----:R-:W-:-:S13]  /*11bb0*/  ISETP.NE.AND P0, PT, R7, 0x1, PT ;  /* 0x000000010700780c */ /* 0x001fda0003f05270 */
[----:B------:R-:W0:Y:S02]  /*11bc0*/  @P0 LDC.64 R4, c[0x0][0x440] ;  /* 0x00011000ff040b82 */ /* 0x000e240000000a00 */
[----:B0-----:R-:W-:-:S04]  /*11bd0*/  @P0 IMAD.HI.U32 R6, R0, R4, RZ ;  /* 0x0000000400060227 */ /* 0x001fc800078e00ff */
[----:B------:R-:W-:Y:S01]  /*11be0*/  IMAD.MOV.U32 R4, RZ, RZ, R0 ;  /* 0x000000ffff047224 */ /* 0x000fe200078e0000 */
[----:B------:R-:W-:Y:S01]  /*11bf0*/  @P0 SHF.R.U32.HI R4, RZ, R5, R6 ;  /* 0x00000005ff040219 */ /* 0x000fe20000011606 */
[----:B------:R-:W-:-:S04]  /*11c00*/  IMAD R6, R29, UR4, RZ ;  /* 0x000000041d067c24 */ /* 0x000fc8000f8e02ff */
[----:B------:R-:W-:Y:S02]  /*11c10*/  IMAD.MOV R5, RZ, RZ, -R4 ;  /* 0x000000ffff057224 */ /* 0x000fe400078e0a04 */
[----:B------:R-:W-:Y:S02]  /*11c20*/  IMAD R6, R28, UR5, R6 ;  /* 0x000000051c067c24 */ /* 0x000fe4000f8e0206 */
[----:B------:R-:W-:Y:S01]  /*11c30*/  IMAD R0, R7, R5, R0 ;  /* 0x0000000507007224 */ /* 0x000fe200078e0200 */
[----:B------:R-:W-:-:S03]  /*11c40*/  SHF.R.S32.HI R5, RZ, 0x1f, R4 ;  /* 0x0000001fff057819 */ /* 0x000fc60000011404 */
[----:B------:R-:W-:-:S04]  /*11c50*/  IMAD.WIDE.U32 R4, R28, UR4, R4 ;  /* 0x000000041c047c25 */ /* 0x000fc8000f8e0004 */
[----:B------:R-:W-:Y:S01]  /*11c60*/  IMAD.IADD R5, R5, 0x1, R6 ;  /* 0x0000000105057824 */ /* 0x000fe200078e0206 */
[----:B------:R-:W-:-:S04]  /*11c70*/  LEA R2, P0, R4, R2, 0x2 ;  /* 0x0000000204027211 */ /* 0x000fc800078010ff */
[----:B------:R-:W-:-:S05]  /*11c80*/  LEA.HI.X R3, R4, R3, R5, 0x2, P0 ;  /* 0x0000000304037211 */ /* 0x000fca00000f1405 */
[----:B------:R0:W5:Y:S04]  /*11c90*/  LDG.E R23, desc[UR40][R2.64] ;  /* 0x0000002802177981 */ /* 0x000168000c1e1900 */
.L_x_463:
[----:B------:R-:W-:Y:S01]  /*11ca0*/  IMAD R4, R24, 0x8, R22 ;  /* 0x0000000818047824 */ /* 0x000fe200078e0216 */
[----:B0-----:R-:W-:Y:S01]  /*11cb0*/  SHF.L.U32 R3, R26, 0x1f, RZ ;  /* 0x0000001f1a037819 */ /* 0x001fe200000006ff */
[----:B------:R-:W0:Y:S03]  /*11cc0*/  S2R R2, SR_TID.X ;  /* 0x0000000000027919 */ /* 0x000e260000002100 */
[----:B------:R-:W1:Y:S01]  /*11cd0*/  SYNCS.PHASECHK.TRANS64.TRYWAIT P0, [R4+URZ+0x13280], R3 ;  /* 0x01328003040075a7 */ /* 0x000e62000800017f */
[----:B0-----:R-:W-:-:S04]  /*11ce0*/  LOP3.LUT R2, R2, 0x7f, RZ, 0xc0, !PT ;  /* 0x0000007f02027812 */ /* 0x001fc800078ec0ff */
[----:B------:R-:W-:Y:S01]  /*11cf0*/  ISETP.NE.AND P1, PT, R2, RZ, PT ;  /* 0x000000ff0200720c */ /* 0x000fe20003f25270 */
[----:B-1----:R-:W-:-:S12]  /*11d00*/  @!P0 BRA `(.L_x_464) ;  /* 0x0000003800808947 */ /* 0x002fd80003800000 */
.L_x_565:
        /* <DEDUP_REMOVED lines=8> */
.L_x_465:
[----:B------:R-:W2:Y:S01]  /*11d90*/  LDL R5, [R1+0x4] ;  /* 0x0000040001057983 */ /* 0x000ea20000100800 */
[----:B------:R-:W-:Y:S01]  /*11da0*/  IMAD R2, R24, 0x2800, R22 ;  /* 0x0000280018027824 */ /* 0x000fe200078e0216 */
[----:B------:R-:W-:Y:S01]  /*11db0*/  R2UR UR9, R4 ;  /* 0x00000000040972ca */ /* 0x000fe200000e0000 */
[----:B------:R-:W-:Y:S01]  /*11dc0*/  UIADD3 UR4, UP0, UR38, 0x470, URZ ;  /* 0x0000047026047890 */ /* 0x000fe2000ff1e03f */
[----:B------:R-:W-:Y:S01]  /*11dd0*/  R2UR UR12, R18 ;  /* 0x00000000120c72ca */ /* 0x000fe200000e0000 */
[----:B------:R-:W-:Y:S01]  /*11de0*/  UMOV UR6, 0x0 ;  /* 0x0000000000067882 */ /* 0x000fe20000000000 */
[----:B------:R-:W-:Y:S01]  /*11df0*/  R2UR UR8, R2 ;  /* 0x00000000020872ca */ /* 0x000fe200000e0000 */
[----:B------:R-:W-:Y:S01]  /*11e00*/  UIADD3.X UR5, URZ, UR39, URZ, UP0, !UPT ;  /* 0x000000273f057290 */ /* 0x000fe200087fe43f */
[----:B-----5:R-:W-:Y:S01]  /*11e10*/  R2UR UR13, R23 ;  /* 0x00000000170d72ca */ /* 0x020fe200000e0000 */
[----:B------:R-:W-:Y:S01]  /*11e20*/  UMOV UR7, 0x14f00000 ;  /* 0x14f0000000077882 */ /* 0x000fe20000000000 */
[----:B------:R-:W-:-:S05]  /*11e30*/  UMOV UR10, URZ ;  /* 0x0000003f000a7c82 */ /* 0x000fca0008000000 */
[----:B------:R-:W-:-:S04]  /*11e40*/  UIADD3 UR9, UR9, 0x13270, URZ ;  /* 0x0001327009097890 */ /* 0x000fc8000fffe03f */
[----:B------:R-:W-:Y:S01]  /*11e50*/  UIADD3 UR8, UR8, 0x6000, URZ ;  /* 0x0000600008087890 */ /* 0x000fe2000fffe03f */
[----:B--2---:R-:W-:-:S05]  /*11e60*/  IMAD R0, R0, 0xa0, R5 ;  /* 0x000000a000007824 */ /* 0x004fca00078e0205 */
[----:B------:R-:W-:-:S13]  /*11e70*/  R2UR UR11, R0 ;  /* 0x00000000000b72ca */ /* 0x000fda00000e0000 */
[----:B------:R1:W-:Y:S01]  /*11e80*/  UTMALDG.4D [UR8], [UR4], desc[UR6] ;  /* 0x00000608040075b4 */ /* 0x0003e20008019000 */
[----:B------:R-:W2:Y:S02]  /*11e90*/  SYNCS.PHASECHK.TRANS64.TRYWAIT P0, [R4+URZ+0x13240], R3 ;  /* 0x01324003040075a7 */ /* 0x000ea4000800017f */
[----:B-12---:R-:W-:Y:S05]  /*11ea0*/  @!P0 BRA `(.L_x_466) ;  /* 0x00000038002c8947 */ /* 0x006fea0003800000 */
.L_x_566:
[----:B------:R-:W-:Y:S05]  /*11eb0*/  @P1 BRA `(.L_x_467) ;  /* 0x00000000001c1947 */ /* 0x000fea0003800000 */
[----:B------:R-:W2:Y:S01]  /*11ec0*/  S2R R5, SR_TID.X ;  /* 0x0000000000057919 */ /* 0x000ea20000002100 */
[----:B01----:R-:W-:-:S04]  /*11ed0*/  IMAD.MOV.U32 R3, RZ, RZ, 0x2800 ;  /* 0x00002800ff037424 */ /* 0x003fc800078e00ff */
[----:B------:R3:W-:Y:S01]  /*11ee0*/  SYNCS.ARRIVE.TRANS64 RZ, [R4+URZ+0x13230], R3 ;  /* 0x0132300304ff79a7 */ /* 0x0007e2000800003f */
[----:B--2---:R-:W-:-:S04]  /*11ef0*/  LOP3.LUT R5, R5, 0x1f, RZ, 0xc0, !PT ;  /* 0x0000001f05057812 */ /* 0x004fc800078ec0ff */
[----:B------:R-:W-:-:S13]  /*11f00*/  ISETP.NE.AND P0, PT, R5, RZ, PT ;  /* 0x000000ff0500720c */ /* 0x000fda0003f05270 */
[----:B---3--:R-:W-:Y:S05]  /*11f10*/  @!P0 BRA `(.L_x_467) ;  /* 0x0000000000048947 */ /* 0x008fea0003800000 */
[----:B------:R-:W-:Y:S01]  /*11f20*/  BPT.TRAP 0x1 ;  /* 0x000000040000795c */ /* 0x000fe20000300000 */
.L_x_467:
[----:B01----:R-:W2:Y:S01]  /*11f30*/  LDL.LU R3, [R1] ;  /* 0x0000000001037983 */ /* 0x003ea20000300800 */
        /* <DEDUP_REMOVED lines=10> */
[----:B------:R-:W-:-:S03]  /*11fe0*/  R2UR UR13, R23 ;  /* 0x00000000170d72ca */ /* 0x000fc600000e0000 */
[----:B------:R-:W-:Y:S02]  /*11ff0*/  UIADD3 UR8, UR8, 0xe000, URZ ;  /* 0x0000e00008087890 */ /* 0x000fe4000fffe03f */
[----:B------:R-:W-:-:S09]  /*12000*/  UIADD3 UR9, UR9, 0x13230, URZ ;  /* 0x0001323009097890 */ /* 0x000fd2000fffe03f */
[----:B------:R1:W-:Y:S01]  /*12010*/  UTMALDG.4D [UR8], [UR4], desc[UR6] ;  /* 0x00000608040075b4 */ /* 0x0003e20008019000 */
[----:B--2---:R-:W-:-:S04]  /*12020*/  LOP3.LUT R3, R3, 0xfffffffe, RZ, 0xc0, !PT ;  /* 0xfffffffe03037812 */ /* 0x004fc800078ec0ff */
[----:B------:R-:W-:-:S05]  /*12030*/  @P0 LOP3.LUT R3, R3, 0x1, RZ, 0xfc, !PT ;  /* 0x0000000103030812 */ /* 0x000fca00078efcff */
[----:B------:R1:W-:Y:S01]  /*12040*/  STL [R1], R3 ;  /* 0x0000000301007387 */ /* 0x0003e20000100800 */
[----:B------:R-:W-:Y:S01]  /*12050*/  NOP ;  /* 0x0000000000007918 */ /* 0x000fe20000000000 */
.L_x_461:
[----:B------:R-:W2:Y:S04]  /*12060*/  LDL.LU R4, [R1+0x14] ;  /* 0x0000140001047983 */ /* 0x000ea80000300800 */
[----:B------:R-:W3:Y:S04]  /*12070*/  LDL.LU R6, [R1+0x10] ;  /* 0x0000100001067983 */ /* 0x000ee80000300800 */
[----:B-1----:R-:W4:Y:S01]  /*12080*/  LDL.LU R3, [R1+0x28] ;  /* 0x0000280001037983 */ /* 0x002f220000300800 */
[----:B------:R-:W-:Y:S05]  /*12090*/  WARPSYNC.ALL ;  /* 0x0000000000007948 */ /* 0x000fea0003800000 */
[----:B------:R-:W-:Y:S01]  /*120a0*/  ULDC.64 UR6, c[0x0][0xa00] ;  /* 0x0002800000067ab9 */ /* 0x000fe20000000a00 */
[----:B------:R-:W-:Y:S01]  /*120b0*/  ULDC.64 UR4, c[0x0][0x298] ;  /* 0x0000a60000047ab9 */ /* 0x000fe20000000a00 */
[----:B------:R-:W-:Y:S01]  /*120c0*/  BAR.SYNC.DEFER_BLOCKING 0x8, 0x200 ;  /* 0x0208000000007b1d */ /* 0x000fe20000010000 */
[----:B------:R-:W-:Y:S01]  /*120d0*/  ISETP.NE.U32.AND P0, PT, RZ, UR6, PT ;  /* 0x00000006ff007c0c */ /* 0x000fe2000bf05070 */
[----:B0-----:R-:W-:-:S03]  /*120e0*/  VIADD R0, R22, 0xb000 ;  /* 0x0000b00016007836 */ /* 0x001fc60000000000 */
[----:B------:R-:W-:Y:S01]  /*120f0*/  ISETP.NE.AND.EX P0, PT, RZ, UR7, PT, P0 ;  /* 0x00000007ff007c0c */ /* 0x000fe2000bf05300 */
[----:B------:R-:W-:Y:S01]  /*12100*/  BSSY B6, `(.L_x_468) ;  /* 0x0000020000067945 */ /* 0x000fe20003800000 */
[----:B------:R-:W-:Y:S02]  /*12110*/  LOP3.LUT P1, RZ, R0, 0x1bf, RZ, 0xc0, !PT ;  /* 0x000001bf00ff7812 */ /* 0x000fe4000782c0ff */
[----:B--2---:R-:W-:-:S05]  /*12120*/  SHF.R.S32.HI R2, RZ, 0x1f, R4 ;  /* 0x0000001fff027819 */ /* 0x004fca0000011404 */
[----:B------:R-:W-:Y:S01]  /*12130*/  IMAD R2, R2, UR4, RZ ;  /* 0x0000000402027c24 */ /* 0x000fe2000f8e02ff */
[----:B----4-:R-:W-:-:S03]  /*12140*/  SEL R3, R3, RZ, !P0 ;  /* 0x000000ff03037207 */ /* 0x010fc60004000000 */
[----:B------:R-:W-:Y:S01]  /*12150*/  IMAD R0, R4, UR5, R2 ;  /* 0x0000000504007c24 */ /* 0x000fe2000f8e0202 */
[----:B---3--:R-:W-:Y:S01]  /*12160*/  SEL R2, R6, RZ, !P0 ;  /* 0x000000ff06027207 */ /* 0x008fe20004000000 */
[----:B------:R-:W-:-:S05]  /*12170*/  IMAD.WIDE.U32 R4, R4, UR4, RZ ;  /* 0x0000000404047c25 */ /* 0x000fca000f8e00ff */
[----:B------:R-:W-:Y:S04]  /*12180*/  STL.64 [R1+0x20], R4 ;  /* 0x0000200401007387 */ /* 0x000fe80000100a00 */
[----:B------:R0:W-:Y:S04]  /*12190*/  STL [R1+0x10], R2 ;  /* 0x0000100201007387 */ /* 0x0001e80000100800 */
[----:B------:R1:W-:Y:S01]  /*121a0*/  STL [R1+0x44], R3 ;  /* 0x0000440301007387 */ /* 0x0003e20000100800 */
[----:B0-----:R-:W-:Y:S01]  /*121b0*/  IMAD.IADD R2, R5, 0x1, R0 ;  /* 0x0000000105027824 */ /* 0x001fe200078e0200 */
[----:B------:R-:W-:-:S05]  /*121c0*/  SHF.R.S32.HI R0, RZ, 0x1f, R18 ;  /* 0x0000001fff007819 */ /* 0x000fca0000011412 */
[----:B------:R1:W-:Y:S04]  /*121d0*/  STL [R1+0x28], R0 ;  /* 0x0000280001007387 */ /* 0x0003e80000100800 */
[----:B------:R1:W-:Y:S01]  /*121e0*/  STL [R1+0x14], R2 ;  /* 0x0000140201007387 */ /* 0x0003e20000100800 */
        /* <DEDUP_REMOVED lines=17> */
.L_x_469:
[----:B------:R-:W-:Y:S05]  /*12300*/  BSYNC B6 ;  /* 0x0000000000067941 */ /* 0x000fea0003800000 */
.L_x_468:
[----:B-1----:R-:W2:Y:S01]  /*12310*/  LDL.LU R0, [R1+0x14] ;  /* 0x0000140001007983 */ /* 0x002ea20000300800 */
[----:B------:R-:W0:Y:S01]  /*12320*/  LDC R9, c[0x0][0x448] ;  /* 0x00011200ff097b82 */ /* 0x000e220000000800 */
[----:B------:R-:W-:Y:S01]  /*12330*/  ULDC.64 UR4, c[0x0][0x2d8] ;  /* 0x0000b60000047ab9 */ /* 0x000fe20000000a00 */
[----:B------:R-:W-:Y:S01]  /*12340*/  ULDC.64 UR6, c[0x0][0x2c8] ;  /* 0x0000b20000067ab9 */ /* 0x000fe20000000a00 */
[----:B------:R-:W2:Y:S01]  /*12350*/  LDL.LU.64 R2, [R1+0x20] ;  /* 0x0000200001027983 */ /* 0x000ea20000300a00 */
[----:B------:R-:W-:-:S03]  /*12360*/  ULDC.64 UR8, c[0x0][0x280] ;  /* 0x0000a00000087ab9 */ /* 0x000fc60000000a00 */
[----:B------:R-:W3:Y:S04]  /*12370*/  LDL.LU R20, [R1+0x28] ;  /* 0x0000280001147983 */ /* 0x000ee80000300800 */
[----:B------:R-:W4:Y:S04]  /*12380*/  LDL.LU R21, [R1+0x44] ;  /* 0x0000440001157983 */ /* 0x000f280000300800 */
[----:B------:R-:W4:Y:S04]  /*12390*/  LDL.LU R4, [R1+0x10] ;  /* 0x0000100001047983 */ /* 0x000f280000300800 */
[----:B------:R1:W5:Y:S01]  /*123a0*/  LDL R10, [R1+0x30] ;  /* 0x00003000010a7983 */ /* 0x0003620000100800 */
[----:B0-----:R-:W-:-:S13]  /*123b0*/  ISETP.NE.AND P0, PT, R9, 0x1, PT ;  /* 0x000000010900780c */ /* 0x001fda0003f05270 */
[----:B------:R-:W0:Y:S08]  /*123c0*/  @P0 LDC R5, c[0x0][0x450] ;  /* 0x00011400ff050b82 */ /* 0x000e300000000800 */
[----:B------:R-:W1:Y:S01]  /*123d0*/  @P0 LDC R8, c[0x0][0x450] ;  /* 0x00011400ff080b82 */ /* 0x000e620000000800 */
[----:B--2---:R-:W-:Y:S02]  /*123e0*/  IMAD.MOV.U32 R3, RZ, RZ, R0 ;  /* 0x000000ffff037224 */ /* 0x004fe400078e0000 */
[----:B---3--:R-:W-:-:S02]  /*123f0*/  IMAD R0, R20, UR4, RZ ;  /* 0x0000000414007c24 */ /* 0x008fc4000f8e02ff */
[C---:B------:R-:W-:Y:S01]  /*12400*/  IMAD.WIDE.U32 R2, R18.reuse, UR4, R2 ;  /* 0x0000000412027c25 */ /* 0x040fe2000f8e0002 */
[----:B------:R-:W2:Y:S03]  /*12410*/  S2R R20, SR_TID.X ;  /* 0x0000000000147919 */ /* 0x000ea60000002100 */
[----:B------:R-:W-:Y:S01]  /*12420*/  IMAD R0, R18, UR5, R0 ;  /* 0x0000000512007c24 */ /* 0x000fe2000f8e0200 */
[----:B------:R-:W-:-:S03]  /*12430*/  ULDC.64 UR4, c[0x0][0x2e0] ;  /* 0x0000b80000047ab9 */ /* 0x000fc60000000a00 */
[----:B------:R-:W-:Y:S02]  /*12440*/  IMAD.IADD R3, R3, 0x1, R0 ;  /* 0x0000000103037824 */ /* 0x000fe400078e0200 */
[----:B----4-:R-:W-:Y:S02]  /*12450*/  IMAD R0, R21, UR4, RZ ;  /* 0x0000000415007c24 */ /* 0x010fe4000f8e02ff */
[----:B------:R-:W3:Y:S01]  /*12460*/  S2R R21, SR_TID.X ;  /* 0x0000000000157919 */ /* 0x000ee20000002100 */
[----:B------:R-:W-:-:S04]  /*12470*/  IMAD.WIDE.U32 R2, R4, UR4, R2 ;  /* 0x0000000404027c25 */ /* 0x000fc8000f8e0002 */
[----:B------:R-:W-:Y:S01]  /*12480*/  IMAD R0, R4, UR5, R0 ;  /* 0x0000000504007c24 */ /* 0x000fe2000f8e0200 */
[----:B------:R-:W-:Y:S01]  /*12490*/  ULDC.64 UR4, c[0x0][0x2d0] ;  /* 0x0000b40000047ab9 */ /* 0x000fe20000000a00 */
[----:B------:R-:W4:Y:S02]  /*124a0*/  @P0 LDC R4, c[0x0][0x44c] ;  /* 0x00011300ff040b82 */ /* 0x000f240000000800 */
[----:B------:R-:W-:Y:S01]  /*124b0*/  IMAD.IADD R3, R3, 0x1, R0 ;  /* 0x0000000103037824 */ /* 0x000fe200078e0200 */
[----:B--2---:R-:W-:-:S04]  /*124c0*/  LOP3.LUT R20, R20, 0x7f, RZ, 0xc0, !PT ;  /* 0x0000007f14147812 */ /* 0x004fc800078ec0ff */
[----:B------:R-:W-:Y:S01]  /*124d0*/  SHF.R.U32.HI R20, RZ, 0x2, R20 ;  /* 0x00000002ff147819 */ /* 0x000fe20000011614 */
[----:B---3--:R-:W-:-:S05]  /*124e0*/  IMAD.SHL.U32 R6, R21, 0x20, RZ ;  /* 0x0000002015067824 */ /* 0x008fca00078e00ff */
[----:B------:R-:W-:-:S05]  /*124f0*/  LOP3.LUT R6, R20, 0x60, R6, 0xf8, !PT ;  /* 0x0000006014067812 */ /* 0x000fca00078ef806 */
[----:B------:R-:W-:-:S04]  /*12500*/  IMAD R6, R17, 0xc0, R6 ;  /* 0x000000c011067824 */ /* 0x000fc800078e0206 */
[----:B----4-:R-:W-:-:S04]  /*12510*/  @P0 IMAD.HI.U32 R0, R6, R4, RZ ;  /* 0x0000000406000227 */ /* 0x010fc800078e00ff */
[----:B------:R-:W-:Y:S01]  /*12520*/  IMAD.MOV.U32 R4, RZ, RZ, R6 ;  /* 0x000000ffff047224 */ /* 0x000fe200078e0006 */
[----:B0-----:R-:W-:-:S04]  /*12530*/  @P0 SHF.R.U32.HI R4, RZ, R5, R0 ;  /* 0x00000005ff040219 */ /* 0x001fc80000011600 */
[--C-:B------:R-:W-:Y:S01]  /*12540*/  SHF.R.S32.HI R0, RZ, 0x1f, R4.reuse ;  /* 0x0000001fff007819 */ /* 0x100fe20000011404 */
[----:B------:R-:W-:-:S04]  /*12550*/  IMAD.MOV R7, RZ, RZ, -R4 ;  /* 0x000000ffff077224 */ /* 0x000fc800078e0a04 */
[----:B------:R-:W-:-:S04]  /*12560*/  IMAD R0, R0, UR4, RZ ;  /* 0x0000000400007c24 */ /* 0x000fc8000f8e02ff */
[C---:B------:R-:W-:Y:S02]  /*12570*/  IMAD R0, R4.reuse, UR5, R0 ;  /* 0x0000000504007c24 */ /* 0x040fe4000f8e0200 */
[----:B------:R-:W-:-:S04]  /*12580*/  IMAD.WIDE.U32 R4, R4, UR4, R2 ;  /* 0x0000000404047c25 */ /* 0x000fc8000f8e0002 */
[----:B------:R-:W-:Y:S02]  /*12590*/  IMAD.IADD R5, R5, 0x1, R0 ;  /* 0x0000000105057824 */ /* 0x000fe400078e0200 */
[----:B------:R-:W-:-:S05]  /*125a0*/  IMAD R0, R9, R7, R6 ;  /* 0x0000000709007224 */ /* 0x000fca00078e0206 */
[----:B------:R-:W-:Y:S01]  /*125b0*/  SHF.R.S32.HI R7, RZ, 0x1f, R0 ;  /* 0x0000001fff077819 */ /* 0x000fe20000011400 */
[----:B------:R-:W-:-:S04]  /*125c0*/  IMAD.WIDE.U32 R4, R0, UR6, R4 ;  /* 0x0000000600047c25 */ /* 0x000fc8000f8e0004 */
[----:B------:R-:W-:-:S04]  /*125d0*/  IMAD R7, R7, UR6, RZ ;  /* 0x0000000607077c24 */ /* 0x000fc8000f8e02ff */
[----:B------:R-:W-:Y:S01]  /*125e0*/  IMAD R7, R0, UR7, R7 ;  /* 0x0000000700077c24 */ /* 0x000fe2000f8e0207 */
[----:B------:R-:W-:-:S04]  /*125f0*/  IADD3 R0, P1, R4, UR8, RZ ;  /* 0x0000000804007c10 */ /* 0x000fc8000ff3e0ff */
[----:B------:R-:W-:Y:S02]  /*12600*/  IADD3.X R4, R5, UR9, R7, P1, !PT ;  /* 0x0000000905047c10 */ /* 0x000fe40008ffe407 */
[----:B------:R-:W0:Y:S01]  /*12610*/  @P0 LDC R7, c[0x0][0x44c] ;  /* 0x00011300ff070b82 */ /* 0x000e220000000800 */
[----:B------:R-:W-:-:S05]  /*12620*/  IADD3 R5, R6, 0x80, RZ ;  /* 0x0000008006057810 */ /* 0x000fca0007ffe0ff */
[----:B------:R-:W-:Y:S02]  /*12630*/  IMAD.MOV.U32 R6, RZ, RZ, R5 ;  /* 0x000000ffff067224 */ /* 0x000fe400078e0005 */
[----:B0-----:R-:W-:-:S05]  /*12640*/  @P0 IMAD.HI.U32 R7, R5, R7, RZ ;  /* 0x0000000705070227 */ /* 0x001fca00078e00ff */
[----:B-1----:R-:W-:-:S05]  /*12650*/  @P0 SHF.R.U32.HI R6, RZ, R8, R7 ;  /* 0x00000008ff060219 */ /* 0x002fca0000011607 */
[----:B------:R-:W-:-:S04]  /*12660*/  IMAD.MOV R7, RZ, RZ, -R6 ;  /* 0x000000ffff077224 */ /* 0x000fc800078e0a06 */
[----:B------:R-:W-:Y:S01]  /*12670*/  IMAD R5, R9, R7, R5 ;  /* 0x0000000709057224 */ /* 0x000fe200078e0205 */
[----:B------:R-:W-:Y:S01]  /*12680*/  SHF.R.S32.HI R7, RZ, 0x1f, R6 ;  /* 0x0000001fff077819 */ /* 0x000fe20000011406 */
[----:B------:R-:W-:-:S04]  /*12690*/  IMAD.WIDE.U32 R2, R6, UR4, R2 ;  /* 0x0000000406027c25 */ /* 0x000fc8000f8e0002 */
[----:B------:R-:W-:Y:S01]  /*126a0*/  IMAD R7, R7, UR4, RZ ;  /* 0x0000000407077c24 */ /* 0x000fe2000f8e02ff */
[----:B------:R-:W-:-:S03]  /*126b0*/  ULDC UR4, c[0x0][0x2b8] ;  /* 0x0000ae0000047ab9 */ /* 0x000fc60000000800 */
[----:B------:R-:W-:Y:S01]  /*126c0*/  IMAD R7, R6, UR5, R7 ;  /* 0x0000000506077c24 */ /* 0x000fe2000f8e0207 */
[----:B------:R-:W-:Y:S01]  /*126d0*/  SHF.R.S32.HI R6, RZ, 0x1f, R5 ;  /* 0x0000001fff067819 */ /* 0x000fe20000011405 */
[----:B------:R-:W-:Y:S02]  /*126e0*/  IMAD.SHL.U32 R20, R21, 0x10, RZ ;  /* 0x0000001015147824 */ /* 0x000fe400078e00ff */
[----:B------:R-:W-:Y:S02]  /*126f0*/  IMAD.IADD R3, R3, 0x1, R7 ;  /* 0x0000000103037824 */ /* 0x000fe400078e0207 */
[----:B------:R-:W-:Y:S02]  /*12700*/  IMAD R6, R6, UR6, RZ ;  /* 0x0000000606067c24 */ /* 0x000fe4000f8e02ff */
[----:B------:R-:W-:Y:S01]  /*12710*/  IMAD.WIDE.U32 R2, R5, UR6, R2 ;  /* 0x0000000605027c25 */ /* 0x000fe2000f8e0002 */
[----:B------:R-:W-:-:S03]  /*12720*/  LOP3.LUT R20, R20, 0x30, RZ, 0xc0, !PT ;  /* 0x0000003014147812 */ /* 0x000fc600078ec0ff */
[----:B------:R-:W-:Y:S01]  /*12730*/  IMAD R6, R5, UR7, R6 ;  /* 0x0000000705067c24 */ /* 0x000fe2000f8e0206 */
[----:B------:R-:W-:Y:S02]  /*12740*/  IADD3 R2, P1, R2, UR8, RZ ;  /* 0x0000000802027c10 */ /* 0x000fe4000ff3e0ff */
[----:B------:R-:W-:Y:S01]  /*12750*/  ISETP.GE.AND P0, PT, R20, UR4, PT ;  /* 0x0000000414007c0c */ /* 0x000fe2000bf06270 */
[----:B------:R-:W-:Y:S01]  /*12760*/  UMOV UR4, 0xffffffff ;  /* 0xffffffff00047882 */ /* 0x000fe20000000000 */
[----:B------:R-:W-:Y:S02]  /*12770*/  LOP3.LUT R21, R21, 0x7f, RZ, 0xc0, !PT ;  /* 0x0000007f15157812 */ /* 0x000fe400078ec0ff */
[----:B------:R-:W-:Y:S02]  /*12780*/  IADD3.X R3, R3, UR9, R6, P1, !PT ;  /* 0x0000000903037c10 */ /* 0x000fe40008ffe406 */
[----:B------:R-:W-:Y:S01]  /*12790*/  SHF.R.U32.HI R21, RZ, 0x2, R21 ;  /* 0x00000002ff157819 */ /* 0x000fe20000011615 */
[----:B------:R-:W-:Y:S06]  /*127a0*/  BRA.DIV UR4, `(.L_x_470) ;  /* 0x0000003204007947 */ /* 0x000fec000b800000 */
[----:B------:R-:W2:Y:S01]  /*127b0*/  LDL.LU R6, [R1+0x3c] ;  /* 0x00003c0001067983 */ /* 0x000ea20000300800 */
[----:B------:R-:W-:-:S03]  /*127c0*/  IMAD R17, R17, 0xc0, R21 ;  /* 0x000000c011117824 */ /* 0x000fc600078e0215 */
[----:B------:R-:W-:Y:S04]  /*127d0*/  SHFL.IDX PT, R7, R4, RZ, 0x1c1f ;  /* 0x001c1fff04077589 */ /* 0x000fe800000e0000 */
[----:B------:R-:W-:Y:S04]  /*127e0*/  SHFL.IDX PT, R8, R3, RZ, 0x1c1f ;  /* 0x001c1fff03087589 */ /* 0x000fe800000e0000 */
[----:B------:R-:W-:Y:S01]  /*127f0*/  SHFL.IDX PT, R3, R3, 0x1, 0x1c1f ;  /* 0x003c1f0003037f89 */ /* 0x000fe200000e0000 */
[----:B--2---:R-:W-:-:S03]  /*12800*/  IMAD R5, R6, R9, RZ ;  /* 0x0000000906057224 */ /* 0x004fc600078e02ff */
[----:B------:R-:W0:Y:S02]  /*12810*/  SHFL.IDX PT, R6, R0, RZ, 0x1c1f ;  /* 0x001c1fff00067589 */ /* 0x000e2400000e0000 */
[----:B------:R-:W-:-:S13]  /*12820*/  ISETP.GE.AND P1, PT, R17, R5, PT ;  /* 0x000000051100720c */ /* 0x000fda0003f26270 */
[----:B0-----:R-:W-:-:S05]  /*12830*/  @!P1 IADD3 R6, P2, R20, R6, RZ ;  /* 0x0000000614069210 */ /* 0x001fca0007f5e0ff */
[----:B------:R-:W-:-:S05]  /*12840*/  @!P1 IMAD.X R7, RZ, RZ, R7, P2 ;  /* 0x000000ffff079224 */ /* 0x000fca00010e0607 */
[----:B-----5:R0:W-:Y:S02]  /*12850*/  @!P1 LDGSTS.E.BYPASS.LTC128B.128 [R10+0xb000], desc[UR40][R6.64], !P0 ;  /* 0x0b000000060a9fae */ /* 0x0201e4000c101d68 */
[----:B0-----:R-:W-:Y:S02]  /*12860*/  VIADD R6, R17, 0x20 ;  /* 0x0000002011067836 */ /* 0x001fe40000000000 */
[----:B------:R-:W0:Y:S03]  /*12870*/  SHFL.IDX PT, R7, R0, 0x1, 0x1c1f ;  /* 0x003c1f0000077f89 */ /* 0x000e2600000e0000 */
[----:B------:R-:W-:Y:S02]  /*12880*/  ISETP.GE.AND P1, PT, R6, R5, PT ;  /* 0x000000050600720c */ /* 0x000fe40003f26270 */
[----:B------:R-:W1:Y:S11]  /*12890*/  SHFL.IDX PT, R6, R4, 0x1, 0x1c1f ;  /* 0x003c1f0004067f89 */ /* 0x000e7600000e0000 */
[----:B0-----:R-:W-:-:S05]  /*128a0*/  @!P1 IADD3 R7, P2, R20, R7, RZ ;  /* 0x0000000714079210 */ /* 0x001fca0007f5e0ff */
[----:B-1----:R-:W-:-:S05]  /*128b0*/  @!P1 IMAD.X R6, RZ, RZ, R6, P2 ;  /* 0x000000ffff069224 */ /* 0x002fca00010e0606 */
[----:B------:R-:W-:-:S04]  /*128c0*/  @!P1 LOP3.LUT R7, R7, R6, RZ, 0x3c, !PT ;  /* 0x0000000607079212 */ /* 0x000fc800078e3cff */
[----:B------:R-:W-:-:S04]  /*128d0*/  @!P1 LOP3.LUT R6, R7, R6, RZ, 0x3c, !PT ;  /* 0x0000000607069212 */ /* 0x000fc800078e3cff */
[----:B------:R-:W-:-:S05]  /*128e0*/  @!P1 LOP3.LUT R7, R7, R6, RZ, 0x3c, !PT ;  /* 0x0000000607079212 */ /* 0x000fca00078e3cff */
[----:B------:R0:W-:Y:S02]  /*128f0*/  @!P1 LDGSTS.E.BYPASS.LTC128B.128 [R10+0xb800], desc[UR40][R6.64], !P0 ;  /* 0x0b800000060a9fae */ /* 0x0001e4000c101d68 */
[----:B0-----:R-:W-:Y:S02]  /*12900*/  VIADD R6, R17, 0x40 ;  /* 0x0000004011067836 */ /* 0x001fe40000000000 */
[----:B------:R-:W0:Y:S03]  /*12910*/  SHFL.IDX PT, R7, R0, 0x2, 0x1c1f ;  /* 0x005c1f0000077f89 */ /* 0x000e2600000e0000 */
[----:B------:R-:W-:Y:S02]  /*12920*/  ISETP.GE.AND P1, PT, R6, R5, PT ;  /* 0x000000050600720c */ /* 0x000fe40003f26270 */
[----:B------:R-:W1:Y:S04]  /*12930*/  SHFL.IDX PT, R6, R4, 0x2, 0x1c1f ;  /* 0x005c1f0004067f89 */ /* 0x000e6800000e0000 */
[----:B------:R-:W-:Y:S07]  /*12940*/  SHFL.IDX PT, R4, R4, 0x3, 0x1c1f ;  /* 0x007c1f0004047f89 */ /* 0x000fee00000e0000 */
[----:B0-----:R-:W-:-:S05]  /*12950*/  @!P1 IADD3 R7, P2, R20, R7, RZ ;  /* 0x0000000714079210 */ /* 0x001fca0007f5e0ff */
[----:B-1----:R-:W-:-:S05]  /*12960*/  @!P1 IMAD.X R6, RZ, RZ, R6, P2 ;  /* 0x000000ffff069224 */ /* 0x002fca00010e0606 */
[----:B------:R-:W-:-:S04]  /*12970*/  @!P1 LOP3.LUT R7, R7, R6, RZ, 0x3c, !PT ;  /* 0x0000000607079212 */ /* 0x000fc800078e3cff */
[----:B------:R-:W-:-:S04]  /*12980*/  @!P1 LOP3.LUT R6, R7, R6, RZ, 0x3c, !PT ;  /* 0x0000000607069212 */ /* 0x000fc800078e3cff */
[----:B------:R-:W-:-:S05]  /*12990*/  @!P1 LOP3.LUT R7, R7, R6, RZ, 0x3c, !PT ;  /* 0x0000000607079212 */ /* 0x000fca00078e3cff */
[----:B------:R0:W-:Y:S04]  /*129a0*/  @!P1 LDGSTS.E.BYPASS.LTC128B.128 [R10+0xc000], desc[UR40][R6.64], !P0 ;  /* 0x0c000000060a9fae */ /* 0x0001e8000c101d68 */
[----:B0-----:R0:W1:Y:S02]  /*129b0*/  SHFL.IDX PT, R6, R0, 0x3, 0x1c1f ;  /* 0x007c1f0000067f89 */ /* 0x00106400000e0000 */
[----:B0-----:R-:W-:-:S05]  /*129c0*/  VIADD R0, R17, 0x80 ;  /* 0x0000008011007836 */ /* 0x001fca0000000000 */
[----:B------:R-:W-:Y:S01]  /*129d0*/  ISETP.GE.AND P2, PT, R0, R5, PT ;  /* 0x000000050000720c */ /* 0x000fe20003f46270 */
[----:B------:R-:W-:-:S05]  /*129e0*/  VIADD R0, R17, 0x60 ;  /* 0x0000006011007836 */ /* 0x000fca0000000000 */
[----:B------:R-:W-:Y:S02]  /*129f0*/  ISETP.GE.AND P1, PT, R0, R5, PT ;  /* 0x000000050000720c */ /* 0x000fe40003f26270 */
[----:B------:R-:W0:Y:S04]  /*12a00*/  SHFL.IDX PT, R0, R2, RZ, 0x1c1f ;  /* 0x001c1fff02007589 */ /* 0x000e2800000e0000 */
[----:B------:R-:W2:Y:S07]  /*12a10*/  SHFL.IDX PT, R2, R2, 0x1, 0x1c1f ;  /* 0x003c1f0002027f89 */ /* 0x000eae00000e0000 */
[----:B-1----:R-:W-:-:S05]  /*12a20*/  @!P1 IADD3 R6, P3, R20, R6, RZ ;  /* 0x0000000614069210 */ /* 0x002fca0007f7e0ff */
[----:B------:R-:W-:-:S04]  /*12a30*/  @!P1 IMAD.X R4, RZ, RZ, R4, P3 ;  /* 0x000000ffff049224 */ /* 0x000fc800018e0604 */
[----:B------:R-:W-:-:S05]  /*12a40*/  @!P1 IMAD.MOV.U32 R7, RZ, RZ, R4 ;  /* 0x000000ffff079224 */ /* 0x000fca00078e0004 */
[----:B------:R1:W-:Y:S01]  /*12a50*/  @!P1 LDGSTS.E.BYPASS.LTC128B.128 [R10+0xc800], desc[UR40][R6.64], !P0 ;  /* 0x0c800000060a9fae */ /* 0x0003e2000c101d68 */
[----:B0-----:R-:W-:-:S05]  /*12a60*/  @!P2 IADD3 R0, P1, R20, R0, RZ ;  /* 0x000000001400a210 */ /* 0x001fca0007f3e0ff */
[----:B-1----:R-:W-:-:S04]  /*12a70*/  @!P2 IMAD.X R6, RZ, RZ, R8, P1 ;  /* 0x000000ffff06a224 */ /* 0x002fc800008e0608 */
[----:B------:R-:W-:Y:S02]  /*12a80*/  @!P2 IMAD.MOV.U32 R7, RZ, RZ, R6 ;  /* 0x000000ffff07a224 */ /* 0x000fe400078e0006 */
[----:B------:R-:W-:-:S05]  /*12a90*/  @!P2 IMAD.MOV.U32 R6, RZ, RZ, R0 ;  /* 0x000000ffff06a224 */ /* 0x000fca00078e0000 */
[----:B--2---:R0:W-:Y:S02]  /*12aa0*/  @!P2 LDGSTS.E.BYPASS.LTC128B.128 [R10+0xd000], desc[UR40][R6.64], !P0 ;  /* 0x0d000000060aafae */ /* 0x0041e4000c101d68 */
.L_x_579:
[----:B------:R-:W-:-:S05]  /*12ab0*/  VIADD R17, R17, 0xa0 ;  /* 0x000000a011117836 */ /* 0x000fca0000000000 */
[----:B------:R-:W-:-:S13]  /*12ac0*/  ISETP.GE.AND P1, PT, R17, R5, PT ;  /* 0x000000051100720c */ /* 0x000fda0003f26270 */
[----:B------:R-:W-:-:S05]  /*12ad0*/  @!P1 IADD3 R2, P2, R20, R2, RZ ;  /* 0x0000000214029210 */ /* 0x000fca0007f5e0ff */
[----:B------:R-:W-:-:S05]  /*12ae0*/  @!P1 IMAD.X R3, RZ, RZ, R3, P2 ;  /* 0x000000ffff039224 */ /* 0x000fca00010e0603 */
[----:B------:R-:W-:Y:S01]  /*12af0*/  @!PT LDS RZ, [RZ] ;  /* 0x00000000fffff984 */ /* 0x000fe20000000800 */
[----:B------:R-:W-:Y:S01]  /*12b00*/  @!PT LDS RZ, [RZ] ;  /* 0x00000000fffff984 */ /* 0x000fe20000000800 */
[----:B------:R-:W-:Y:S01]  /*12b10*/  @!PT LDS RZ, [RZ] ;  /* 0x00000000fffff984 */ /* 0x000fe20000000800 */
[----:B------:R1:W-:Y:S01]  /*12b20*/  @!P1 LDGSTS.E.BYPASS.LTC128B.128 [R10+0xd800], desc[UR40][R2.64], !P0 ;  /* 0x0d800000020a9fae */ /* 0x0003e2000c101d68 */
[----:B------:R-:W-:Y:S01]  /*12b30*/  PLOP3.LUT P0, PT, PT, PT, PT, 0x80, 0x0 ;  /* 0x000000000000781c */ /* 0x000fe20003f0f070 */
[----:B------:R-:W-:-:S12]  /*12b40*/  NOP ;  /* 0x0000000000007918 */ /* 0x000fd80000000000 */
.L_x_471:
[----:B------:R-:W-:Y:S02]  /*12b50*/  PLOP3.LUT P1, PT, P1, P0, PT, 0xa2, 0x0 ;  /* 0x000000000000781c */ /* 0x000fe40000f21472 */
[----:B------:R-:W-:-:S08]  /*12b60*/  @P0 R2UR P1, UR4, R22 ;  /* 0x00000000160402ca */ /* 0x000fd00000020000 */
[----:B------:R-:W-:-:S05]  /*12b70*/  @P0 PLOP3.LUT P0, PT, P1, PT, PT, 0x80, 0x0 ;  /* 0x000000000000081c */ /* 0x000fca0000f0f070 */
[----:B------:R-:W-:Y:S01]  /*12b80*/  @!P1 SYNCS.ARRIVE.TRANS64.RED.A0T1 RZ, [UR4+0x13200], RZ ;  /* 0x013200ffffff99a7 */ /* 0x000fe20008200404 */
[----:B------:R-:W-:Y:S07]  /*12b90*/  @!P1 ARRIVES.LDGSTSBAR.64.TRANSCNT [UR4+0x13200] ;  /* 0x01320000ff0099b0 */ /* 0x000fee0008000a84 */
[----:B------:R-:W-:Y:S05]  /*12ba0*/  @P0 BRA.U.ANY `(.L_x_471) ;  /* 0xfffffffd00e80947 */ /* 0x000fea000393ffff */
[----:B-1----:R-:W2:Y:S02]  /*12bb0*/  LDL.LU R2, [R1+0x40] ;  /* 0x0000400001027983 */ /* 0x002ea40000300800 */
        /* <DEDUP_REMOVED lines=10> */
[----:B-12---:R-:W-:Y:S05]  /*12c60*/  @!P0 BRA `(.L_x_473) ;  /* 0x0000003000b08947 */ /* 0x006fea0003800000 */
.L_x_580:
[----:B------:R-:W-:Y:S05]  /*12c70*/  BSYNC B0 ;  /* 0x0000000000007941 */ /* 0x000fea0003800000 */
.L_x_472:
[----:B------:R-:W2:Y:S02]  /*12c80*/  LDL.LU R0, [R1+0x2c] ;  /* 0x00002c0001007983 */ /* 0x000ea40000300800 */
[----:B--2---:R-:W-:-:S13]  /*12c90*/  ISETP.GE.AND P0, PT, R0, 0xa1, PT ;  /* 0x000000a10000780c */ /* 0x004fda0003f06270 */
[----:B------:R-:W-:Y:S05]  /*12ca0*/  @!P0 BRA `(.L_x_474) ;  /* 0x0000000800f48947 */ /* 0x000fea0003800000 */
[----:B------:R-:W2:Y:S01]  /*12cb0*/  LDL.LU R0, [R1+0x38] ;  /* 0x0000380001007983 */ /* 0x000ea20000300800 */
[----:B0-----:R-:W-:Y:S02]  /*12cc0*/  IMAD.MOV.U32 R6, RZ, RZ, R24 ;  /* 0x000000ffff067224 */ /* 0x001fe400078e0018 */
[----:B------:R-:W-:Y:S02]  /*12cd0*/  IMAD.MOV.U32 R7, RZ, RZ, R26 ;  /* 0x000000ffff077224 */ /* 0x000fe400078e001a */
[----:B--2---:R-:W-:-:S07]  /*12ce0*/  VIADD R0, R0, 0xfffffffe ;  /* 0xfffffffe00007836 */ /* 0x004fce0000000000 */
.L_x_494:
        /* <DEDUP_REMOVED lines=15> */
[----:B------:R-:W0:Y:S01]  /*12de0*/  LDC R8, c[0x0][0x43c] ;  /* 0x00010f00ff087b82 */ /* 0x000e220000000800 */
[----:B------:R-:W-:Y:S01]  /*12df0*/  ULDC.64 UR6, c[0x0][0x428] ;  /* 0x00010a0000067ab9 */ /* 0x000fe20000000a00 */
[----:B0-----:R-:W-:-:S13]  /*12e00*/  ISETP.NE.AND P0, PT, R8, 0x1, PT ;  /* 0x000000010800780c */ /* 0x001fda0003f05270 */
[----:B-1----:R-:W0:Y:S02]  /*12e10*/  @P0 LDC.64 R2, c[0x0][0x440] ;  /* 0x00011000ff020b82 */ /* 0x002e240000000a00 */
        /* <DEDUP_REMOVED lines=8> */
[----:B------:R-:W-:-:S05]  /*12ea0*/  IMAD.WIDE.U32 R2, R28, UR6, R2 ;  /* 0x000000061c027c25 */ /* 0x000fca000f8e0002 */
[----:B------:R-:W-:Y:S02]  /*12eb0*/  IADD3 R3, R4, R3, RZ ;  /* 0x0000000304037210 */ /* 0x000fe40007ffe0ff */
[----:B------:R-:W-:-:S04]  /*12ec0*/  LEA R4, P0, R2, UR4, 0x2 ;  /* 0x0000000402047c11 */ /* 0x000fc8000f8010ff */
[----:B------:R-:W-:-:S05]  /*12ed0*/  LEA.HI.X R5, R2, UR5, R3, 0x2, P0 ;  /* 0x0000000502057c11 */ /* 0x000fca00080f1403 */
[----:B------:R0:W5:Y:S04]  /*12ee0*/  LDG.E R23, desc[UR40][R4.64] ;  /* 0x0000002804177981 */ /* 0x000168000c1e1900 */
.L_x_477:
[----:B0-----:R-:W-:Y:S01]  /*12ef0*/  IMAD R4, R24, 0x8, R22 ;  /* 0x0000000818047824 */ /* 0x001fe200078e0216 */
[----:B-1----:R-:W-:Y:S01]  /*12f00*/  SHF.L.U32 R3, R26, 0x1f, RZ ;  /* 0x0000001f1a037819 */ /* 0x002fe200000006ff */
[----:B------:R-:W0:Y:S01]  /*12f10*/  S2R R2, SR_TID.X ;  /* 0x0000000000027919 */ /* 0x000e220000002100 */
[----:B------:R-:W-:Y:S02]  /*12f20*/  BSSY B1, `(.L_x_478) ;  /* 0x0000005000017945 */ /* 0x000fe40003800000 */
[----:B------:R-:W1:Y:S01]  /*12f30*/  SYNCS.PHASECHK.TRANS64.TRYWAIT P0, [R4+URZ+0x13280], R3 ;  /* 0x01328003040075a7 */ /* 0x000e62000800017f */
[----:B0-----:R-:W-:-:S04]  /*12f40*/  LOP3.LUT R2, R2, 0x7f, RZ, 0xc0, !PT ;  /* 0x0000007f02027812 */ /* 0x001fc800078ec0ff */
[----:B------:R-:W-:Y:S01]  /*12f50*/  ISETP.NE.AND P1, PT, R2, RZ, PT ;  /* 0x000000ff0200720c */ /* 0x000fe20003f25270 */
[----:B-1----:R-:W-:-:S12]  /*12f60*/  @!P0 BRA `(.L_x_479) ;  /* 0x0000003000048947 */ /* 0x002fd80003800000 */
.L_x_581:
[----:B------:R-:W-:Y:S05]  /*12f70*/  BSYNC B1 ;  /* 0x0000000000017941 */ /* 0x000fea0003800000 */
.L_x_478:
        /* <DEDUP_REMOVED lines=9> */
.L_x_481:
[----:B------:R-:W-:Y:S05]  /*13010*/  BSYNC B1 ;  /* 0x0000000000017941 */ /* 0x000fea0003800000 */
.L_x_480:
[----:B------:R-:W2:Y:S01]  /*13020*/  LDL R5, [R1+0x4] ;  /* 0x0000040001057983 */ /* 0x000ea20000100800 */
[----:B------:R-:W-:Y:S01]  /*13030*/  IMAD.MOV.U32 R10, RZ, RZ, RZ ;  /* 0x000000ffff0a7224 */ /* 0x000fe200078e00ff */
[----:B------:R-:W-:Y:S01]  /*13040*/  UIADD3 UR4, UP0, UR38, 0x470, URZ ;  /* 0x0000047026047890 */ /* 0x000fe2000ff1e03f */
[----:B------:R-:W-:Y:S01]  /*13050*/  IMAD R2, R24, 0x2800, R22 ;  /* 0x0000280018027824 */ /* 0x000fe200078e0216 */
[----:B------:R-:W-:Y:S01]  /*13060*/  PLOP3.LUT P0, PT, PT, PT, PT, 0x80, 0x0 ;  /* 0x000000000000781c */ /* 0x000fe20003f0f070 */
[----:B------:R-:W-:Y:S01]  /*13070*/  UMOV UR6, 0x0 ;  /* 0x0000000000067882 */ /* 0x000fe20000000000 */
[----:B------:R-:W-:Y:S01]  /*13080*/  R2UR UR10, R10 ;  /* 0x000000000a0a72ca */ /* 0x000fe200000e0000 */
[----:B------:R-:W-:Y:S01]  /*13090*/  VIADD R9, R2, 0x6000 ;  /* 0x0000600002097836 */ /* 0x000fe20000000000 */
[----:B------:R-:W-:Y:S01]  /*130a0*/  UIADD3.X UR5, URZ, UR39, URZ, UP0, !UPT ;  /* 0x000000273f057290 */ /* 0x000fe200087fe43f */
[----:B------:R-:W-:Y:S01]  /*130b0*/  UMOV UR7, 0x14f00000 ;  /* 0x14f0000000077882 */ /* 0x000fe20000000000 */
[----:B--2---:R-:W-:-:S02]  /*130c0*/  IMAD R5, R8, 0xa0, R5 ;  /* 0x000000a008057824 */ /* 0x004fc400078e0205 */
[----:B------:R-:W-:-:S09]  /*130d0*/  VIADD R8, R4, 0x13270 ;  /* 0x0001327004087836 */ /* 0x000fd20000000000 */
.L_x_482:
[----:B------:R-:W-:-:S13]  /*130e0*/  @P0 ELECT P2, URZ, PT ;  /* 0x00000000003f082f */ /* 0x000fda0003840000 */
[----:B-----5:R-:W-:Y:S02]  /*130f0*/  @P2 R2UR UR13, R23 ;  /* 0x00000000170d22ca */ /* 0x020fe400000e0000 */
        /* <DEDUP_REMOVED lines=11> */
.L_x_582:
[----:B------:R-:W-:Y:S05]  /*131b0*/  BSYNC B1 ;  /* 0x0000000000017941 */ /* 0x000fea0003800000 */
.L_x_483:
        /* <DEDUP_REMOVED lines=11> */
.L_x_486:
[----:B------:R-:W-:Y:S05]  /*13270*/  BSYNC B1 ;  /* 0x0000000000017941 */ /* 0x000fea0003800000 */
.L_x_485:
        /* <DEDUP_REMOVED lines=8> */
.L_x_487:
        /* <DEDUP_REMOVED lines=10> */
.L_x_476:
[----:B------:R-:W-:Y:S05]  /*133a0*/  BSYNC B0 ;  /* 0x0000000000007941 */ /* 0x000fea0003800000 */
.L_x_475:
[----:B-1----:R-:W2:Y:S02]  /*133b0*/  LDL R3, [R1+0x48] ;  /* 0x0000480001037983 */ /* 0x002ea40000100800 */
[----:B--2---:R-:W-:-:S13]  /*133c0*/  ISETP.NE.AND P0, PT, R3, 0x3, PT ;  /* 0x000000030300780c */ /* 0x004fda0003f05270 */
[----:B------:R-:W-:Y:S05]  /*133d0*/  @!P0 BRA `(.L_x_488) ;  /* 0x0000000000048947 */ /* 0x000fea0003800000 */
[----:B------:R-:W-:Y:S01]  /*133e0*/  BPT.TRAP 0x1 ;  /* 0x000000040000795c */ /* 0x000fe20000300000 */
.L_x_488:
[----:B------:R-:W2:Y:S01]  /*133f0*/  LDL R4, [R1+0x18] ;  /* 0x0000180001047983 */ /* 0x000ea20000100800 */
[----:B------:R-:W-:Y:S01]  /*13400*/  LOP3.LUT R2, R7, 0x1, RZ, 0x3c, !PT ;  /* 0x0000000107027812 */ /* 0x000fe200078e3cff */
[----:B------:R-:W-:Y:S01]  /*13410*/  IMAD R3, R6, 0x8, R22 ;  /* 0x0000000806037824 */ /* 0x000fe200078e0216 */
[----:B------:R-:W-:Y:S02]  /*13420*/  BSSY B0, `(.L_x_489) ;  /* 0x0000005000007945 */ /* 0x000fe40003800000 */
[----:B------:R-:W-:-:S04]  /*13430*/  SHF.L.U32 R2, R2, 0x1f, RZ ;  /* 0x0000001f02027819 */ /* 0x000fc800000006ff */
[----:B------:R-:W0:Y:S01]  /*13440*/  SYNCS.PHASECHK.TRANS64.TRYWAIT P0, [R3+URZ+0x13270], R2 ;  /* 0x01327002030075a7 */ /* 0x000e22000800017f */
[----:B--2---:R-:W-:Y:S01]  /*13450*/  ISETP.NE.AND P1, PT, R4, 0x3, PT ;  /* 0x000000030400780c */ /* 0x004fe20003f25270 */
[----:B0-----:R-:W-:-:S12]  /*13460*/  @!P0 BRA `(.L_x_490) ;  /* 0x0000002800ec8947 */ /* 0x001fd80003800000 */
.L_x_583:
[----:B------:R-:W-:Y:S05]  /*13470*/  BSYNC B0 ;  /* 0x0000000000007941 */ /* 0x000fea0003800000 */
.L_x_489:
[----:B------:R-:W-:Y:S05]  /*13480*/  @!P1 BRA `(.L_x_491) ;  /* 0x0000000000049947 */ /* 0x000fea0003800000 */
[----:B------:R-:W-:Y:S01]  /*13490*/  BPT.TRAP 0x1 ;  /* 0x000000040000795c */ /* 0x000fe20000300000 */
.L_x_491:
[----:B0-----:R-:W-:Y:S01]  /*134a0*/  SHF.L.U32 R2, R7, 0x1f, RZ ;  /* 0x0000001f07027819 */ /* 0x001fe200000006ff */
[----:B------:R-:W-:-:S03]  /*134b0*/  IMAD R10, R6, 0x2800, RZ ;  /* 0x00002800060a7824 */ /* 0x000fc600078e02ff */
[----:B------:R-:W0:Y:S02]  /*134c0*/  SYNCS.PHASECHK.TRANS64.TRYWAIT P0, [R3+URZ+0x13260], R2 ;  /* 0x01326002030075a7 */ /* 0x000e24000800017f */
[----:B0-----:R-:W-:Y:S05]  /*134d0*/  @!P0 BRA `(.L_x_492) ;  /* 0x0000002800e48947 */ /* 0x001fea0003800000 */
.L_x_584:
[----:B------:R-:W0:Y:S04]  /*134e0*/  LDL R4, [R1+0xc] ;  /* 0x00000c0001047983 */ /* 0x000e280000100800 */
[----:B------:R-:W2:Y:S01]  /*134f0*/  LDL R11, [R1+0x8] ;  /* 0x00000800010b7983 */ /* 0x000ea20000100800 */
[----:B------:R-:W-:Y:S05]  /*13500*/  WARPSYNC.ALL ;  /* 0x0000000000007948 */ /* 0x000fea0003800000 */
[----:B0-----:R-:W-:-:S02]  /*13510*/  LOP3.LUT R2, R10, R4, RZ, 0xfc, !PT ;  /* 0x000000040a027212 */ /* 0x001fc400078efcff */
[----:B--2---:R-:W-:-:S03]  /*13520*/  LOP3.LUT R12, R10, R11, RZ, 0xfc, !PT ;  /* 0x0000000b0a0c7212 */ /* 0x004fc600078efcff */
[C---:B------:R-:W-:Y:S02]  /*13530*/  IMAD.IADD R2, R22.reuse, 0x1, R2 ;  /* 0x0000000116027824 */ /* 0x040fe400078e0202 */
[----:B------:R-:W-:-:S03]  /*13540*/  IMAD.IADD R12, R22, 0x1, R12 ;  /* 0x00000001160c7824 */ /* 0x000fc600078e020c */
[----:B------:R-:W0:Y:S02]  /*13550*/  LDSM.16.MT88.4 R4, [R2+0x6000] ;  /* 0x006000000204783b */ /* 0x000e240000004200 */
        /* <DEDUP_REMOVED lines=37> */
.L_x_493:
[----:B------:R-:W2:Y:S01]  /*137b0*/  S2R R2, SR_TID.X ;  /* 0x0000000000027919 */ /* 0x000ea20000002100 */
[----:B-1----:R1:W-:Y:S01]  /*137c0*/  SYNCS.ARRIVE.TRANS64.A1T0 RZ, [R3+URZ+0x13250], RZ ;  /* 0x013250ff03ff79a7 */ /* 0x0023e2000810003f */
[----:B------:R-:W-:Y:S02]  /*137d0*/  IMAD.MOV.U32 R6, RZ, RZ, R24 ;  /* 0x000000ffff067224 */ /* 0x000fe400078e0018 */
[----:B------:R-:W-:Y:S01]  /*137e0*/  IMAD.MOV.U32 R7, RZ, RZ, R26 ;  /* 0x000000ffff077224 */ /* 0x000fe200078e001a */
[----:B--2---:R-:W-:Y:S01]  /*137f0*/  LOP3.LUT R2, R2, 0x7f, RZ, 0xc0, !PT ;  /* 0x0000007f02027812 */ /* 0x004fe200078ec0ff */
[----:B------:R-:W-:Y:S03]  /*13800*/  BAR.SYNC.DEFER_BLOCKING 0x2, 0x80 ;  /* 0x0082000000007b1d */ /* 0x000fe60000010000 */
[----:B------:R-:W-:-:S13]  /*13810*/  ISETP.NE.AND P0, PT, R2, RZ, PT ;  /* 0x000000ff0200720c */ /* 0x000fda0003f05270 */
[----:B-1----:R-:W-:-:S05]  /*13820*/  @!P0 VIADD R3, R3, 0x13280 ;  /* 0x0001328003038836 */ /* 0x002fca0000000000 */
[----:B------:R-:W-:-:S04]  /*13830*/  @!P0 PRMT R3, RZ, 0x654, R3 ;  /* 0x00000654ff038816 */ /* 0x000fc80000000003 */
[----:B------:R2:W-:Y:S01]  /*13840*/  @!P0 SYNCS.ARRIVE.TRANS64.RED.A1T0 RZ, [R3+URZ], RZ ;  /* 0x000000ff03ff89a7 */ /* 0x0005e2000810043f */
[C---:B------:R-:W-:Y:S01]  /*13850*/  ISETP.GT.AND P0, PT, R0.reuse, RZ, PT ;  /* 0x000000ff0000720c */ /* 0x040fe20003f04270 */
[----:B------:R-:W-:-:S12]  /*13860*/  VIADD R0, R0, 0xffffffff ;  /* 0xffffffff00007836 */ /* 0x000fd80000000000 */
[----:B--2---:R-:W-:Y:S05]  /*13870*/  @P0 BRA `(.L_x_494) ;  /* 0xfffffff4001c0947 */ /* 0x004fea000383ffff */
.L_x_474:
[----:B------:R-:W1:Y:S02]  /*13880*/  S2R R2, SR_TID.X ;  /* 0x0000000000027919 */ /* 0x000e640000002100 */
[----:B-1----:R-:W-:Y:S02]  /*13890*/  LOP3.LUT R3, R2, 0x7f, RZ, 0xc0, !PT ;  /* 0x0000007f02037812 */ /* 0x002fe400078ec0ff */
[----:B------:R-:W2:Y:S01]  /*138a0*/  LDL R2, [R1+0x48] ;  /* 0x0000480001027983 */ /* 0x000ea20000100800 */
[----:B------:R-:W-:Y:S01]  /*138b0*/  BSSY B0, `(.L_x_495) ;  /* 0x0000010000007945 */ /* 0x000fe20003800000 */
[----:B------:R-:W-:Y:S02]  /*138c0*/  ISETP.NE.AND P0, PT, R3, RZ, PT ;  /* 0x000000ff0300720c */ /* 0x000fe40003f05270 */
[----:B--2---:R-:W-:-:S11]  /*138d0*/  ISETP.NE.AND P2, PT, R2, 0x3, PT ;  /* 0x000000030200780c */ /* 0x004fd60003f45270 */
[----:B------:R-:W-:Y:S05]  /*138e0*/  @P0 BRA `(.L_x_496) ;  /* 0x0000000000300947 */ /* 0x000fea0003800000 */
[----:B------:R-:W1:Y:S01]  /*138f0*/  S2R R5, SR_LANEID ;  /* 0x0000000000057919 */ /* 0x000e620000000000 */
[----:B------:R-:W-:Y:S01]  /*13900*/  VOTEU.ANY UR4, UPT, PT ;  /* 0x0000000000047886 */ /* 0x000fe200038e0100 */
[----:B------:R-:W2:Y:S01]  /*13910*/  LDC.64 R2, c[0x0][0xc60] ;  /* 0x00031800ff027b82 */ /* 0x000ea20000000a00 */
[----:B------:R-:W1:Y:S02]  /*13920*/  FLO.U32 R0, UR4 ;  /* 0x0000000400007d00 */ /* 0x000e6400080e0000 */
[----:B-1----:R-:W-:-:S06]  /*13930*/  ISETP.EQ.U32.AND P1, PT, R0, R5, PT ;  /* 0x000000050000720c */ /* 0x002fcc0003f22070 */
[----:B------:R-:W2:Y:S07]  /*13940*/  POPC R5, UR4 ;  /* 0x0000000400057d09 */ /* 0x000eae0008000000 */
[----:B--2---:R-:W2:Y:S01]  /*13950*/  @P1 ATOMG.E.ADD.STRONG.GPU PT, R3, desc[UR40][R2.64], R5 ;  /* 0x00000005020319a8 */ /* 0x004ea200081ee1e8 */
[----:B------:R-:W1:Y:S02]  /*13960*/  S2R R4, SR_LTMASK ;  /* 0x0000000000047919 */ /* 0x000e640000003900 */
[----:B-1----:R-:W-:-:S04]  /*13970*/  LOP3.LUT R4, R4, UR4, RZ, 0xc0, !PT ;  /* 0x0000000404047c12 */ /* 0x002fc8000f8ec0ff */
[----:B0-----:R-:W0:Y:S01]  /*13980*/  POPC R7, R4 ;  /* 0x0000000400077309 */ /* 0x001e220000000000 */
[----:B--2---:R-:W0:Y:S02]  /*13990*/  SHFL.IDX PT, R0, R3, R0, 0x1f ;  /* 0x00001f0003007589 */ /* 0x004e2400000e0000 */
[----:B0-----:R-:W-:-:S07]  /*139a0*/  IADD3 R16, R0, UR36, R7 ;  /* 0x0000002400107c10 */ /* 0x001fce000fffe007 */
.L_x_496:
[----:B------:R-:W-:Y:S05]  /*139b0*/  BSYNC B0 ;  /* 0x0000000000007941 */ /* 0x000fea0003800000 */
.L_x_495:
[----:B------:R-:W-:Y:S05]  /*139c0*/  @!P2 BRA `(.L_x_497) ;  /* 0x000000000004a947 */ /* 0x000fea0003800000 */
[----:B------:R-:W-:Y:S01]  /*139d0*/  BPT.TRAP 0x1 ;  /* 0x000000040000795c */ /* 0x000fe20000300000 */
.L_x_497:
[----:B------:R-:W2:Y:S01]  /*139e0*/  LDL R2, [R1+0x18] ;  /* 0x0000180001027983 */ /* 0x000ea20000100800 */
[----:B------:R-:W-:Y:S01]  /*139f0*/  LOP3.LUT R0, R26, 0x1, RZ, 0x3c, !PT ;  /* 0x000000011a007812 */ /* 0x000fe200078e3cff */
[----:B------:R-:W-:Y:S01]  /*13a00*/  IMAD R3, R24, 0x8, R22 ;  /* 0x0000000818037824 */ /* 0x000fe200078e0216 */
[----:B------:R-:W-:Y:S02]  /*13a10*/  BSSY B0, `(.L_x_498) ;  /* 0x0000005000007945 */ /* 0x000fe40003800000 */
[----:B------:R-:W-:-:S04]  /*13a20*/  SHF.L.U32 R0, R0, 0x1f, RZ ;  /* 0x0000001f00007819 */ /* 0x000fc800000006ff */
[----:B------:R-:W1:Y:S01]  /*13a30*/  SYNCS.PHASECHK.TRANS64.TRYWAIT P1, [R3+URZ+0x13270], R0 ;  /* 0x01327000030075a7 */ /* 0x000e62000802017f */
[----:B--2---:R-:W-:Y:S01]  /*13a40*/  ISETP.NE.AND P2, PT, R2, 0x3, PT ;  /* 0x000000030200780c */ /* 0x004fe20003f45270 */
[----:B-1----:R-:W-:-:S12]  /*13a50*/  @!P1 BRA `(.L_x_499) ;  /* 0x0000002400989947 */ /* 0x002fd80003800000 */
.L_x_585:
[----:B------:R-:W-:Y:S05]  /*13a60*/  BSYNC B0 ;  /* 0x0000000000007941 */ /* 0x000fea0003800000 */
.L_x_498:
[----:B------:R-:W-:Y:S05]  /*13a70*/  @!P2 BRA `(.L_x_500) ;  /* 0x000000000004a947 */ /* 0x000fea0003800000 */
[----:B------:R-:W-:Y:S01]  /*13a80*/  BPT.TRAP 0x1 ;  /* 0x000000040000795c */ /* 0x000fe20000300000 */
.L_x_500:
[----:B-1----:R-:W-:-:S04]  /*13a90*/  SHF.L.U32 R0, R26, 0x1f, RZ ;  /* 0x0000001f1a007819 */ /* 0x002fc800000006ff */
[----:B------:R-:W1:Y:S02]  /*13aa0*/  SYNCS.PHASECHK.TRANS64.TRYWAIT P1, [R3+URZ+0x13260], R0 ;  /* 0x01326000030075a7 */ /* 0x000e64000802017f */
[----:B-1----:R-:W-:Y:S05]  /*13ab0*/  @!P1 BRA `(.L_x_501) ;  /* 0x0000002400949947 */ /* 0x002fea0003800000 */
.L_x_586:
[----:B------:R-:W2:Y:S04]  /*13ac0*/  LDL R4, [R1+0xc] ;  /* 0x00000c0001047983 */ /* 0x000ea80000100800 */
[----:B0-----:R-:W3:Y:S01]  /*13ad0*/  LDL R10, [R1+0x8] ;  /* 0x00000800010a7983 */ /* 0x001ee20000100800 */
[----:B------:R-:W-:Y:S01]  /*13ae0*/  IMAD R2, R24, 0x2800, RZ ;  /* 0x0000280018027824 */ /* 0x000fe200078e02ff */
[----:B------:R-:W-:Y:S05]  /*13af0*/  WARPSYNC.ALL ;  /* 0x0000000000007948 */ /* 0x000fea0003800000 */
[----:B--2---:R-:W-:-:S02]  /*13b00*/  LOP3.LUT R5, R2, R4, RZ, 0xfc, !PT ;  /* 0x0000000402057212 */ /* 0x004fc400078efcff */
[----:B---3--:R-:W-:-:S03]  /*13b10*/  LOP3.LUT R2, R2, R10, RZ, 0xfc, !PT ;  /* 0x0000000a02027212 */ /* 0x008fc600078efcff */
[C---:B-1----:R-:W-:Y:S02]  /*13b20*/  IMAD.IADD R0, R22.reuse, 0x1, R5 ;  /* 0x0000000116007824 */ /* 0x042fe400078e0205 */
        /* <DEDUP_REMOVED lines=39> */
.L_x_502:
[----:B-1----:R1:W-:Y:S01]  /*13da0*/  SYNCS.ARRIVE.TRANS64.A1T0 RZ, [R3+URZ+0x13250], RZ ;  /* 0x013250ff03ff79a7 */ /* 0x0023e2000810003f */
[----:B------:R-:W-:Y:S02]  /*13db0*/  @!P0 VIADD R0, R3, 0x13280 ;  /* 0x0001328003008836 */ /* 0x000fe40000000000 */
[----:B------:R-:W-:-:S03]  /*13dc0*/  VIADD R24, R24, 0x1 ;  /* 0x0000000118187836 */ /* 0x000fc60000000000 */
[----:B------:R-:W-:Y:S01]  /*13dd0*/  @!P0 PRMT R0, RZ, 0x654, R0 ;  /* 0x00000654ff008816 */ /* 0x000fe20000000000 */
[----:B------:R-:W-:Y:S06]  /*13de0*/  BAR.SYNC.DEFER_BLOCKING 0x2, 0x80 ;  /* 0x0082000000007b1d */ /* 0x000fec0000010000 */
[----:B------:R2:W-:Y:S01]  /*13df0*/  @!P0 SYNCS.ARRIVE.TRANS64.RED.A1T0 RZ, [R0+URZ], RZ ;  /* 0x000000ff00ff89a7 */ /* 0x0005e2000810043f */
[----:B------:R-:W-:-:S04]  /*13e00*/  ISETP.NE.AND P0, PT, R24, 0x2, PT ;  /* 0x000000021800780c */ /* 0x000fc80003f05270 */
[----:B-1----:R-:W-:Y:S02]  /*13e10*/  SEL R3, RZ, 0x1, P0 ;  /* 0x00000001ff037807 */ /* 0x002fe40000000000 */
[----:B------:R-:W-:Y:S02]  /*13e20*/  SEL R24, R24, RZ, P0 ;  /* 0x000000ff18187207 */ /* 0x000fe40000000000 */
[----:B--2---:R-:W-:-:S07]  /*13e30*/  LOP3.LUT R26, R26, R3, RZ, 0x3c, !PT ;  /* 0x000000031a1a7212 */ /* 0x004fce00078e3cff */
.L_x_451:
[----:B------:R-:W2:Y:S02]  /*13e40*/  LDL R0, [R1] ;  /* 0x0000000001007983 */ /* 0x000ea40000100800 */
[----:B--2---:R-:W-:-:S13]  /*13e50*/  LOP3.LUT P0, RZ, R0, 0x2, RZ, 0xc0, !PT ;  /* 0x0000000200ff7812 */ /* 0x004fda000780c0ff */
[----:B------:R-:W-:Y:S05]  /*13e60*/  @!P0 BRA `(.L_x_503) ;  /* 0x0000000000248947 */ /* 0x000fea0003800000 */
[----:B------:R-:W-:Y:S05]  /*13e70*/  WARPSYNC.ALL ;  /* 0x0000000000007948 */ /* 0x000fea0003800000 */
[----:B------:R-:W1:Y:S08]  /*13e80*/  S2UR UR5, SR_CgaCtaId ;  /* 0x00000000000579c3 */ /* 0x000e700000008800 */
[----:B------:R-:W-:Y:S06]  /*13e90*/  BAR.SYNC.DEFER_BLOCKING 0x5, 0x200 ;  /* 0x0148000000007b1d */ /* 0x000fec0000010000 */
[----:B------:R-:W-:-:S02]  /*13ea0*/  UMOV UR4, 0x400 ;  /* 0x0000040000047882 */ /* 0x000fc40000000000 */
[----:B-1----:R-:W-:-:S06]  /*13eb0*/  ULEA UR4, UR5, UR4, 0x18 ;  /* 0x0000000405047291 */ /* 0x002fcc000f8ec03f */
[----:B------:R-:W-:-:S05]  /*13ec0*/  IMAD.U32 R22, RZ, RZ, UR4 ;  /* 0x00000004ff167e24 */ /* 0x000fca000f8e00ff */
[----:B------:R1:W2:Y:S01]  /*13ed0*/  LDS.128 R16, [R22+0x132d0] ;  /* 0x0132d00016107984 */ /* 0x0002a20000000c00 */
[----:B------:R-:W-:Y:S06]  /*13ee0*/  BAR.ARV 0x4, 0x200 ;  /* 0x0108000000007b1d */ /* 0x000fec0000002000 */
[----:B------:R-:W-:Y:S05]  /*13ef0*/  BRA `(.L_x_504) ;  /* 0x0000000800407947 */ /* 0x000fea0003800000 */
.L_x_503:
[----:B------:R-:W0:Y:S01]  /*13f00*/  S2R R0, SR_TID.X ;  /* 0x0000000000007919 */ /* 0x000e220000002100 */
[----:B------:R-:W-:Y:S01]  /*13f10*/  UMOV UR4, 0xffffffff ;  /* 0xffffffff00047882 */ /* 0x000fe20000000000 */
[----:B0-----:R-:W-:-:S04]  /*13f20*/  LOP3.LUT R8, R0, 0x1f, RZ, 0xc0, !PT ;  /* 0x0000001f00087812 */ /* 0x001fc800078ec0ff */
[----:B------:R-:W-:Y:S01]  /*13f30*/  ISETP.NE.AND P0, PT, R8, 0x1f, PT ;  /* 0x0000001f0800780c */ /* 0x000fe20003f05270 */
[----:B------:R-:W-:-:S12]  /*13f40*/  BRA.DIV UR4, `(.L_x_505) ;  /* 0x0000002204847947 */ /* 0x000fd8000b800000 */
[----:B------:R-:W-:Y:S01]  /*13f50*/  IMAD.IADD R5, R19, 0x1, R8 ;  /* 0x0000000113057824 */ /* 0x000fe200078e0208 */
[----:B------:R-:W-:-:S04]  /*13f60*/  ULDC UR4, c[0x0][0xc3c] ;  /* 0x00030f0000047ab9 */ /* 0x000fc80000000800 */
[----:B------:R-:W-:-:S13]  /*13f70*/  ISETP.GE.OR P1, PT, R5, UR4, !P0 ;  /* 0x0000000405007c0c */ /* 0x000fda000c726670 */
[----:B------:R-:W0:Y:S02]  /*13f80*/  @!P1 LDC.64 R2, c[0x0][0xc80] ;  /* 0x00032000ff029b82 */ /* 0x000e240000000a00 */
[----:B0-----:R-:W-:-:S06]  /*13f90*/  @!P1 IMAD.WIDE R2, R5, 0x4, R2 ;  /* 0x0000000405029825 */ /* 0x001fcc00078e0202 */
[----:B------:R0:W2:Y:S01]  /*13fa0*/  @!P1 LDG.E R3, desc[UR40][R2.64] ;  /* 0x0000002802039981 */ /* 0x0000a2000c1e1900 */
[C---:B------:R-:W-:Y:S02]  /*13fb0*/  ISETP.GE.U32.AND P2, PT, R8.reuse, 0x2, PT ;  /* 0x000000020800780c */ /* 0x040fe40003f46070 */
[C---:B------:R-:W-:Y:S01]  /*13fc0*/  ISETP.GE.U32.AND P3, PT, R8.reuse, 0x4, PT ;  /* 0x000000040800780c */ /* 0x040fe20003f66070 */
[----:B------:R-:W-:Y:S01]  /*13fd0*/  SHFL.IDX PT, R0, R16, RZ, 0x1f ;  /* 0x00001fff10007589 */ /* 0x000fe200000e0000 */
[C---:B------:R-:W-:Y:S02]  /*13fe0*/  ISETP.GE.U32.AND P4, PT, R8.reuse, 0x8, PT ;  /* 0x000000080800780c */ /* 0x040fe40003f86070 */
[C---:B------:R-:W-:Y:S01]  /*13ff0*/  ISETP.GE.U32.AND P5, PT, R8.reuse, 0x10, PT ;  /* 0x000000100800780c */ /* 0x040fe20003fa6070 */
[----:B------:R-:W-:Y:S01]  /*14000*/  SHFL.IDX PT, R4, R16, 0x1, 0x1f ;  /* 0x00201f0010047f89 */ /* 0x000fe200000e0000 */
[----:B0-----:R-:W-:Y:S02]  /*14010*/  IMAD.MOV.U32 R2, RZ, RZ, RZ ;  /* 0x000000ffff027224 */ /* 0x001fe400078e00ff */
[----:B--2---:R-:W-:Y:S01]  /*14020*/  @!P1 IMAD.MOV.U32 R2, RZ, RZ, R3 ;  /* 0x000000ffff029224 */ /* 0x004fe200078e0003 */
[----:B------:R-:W-:-:S04]  /*14030*/  ISETP.NE.AND P1, PT, R8, RZ, PT ;  /* 0x000000ff0800720c */ /* 0x000fc80003f25270 */
[----:B------:R-:W0:Y:S02]  /*14040*/  SHFL.UP PT, R14, R2, 0x1, RZ ;  /* 0x04200000020e7989 */ /* 0x000e2400000e00ff */
[----:B0-----:R-:W-:-:S05]  /*14050*/  SEL R5, R14, RZ, P1 ;  /* 0x000000ff0e057207 */ /* 0x001fca0000800000 */
[----:B------:R-:W-:-:S05]  /*14060*/  IMAD.IADD R5, R2, 0x1, R5 ;  /* 0x0000000102057824 */ /* 0x000fca00078e0205 */
[----:B------:R-:W0:Y:S02]  /*14070*/  SHFL.UP PT, R14, R5, 0x2, RZ ;  /* 0x04400000050e7989 */ /* 0x000e2400000e00ff */
[----:B0-----:R-:W-:-:S04]  /*14080*/  SEL R6, R14, RZ, P2 ;  /* 0x000000ff0e067207 */ /* 0x001fc80001000000 */
[----:B------:R-:W-:-:S05]  /*14090*/  IADD3 R6, R5, R6, RZ ;  /* 0x0000000605067210 */ /* 0x000fca0007ffe0ff */
        /* <DEDUP_REMOVED lines=9> */
[----:B------:R0:W1:Y:S02]  /*14130*/  SHFL.IDX PT, R14, R3, 0x1f, 0x1f ;  /* 0x03e01f00030e7f89 */ /* 0x00006400000e0000 */
.L_x_596:
[----:B------:R-:W-:Y:S02]  /*14140*/  ULDC UR4, c[0x0][0xc38] ;  /* 0x00030e0000047ab9 */ /* 0x000fe40000000800 */
[----:B------:R-:W-:-:S04]  /*14150*/  IMAD.U32 R16, RZ, RZ, UR4 ;  /* 0x00000004ff107e24 */ /* 0x000fc8000f8e00ff */
[----:B-1----:R-:W-:-:S04]  /*14160*/  IMAD R5, R14, R16, RZ ;  /* 0x000000100e057224 */ /* 0x002fc800078e02ff */
[----:B------:R-:W-:-:S05]  /*14170*/  IMAD.IADD R4, R4, 0x1, R5 ;  /* 0x0000000104047824 */ /* 0x000fca00078e0205 */
[----:B------:R-:W-:-:S13]  /*14180*/  ISETP.GT.AND P6, PT, R4, R0, PT ;  /* 0x000000000400720c */ /* 0x000fda0003fc4270 */
[----:B------:R-:W-:Y:S05]  /*14190*/  @P6 BRA `(.L_x_506) ;  /* 0x00000000009c6947 */ /* 0x000fea0003800000 */
.L_x_511:
[----:B------:R-:W1:Y:S01]  /*141a0*/  LDC R6, c[0x0][0xc3c] ;  /* 0x00030f00ff067b82 */ /* 0x000e620000000800 */
[----:B------:R-:W-:-:S05]  /*141b0*/  VIADD R19, R19, 0x1f ;  /* 0x0000001f13137836 */ /* 0x000fca0000000000 */
[----:B-1----:R-:W-:-:S13]  /*141c0*/  ISETP.GE.AND P6, PT, R19, R6, PT ;  /* 0x000000061300720c */ /* 0x002fda0003fc6270 */
[----:B------:R-:W-:Y:S05]  /*141d0*/  @P6 BRA `(.L_x_507) ;  /* 0x0000000400446947 */ /* 0x000fea0003800000 */
[----:B------:R-:W1:Y:S01]  /*141e0*/  S2R R2, SR_TID.X ;  /* 0x0000000000027919 */ /* 0x000e620000002100 */
[----:B------:R-:W-:Y:S01]  /*141f0*/  BSSY B0, `(.L_x_508) ;  /* 0x0000009000007945 */ /* 0x000fe20003800000 */
[----:B-1----:R-:W-:-:S05]  /*14200*/  LOP3.LUT R2, R2, 0x1f, RZ, 0xc0, !PT ;  /* 0x0000001f02027812 */ /* 0x002fca00078ec0ff */
[----:B------:R-:W-:Y:S02]  /*14210*/  IMAD.IADD R5, R19, 0x1, R2 ;  /* 0x0000000113057824 */ /* 0x000fe400078e0202 */
[----:B------:R-:W-:-:S03]  /*14220*/  IMAD.MOV.U32 R2, RZ, RZ, RZ ;  /* 0x000000ffff027224 */ /* 0x000fc600078e00ff */
[----:B------:R-:W-:-:S13]  /*14230*/  ISETP.GE.OR P6, PT, R5, R6, !P0 ;  /* 0x000000060500720c */ /* 0x000fda00047c6670 */
[----:B------:R-:W-:Y:S05]  /*14240*/  @P6 BRA `(.L_x_509) ;  /* 0x00000000000c6947 */ /* 0x000fea0003800000 */
[----:B0-----:R-:W0:Y:S02]  /*14250*/  LDC.64 R2, c[0x0][0xc80] ;  /* 0x00032000ff027b82 */ /* 0x001e240000000a00 */
[----:B0-----:R-:W-:-:S06]  /*14260*/  IMAD.WIDE R2, R5, 0x4, R2 ;  /* 0x0000000405027825 */ /* 0x001fcc00078e0202 */
[----:B------:R1:W5:Y:S02]  /*14270*/  LDG.E R2, desc[UR40][R2.64] ;  /* 0x0000002802027981 */ /* 0x000364000c1e1900 */
.L_x_509:
[----:B------:R-:W-:Y:S05]  /*14280*/  BSYNC B0 ;  /* 0x0000000000007941 */ /* 0x000fea0003800000 */
.L_x_508:
[----:B------:R-:W-:-:S03]  /*14290*/  UMOV UR4, 0xffffffff ;  /* 0xffffffff00047882 */ /* 0x000fc60000000000 */
[----:B------:R-:W-:Y:S05]  /*142a0*/  BRA.DIV UR4, `(.L_x_510) ;  /* 0x0000002204d07947 */ /* 0x000fea000b800000 */
[----:B-----5:R-:W2:Y:S02]  /*142b0*/  SHFL.UP PT, R14, R2, 0x1, RZ ;  /* 0x04200000020e7989 */ /* 0x020ea400000e00ff */
[----:B--2---:R-:W-:-:S05]  /*142c0*/  SEL R13, R14, RZ, P1 ;  /* 0x000000ff0e0d7207 */ /* 0x004fca0000800000 */
[----:B------:R-:W-:-:S05]  /*142d0*/  IMAD.IADD R13, R2, 0x1, R13 ;  /* 0x00000001020d7824 */ /* 0x000fca00078e020d */
[----:B------:R-:W2:Y:S02]  /*142e0*/  SHFL.UP PT, R14, R13, 0x2, RZ ;  /* 0x044000000d0e7989 */ /* 0x000ea400000e00ff */
        /* <DEDUP_REMOVED lines=10> */
[----:B01----:R-:W-:-:S05]  /*14390*/  IMAD.IADD R3, R7, 0x1, R14 ;  /* 0x0000000107037824 */ /* 0x003fca00078e020e */
[----:B------:R0:W1:Y:S02]  /*143a0*/  SHFL.IDX PT, R14, R3, 0x1f, 0x1f ;  /* 0x03e01f00030e7f89 */ /* 0x00006400000e0000 */
.L_x_604:
[----:B------:R-:W-:Y:S02]  /*143b0*/  ULDC UR4, c[0x0][0xc38] ;  /* 0x00030e0000047ab9 */ /* 0x000fe40000000800 */
[----:B------:R-:W-:-:S04]  /*143c0*/  IMAD.U32 R16, RZ, RZ, UR4 ;  /* 0x00000004ff107e24 */ /* 0x000fc8000f8e00ff */
[----:B-1----:R-:W-:-:S04]  /*143d0*/  IMAD R5, R14, R16, RZ ;  /* 0x000000100e057224 */ /* 0x002fc800078e02ff */
[----:B------:R-:W-:-:S05]  /*143e0*/  IMAD.IADD R4, R5, 0x1, R4 ;  /* 0x0000000105047824 */ /* 0x000fca00078e0204 */
[----:B------:R-:W-:-:S13]  /*143f0*/  ISETP.GT.AND P6, PT, R4, R0, PT ;  /* 0x000000000400720c */ /* 0x000fda0003fc4270 */
[----:B------:R-:W-:Y:S05]  /*14400*/  @!P6 BRA `(.L_x_511) ;  /* 0xfffffffc0064e947 */ /* 0x000fea000383ffff */
.L_x_506:
[----:B------:R-:W-:Y:S01]  /*14410*/  IMAD.IADD R6, R4, 0x1, -R5 ;  /* 0x0000000104067824 */ /* 0x000fe200078e0a05 */
[----:B------:R-:W-:-:S03]  /*14420*/  UMOV UR4, 0xffffffff ;  /* 0xffffffff00047882 */ /* 0x000fc60000000000 */
[----:B------:R-:W-:-:S05]  /*14430*/  IMAD R5, R3, R16, R6 ;  /* 0x0000001003057224 */ /* 0x000fca00078e0206 */
[----:B------:R-:W-:Y:S01]  /*14440*/  ISETP.GT.AND P6, PT, R5, R0, PT ;  /* 0x000000000500720c */ /* 0x000fe20003fc4270 */
[----:B------:R-:W-:-:S12]  /*14450*/  BRA.DIV UR4, `(.L_x_512) ;  /* 0x0000002604207947 */ /* 0x000fd8000b800000 */
[----:B------:R-:W-:-:S04]  /*14460*/  VOTE.ANY R5, PT, !P6 ;  /* 0x0000000000057806 */ /* 0x000fc800070e0100 */
[----:B------:R-:W1:Y:S02]  /*14470*/  POPC R4, R5 ;  /* 0x0000000500047309 */ /* 0x000e640000000000 */
[----:B-1----:R1:W2:Y:S02]  /*14480*/  SHFL.IDX PT, R17, R2, R4, 0x1f ;  /* 0x00001f0402117589 */ /* 0x0022a400000e0000 */
.L_x_608:
[----:B------:R-:W-:Y:S01]  /*14490*/  ISETP.NE.AND P0, PT, R5, RZ, PT ;  /* 0x000000ff0500720c */ /* 0x000fe20003f05270 */
[----:B------:R-:W-:-:S12]  /*144a0*/  IMAD.MOV.U32 R14, RZ, RZ, RZ ;  /* 0x000000ffff0e7224 */ /* 0x000fd800078e00ff */
[----:B------:R-:W-:Y:S05]  /*144b0*/  @!P0 BRA `(.L_x_513) ;  /* 0x0000000000108947 */ /* 0x000fea0003800000 */
[----:B------:R-:W-:Y:S01]  /*144c0*/  UMOV UR4, 0xffffffff ;  /* 0xffffffff00047882 */ /* 0x000fe20000000000 */
[----:B------:R-:W-:Y:S02]  /*144d0*/  VIADD R12, R4, 0xffffffff ;  /* 0xffffffff040c7836 */ /* 0x000fe40000000000 */
[----:B------:R-:W-:Y:S05]  /*144e0*/  BRA.DIV UR4, `(.L_x_514) ;  /* 0x0000002604447947 */ /* 0x000fea000b800000 */
[----:B------:R3:W4:Y:S02]  /*144f0*/  SHFL.IDX PT, R14, R3, R12, 0x1f ;  /* 0x00001f0c030e7589 */ /* 0x00072400000e0000 */
.L_x_513:
[-C--:B--2---:R-:W-:Y:S01]  /*14500*/  IABS R5, R17.reuse ;  /* 0x0000001100057213 */ /* 0x084fe20000000000 */
[----:B----4-:R-:W-:Y:S01]  /*14510*/  IMAD R16, R14, R16, R6 ;  /* 0x000000100e107224 */ /* 0x010fe200078e0206 */
[----:B------:R-:W-:Y:S01]  /*14520*/  IABS R8, R17 ;  /* 0x0000001100087213 */ /* 0x000fe20000000000 */
[----:B------:R-:W-:Y:S01]  /*14530*/  IMAD.IADD R19, R4, 0x1, R19 ;  /* 0x0000000104137824 */ /* 0x000fe200078e0213 */
[----:B------:R-:W2:Y:S01]  /*14540*/  I2F.RP R6, R5 ;  /* 0x0000000500067306 */ /* 0x000ea20000209400 */
[----:B------:R-:W-:-:S07]  /*14550*/  IMAD.IADD R0, R0, 0x1, -R16 ;  /* 0x0000000100007824 */ /* 0x000fce00078e0a10 */
[----:B--2---:R-:W2:Y:S02]  /*14560*/  MUFU.RCP R6, R6 ;  /* 0x0000000600067308 */ /* 0x004ea40000001000 */
[----:B--2---:R-:W-:Y:S02]  /*14570*/  VIADD R7, R6, 0xffffffe ;  /* 0x0ffffffe06077836 */ /* 0x004fe40000000000 */
[----:B------:R-:W-:-:S04]  /*14580*/  IMAD.MOV R6, RZ, RZ, -R8 ;  /* 0x000000ffff067224 */ /* 0x000fc800078e0a08 */
[----:B0--3--:R-:W1:Y:S02]  /*14590*/  F2I.FTZ.U32.TRUNC.NTZ R3, R7 ;  /* 0x0000000700037305 */ /* 0x009e64000021f000 */
[----:B-1----:R-:W-:-:S04]  /*145a0*/  IMAD.MOV R2, RZ, RZ, -R3 ;  /* 0x000000ffff027224 */ /* 0x002fc800078e0a03 */
[----:B------:R-:W-:Y:S02]  /*145b0*/  IMAD R9, R2, R5, RZ ;  /* 0x0000000502097224 */ /* 0x000fe400078e02ff */
[----:B------:R-:W-:-:S04]  /*145c0*/  IMAD.MOV.U32 R2, RZ, RZ, RZ ;  /* 0x000000ffff027224 */ /* 0x000fc800078e00ff */
[----:B------:R-:W-:Y:S01]  /*145d0*/  IMAD.HI.U32 R2, R3, R9, R2 ;  /* 0x0000000903027227 */ /* 0x000fe200078e0002 */
[----:B------:R-:W-:-:S05]  /*145e0*/  IABS R3, R0 ;  /* 0x0000000000037213 */ /* 0x000fca0000000000 */
        /* <DEDUP_REMOVED lines=12> */
[----:B------:R-:W-:Y:S01]  /*146b0*/  IADD3 R3, -R2, RZ, RZ ;  /* 0x000000ff02037210 */ /* 0x000fe20007ffe1ff */
[----:B------:R-:W-:-:S04]  /*146c0*/  IMAD.MOV.U32 R18, RZ, RZ, R2 ;  /* 0x000000ffff127224 */ /* 0x000fc800078e0002 */
[----:B------:R-:W-:Y:S01]  /*146d0*/  IMAD R17, R17, R3, R0 ;  /* 0x0000000311117224 */ /* 0x000fe200078e0200 */
[----:B------:R-:W-:Y:S06]  /*146e0*/  BRA `(.L_x_515) ;  /* 0x00000000001c7947 */ /* 0x000fec0003800000 */
.L_x_507:
[----:B------:R-:W-:Y:S01]  /*146f0*/  UMOV UR4, URZ ;  /* 0x0000003f00047c82 */ /* 0x000fe20008000000 */
[----:B------:R-:W-:Y:S01]  /*14700*/  UMOV UR5, URZ ;  /* 0x0000003f00057c82 */ /* 0x000fe20008000000 */
[----:B------:R-:W-:Y:S01]  /*14710*/  ULDC UR6, c[0x0][0xc3c] ;  /* 0x00030f0000067ab9 */ /* 0x000fe20000000800 */
[----:B------:R-:W-:Y:S02]  /*14720*/  IMAD.MOV.U32 R16, RZ, RZ, R0 ;  /* 0x000000ffff107224 */ /* 0x000fe400078e0000 */
[----:B------:R-:W-:Y:S02]  /*14730*/  IMAD.U32 R17, RZ, RZ, UR4 ;  /* 0x00000004ff117e24 */ /* 0x000fe4000f8e00ff */
[----:B------:R-:W-:Y:S02]  /*14740*/  IMAD.U32 R18, RZ, RZ, UR5 ;  /* 0x00000005ff127e24 */ /* 0x000fe4000f8e00ff */
[----:B------:R-:W-:-:S07]  /*14750*/  IMAD.U32 R19, RZ, RZ, UR6 ;  /* 0x00000006ff137e24 */ /* 0x000fce000f8e00ff */
.L_x_515:
[----:B------:R-:W1:Y:S01]  /*14760*/  S2R R0, SR_TID.X ;  /* 0x0000000000007919 */ /* 0x000e620000002100 */
[----:B------:R-:W-:Y:S05]  /*14770*/  WARPSYNC.ALL ;  /* 0x0000000000007948 */ /* 0x000fea0003800000 */
[----:B------:R-:W-:Y:S01]  /*14780*/  BAR.SYNC.DEFER_BLOCKING 0x4, 0x200 ;  /* 0x0108000000007b1d */ /* 0x000fe20000010000 */
[----:B-1----:R-:W-:-:S04]  /*14790*/  LOP3.LUT R0, R0, 0x1f, RZ, 0xc0, !PT ;  /* 0x0000001f00007812 */ /* 0x002fc800078ec0ff */
[----:B------:R-:W-:-:S13]  /*147a0*/  ISETP.NE.AND P0, PT, R0, RZ, PT ;  /* 0x000000ff0000720c */ /* 0x000fda0003f05270 */
[----:B0-----:R-:W0:Y:S01]  /*147b0*/  @!P0 S2R R3, SR_CgaCtaId ;  /* 0x0000000000038919 */ /* 0x001e220000008800 */
[----:B------:R-:W-:-:S04]  /*147c0*/  @!P0 MOV R0, 0x400 ;  /* 0x0000040000008802 */ /* 0x000fc80000000f00 */
[----:B0-----:R-:W-:-:S05]  /*147d0*/  @!P0 LEA R22, R3, R0, 0x18 ;  /* 0x0000000003168211 */ /* 0x001fca00078ec0ff */
[----:B------:R3:W-:Y:S01]  /*147e0*/  @!P0 STS.128 [R22+0x132d0], R16 ;  /* 0x0132d01016008388 */ /* 0x0007e20000000c00 */
[----:B------:R-:W-:Y:S06]  /*147f0*/  BAR.ARV 0x5, 0x200 ;  /* 0x0148000000007b1d */ /* 0x000fec0000002000 */
.L_x_504:
[----:B------:R-:W-:Y:S02]  /*14800*/  ULDC UR4, c[0x0][0xc3c] ;  /* 0x00030f0000047ab9 */ /* 0x000fe40000000800 */
[----:B--2---:R-:W-:-:S13]  /*14810*/  ISETP.GE.AND P0, PT, R19, UR4, PT ;  /* 0x0000000413007c0c */ /* 0x004fda000bf06270 */
[----:B------:R-:W-:Y:S05]  /*14820*/  @!P0 BRA `(.L_x_516) ;  /* 0xffffffb400e48947 */ /* 0x000fea000383ffff */
[----:B------:R-:W-:Y:S05]  /*14830*/  BSYNC B7 ;  /* 0x0000000000077941 */ /* 0x000fea0003800000 */
.L_x_414:
[----:B--2---:R-:W2:Y:S01]  /*14840*/  LDL.LU R0, [R1+0x40] ;  /* 0x0000400001007983 */ /* 0x004ea20000300800 */
[----:B------:R-:W-:Y:S01]  /*14850*/  BSSY B0, `(.L_x_517) ;  /* 0x000000b000007945 */ /* 0x000fe20003800000 */
[----:B------:R-:W4:Y:S01]  /*14860*/  S2R R5, SR_CgaCtaId ;  /* 0x0000000000057919 */ /* 0x000f220000008800 */
[----:B--2---:R-:W-:-:S05]  /*14870*/  VIADD R0, R0, 0x1 ;  /* 0x0000000100007836 */ /* 0x004fca0000000000 */
[----:B0-----:R-:W-:-:S04]  /*14880*/  LEA.HI R2, R0, R0, RZ, 0x1 ;  /* 0x0000000000027211 */ /* 0x001fc800078f08ff */
[----:B------:R-:W-:Y:S02]  /*14890*/  LOP3.LUT R3, R2, 0xfffffffe, RZ, 0xc0, !PT ;  /* 0xfffffffe02037812 */ /* 0x000fe400078ec0ff */
[----:B------:R-:W-:-:S03]  /*148a0*/  MOV R2, 0x400 ;  /* 0x0000040000027802 */ /* 0x000fc60000000f00 */
[----:B------:R-:W-:Y:S01]  /*148b0*/  IMAD.IADD R0, R0, 0x1, -R3 ;  /* 0x0000000100007824 */ /* 0x000fe200078e0a03 */
[----:B----4-:R-:W-:-:S04]  /*148c0*/  LEA R9, R5, R2, 0x18 ;  /* 0x0000000205097211 */ /* 0x010fc800078ec0ff */
[----:B------:R-:W-:-:S04]  /*148d0*/  SHF.L.U32 R0, R0, 0x1f, RZ ;  /* 0x0000001f00007819 */ /* 0x000fc800000006ff */
[----:B------:R-:W0:Y:S02]  /*148e0*/  SYNCS.PHASECHK.TRANS64.TRYWAIT P0, [R9+URZ+0x13220], R0 ;  /* 0x01322000090075a7 */ /* 0x000e24000800017f */
[----:B0-----:R-:W-:Y:S05]  /*148f0*/  @!P0 BRA `(.L_x_518) ;  /* 0x0000002000648947 */ /* 0x001fea0003800000 */
.L_x_611:
[----:B------:R-:W-:Y:S05]  /*14900*/  BSYNC B0 ;  /* 0x0000000000007941 */ /* 0x000fea0003800000 */
.L_x_517:
[----:B------:R-:W-:-:S03]  /*14910*/  UMOV UR4, 0xffffffff ;  /* 0xffffffff00047882 */ /* 0x000fc60000000000 */
[----:B------:R-:W-:Y:S05]  /*14920*/  BRA.DIV UR4, `(.L_x_519) ;  /* 0x00000022046c7947 */ /* 0x000fea000b800000 */
[----:B0-----:R-:W0:Y:S02]  /*14930*/  S2R R0, SR_TID.X ;  /* 0x0000000000007919 */ /* 0x001e240000002100 */
[----:B0-----:R-:W-:-:S04]  /*14940*/  SHF.R.U32.HI R0, RZ, 0x5, R0 ;  /* 0x00000005ff007819 */ /* 0x001fc80000011600 */
[----:B------:R-:W-:-:S05]  /*14950*/  LOP3.LUT R0, R0, 0x3, RZ, 0xc0, !PT ;  /* 0x0000000300007812 */ /* 0x000fca00078ec0ff */
[----:B------:R0:W2:Y:S02]  /*14960*/  SHFL.IDX PT, R14, R0, RZ, 0x1f ;  /* 0x00001fff000e7589 */ /* 0x0000a400000e0000 */
.L_x_614:
[----:B--2---:R-:W-:-:S13]  /*14970*/  ISETP.NE.AND P0, PT, R14, RZ, PT ;  /* 0x000000ff0e00720c */ /* 0x004fda0003f05270 */
[----:B------:R-:W-:Y:S05]  /*14980*/  @P0 BRA `(.L_x_307) ;  /* 0x0000000000a40947 */ /* 0x000fea0003800000 */
[----:B------:R-:W-:-:S03]  /*14990*/  UMOV UR4, 0xffffffff ;  /* 0xffffffff00047882 */ /* 0x000fc60000000000 */
[----:B------:R-:W-:Y:S05]  /*149a0*/  BRA.DIV UR4, `(.L_x_520) ;  /* 0x0000002204807947 */ /* 0x000fea000b800000 */
[----:B------:R-:W-:-:S13]  /*149b0*/  ELECT P6, URZ, PT ;  /* 0x00000000003f782f */ /* 0x000fda00038c0000 */
.L_x_617:
[----:B------:R-:W-:Y:S05]  /*149c0*/  @!P6 BRA `(.L_x_307) ;  /* 0x000000000094e947 */ /* 0x000fea0003800000 */
[----:B0-----:R-:W2:Y:S02]  /*149d0*/  LDL.LU R0, [R1+0x34] ;  /* 0x0000340001007983 */ /* 0x001ea40000300800 */
[----:B--2---:R-:W-:-:S04]  /*149e0*/  LOP3.LUT R0, R0, 0x2, RZ, 0xfc, !PT ;  /* 0x0000000200007812 */ /* 0x004fc800078efcff */
[----:B------:R-:W-:-:S13]  /*149f0*/  ISETP.NE.AND P0, PT, R0, 0x3, PT ;  /* 0x000000030000780c */ /* 0x000fda0003f05270 */
[----:B------:R-:W-:Y:S05]  /*14a00*/  @!P0 BRA `(.L_x_521) ;  /* 0x0000000000048947 */ /* 0x000fea0003800000 */
[----:B------:R-:W-:Y:S01]  /*14a10*/  BPT.TRAP 0x1 ;  /* 0x000000040000795c */ /* 0x000fe20000300000 */
.L_x_521:
        /* <DEDUP_REMOVED lines=12> */
.L_x_618:
[----:B------:R-:W2:Y:S02]  /*14ae0*/  SYNCS.PHASECHK.TRANS64.TRYWAIT P1, [R3+URZ], R0 ;  /* 0x00000000030075a7 */ /* 0x000ea4000802017f */
[----:B--2---:R-:W-:Y:S05]  /*14af0*/  @!P1 BRA `(.L_x_523) ;  /* 0x0000002000609947 */ /* 0x004fea0003800000 */
.L_x_619:
[----:B------:R-:W-:Y:S05]  /*14b00*/  @!P0 BRA `(.L_x_524) ;  /* 0x0000000000048947 */ /* 0x000fea0003800000 */
[----:B------:R-:W-:Y:S01]  /*14b10*/  BPT.TRAP 0x1 ;  /* 0x000000040000795c */ /* 0x000fe20000300000 */
.L_x_524:
[----:B--2---:R-:W-:-:S04]  /*14b20*/  IMAD R3, R24, 0x8, R9 ;  /* 0x0000000818037824 */ /* 0x004fc800078e0209 */
[----:B------:R-:W2:Y:S02]  /*14b30*/  SYNCS.PHASECHK.TRANS64.TRYWAIT P1, [R3+URZ+0x13260], R2 ;  /* 0x01326002030075a7 */ /* 0x000ea4000802017f */
[----:B--2---:R-:W-:Y:S05]  /*14b40*/  @!P1 BRA `(.L_x_525) ;  /* 0x0000002000609947 */ /* 0x004fea0003800000 */
.L_x_620:
[----:B------:R-:W-:Y:S05]  /*14b50*/  @!P0 BRA `(.L_x_526) ;  /* 0x0000000000048947 */ /* 0x000fea0003800000 */
[----:B------:R-:W-:Y:S01]  /*14b60*/  BPT.TRAP 0x1 ;  /* 0x000000040000795c */ /* 0x000fe20000300000 */
.L_x_526:
[----:B------:R-:W-:-:S04]  /*14b70*/  IMAD R5, R4, 0x8, R9 ;  /* 0x0000000804057824 */ /* 0x000fc800078e0209 */
[----:B------:R-:W4:Y:S02]  /*14b80*/  SYNCS.PHASECHK.TRANS64.TRYWAIT P1, [R5+URZ+0x13260], R0 ;  /* 0x01326000050075a7 */ /* 0x000f24000802017f */
[----:B----4-:R-:W-:Y:S05]  /*14b90*/  @!P1 BRA `(.L_x_527) ;  /* 0x0000002000609947 */ /* 0x010fea0003800000 */
.L_x_621:
[----:B------:R-:W-:Y:S05]  /*14ba0*/  @!P0 BRA `(.L_x_528) ;  /* 0x0000000000048947 */ /* 0x000fea0003800000 */
[----:B------:R-:W-:Y:S01]  /*14bb0*/  BPT.TRAP 0x1 ;  /* 0x000000040000795c */ /* 0x000fe20000300000 */
.L_x_528:
[----:B------:R-:W5:Y:S02]  /*14bc0*/  SYNCS.PHASECHK.TRANS64.TRYWAIT P0, [R3+URZ+0x13280], R2 ;  /* 0x01328002030075a7 */ /* 0x000f64000800017f */
[----:B-----5:R-:W-:Y:S05]  /*14bd0*/  @!P0 BRA `(.L_x_529) ;  /* 0x0000002000648947 */ /* 0x020fea0003800000 */
.L_x_530:
[----:B------:R0:W0:Y:S02]  /*14be0*/  SYNCS.PHASECHK.TRANS64.TRYWAIT P0, [R5+URZ+0x13280], R0 ;  /* 0x01328000050075a7 */ /* 0x000024000800017f */
[----:B0-----:R-:W-:Y:S05]  /*14bf0*/  @!P0 NANOSLEEP.SYNCS 0x989680 ;  /* 0x009896800000895d */ /* 0x001fea0003900000 */
[----:B------:R-:W0:Y:S02]  /*14c00*/  @!P0 SYNCS.PHASECHK.TRANS64 P0, [R5+URZ+0x13280], R0 ;  /* 0x01328000050085a7 */ /* 0x000e24000800007f */
[----:B0-----:R-:W-:Y:S05]  /*14c10*/  @!P0 BRA `(.L_x_530) ;  /* 0xfffffffc00f08947 */ /* 0x001fea000383ffff */
.L_x_307:
[----:B------:R-:W-:Y:S05]  /*14c20*/  BSYNC B8 ;  /* 0x0000000000087941 */ /* 0x000fea0003800000 */
.L_x_304:
[----:B------:R-:W-:Y:S05]  /*14c30*/  EXIT ;  /* 0x000000000000794d */ /* 0x000fea0003800000 */
.L_x_323:
[----:B0-----:R0:W1:Y:S02]  /*14c40*/  SYNCS.PHASECHK.TRANS64.TRYWAIT P5, [R74+URZ+0x13290], R75 ;  /* 0x0132904b4a0075a7 */ /* 0x00106400080a017f */
[----:B-1----:R-:W-:Y:S05]  /*14c50*/  @!P5 NANOSLEEP.SYNCS 0x989680 ;  /* 0x009896800000d95d */ /* 0x002fea0003900000 */
[----:B------:R-:W1:Y:S02]  /*14c60*/  @!P5 SYNCS.PHASECHK.TRANS64 P5, [R74+URZ+0x13290], R75 ;  /* 0x0132904b4a00d5a7 */ /* 0x000e6400080a007f */
[----:B-1----:R-:W-:Y:S05]  /*14c70*/  @!P5 BRA `(.L_x_323) ;  /* 0xfffffffc00f0d947 */ /* 0x002fea000383ffff */
[----:B------:R-:W-:Y:S05]  /*14c80*/  BRA `(.L_x_531) ;  /* 0xfffffed8006c7947 */ /* 0x000fea000383ffff */
.L_x_333:
[----:B-1----:R1:W2:Y:S02]  /*14c90*/  SYNCS.PHASECHK.TRANS64.TRYWAIT P5, [R74+URZ+0x13290], R75 ;  /* 0x0132904b4a0075a7 */ /* 0x0022a400080a017f */
[----:B--2---:R-:W-:Y:S05]  /*14ca0*/  @!P5 NANOSLEEP.SYNCS 0x989680 ;  /* 0x009896800000d95d */ /* 0x004fea0003900000 */
[----:B------:R-:W2:Y:S02]  /*14cb0*/  @!P5 SYNCS.PHASECHK.TRANS64 P5, [R74+URZ+0x13290], R75 ;  /* 0x0132904b4a00d5a7 */ /* 0x000ea400080a007f */
[----:B--2---:R-:W-:Y:S05]  /*14cc0*/  @!P5 BRA `(.L_x_333) ;  /* 0xfffffffc00f0d947 */ /* 0x004fea000383ffff */
[----:B------:R-:W-:Y:S05]  /*14cd0*/  BRA `(.L_x_532) ;  /* 0xfffffee800847947 */ /* 0x000fea000383ffff */
.L_x_338:
[----:B0-----:R0:W1:Y:S02]  /*14ce0*/  SYNCS.PHASECHK.TRANS64.TRYWAIT P1, [R74+URZ+0x13290], R75 ;  /* 0x0132904b4a0075a7 */ /* 0x001064000802017f */
[----:B-1----:R-:W-:Y:S05]  /*14cf0*/  @!P1 NANOSLEEP.SYNCS 0x989680 ;  /* 0x009896800000995d */ /* 0x002fea0003900000 */
[----:B------:R-:W1:Y:S02]  /*14d00*/  @!P1 SYNCS.PHASECHK.TRANS64 P1, [R74+URZ+0x13290], R75 ;  /* 0x0132904b4a0095a7 */ /* 0x000e64000802007f */
[----:B-1----:R-:W-:Y:S05]  /*14d10*/  @!P1 BRA `(.L_x_338) ;  /* 0xfffffffc00f09947 */ /* 0x002fea000383ffff */
[----:B------:R-:W-:Y:S05]  /*14d20*/  BRA `(.L_x_533) ;  /* 0xfffffef800907947 */ /* 0x000fea000383ffff */
.L_x_342:
[----:B------:R0:W0:Y:S02]  /*14d30*/  SYNCS.PHASECHK.TRANS64.TRYWAIT P0, [R74+URZ+0x132b0], R75 ;  /* 0x0132b04b4a0075a7 */ /* 0x000024000800017f */
[----:B0-----:R-:W-:Y:S05]  /*14d40*/  @!P0 NANOSLEEP.SYNCS 0x989680 ;  /* 0x009896800000895d */ /* 0x001fea0003900000 */
[----:B------:R-:W0:Y:S02]  /*14d50*/  @!P0 SYNCS.PHASECHK.TRANS64 P0, [R74+URZ+0x132b0], R75 ;  /* 0x0132b04b4a0085a7 */ /* 0x000e24000800007f */
[----:B0-----:R-:W-:Y:S05]  /*14d60*/  @!P0 BRA `(.L_x_342) ;  /* 0xfffffffc00f08947 */ /* 0x001fea000383ffff */
[----:B------:R-:W-:Y:S05]  /*14d70*/  BRA `(.L_x_534) ;  /* 0xfffffef800f07947 */ /* 0x000fea000383ffff */
.L_x_360:
[----:B------:R-:W-:Y:S01]  /*14d80*/  BSSY B1, `(.L_x_535) ;  /* 0x0000008000017945 */ /* 0x000fe20003800000 */
[----:B------:R-:W-:Y:S02]  /*14d90*/  IMAD.MOV.U32 R13, RZ, RZ, R28 ;  /* 0x000000ffff0d7224 */ /* 0x000fe400078e001c */
[----:B------:R-:W-:Y:S02]  /*14da0*/  IMAD.MOV.U32 R12, RZ, RZ, RZ ;  /* 0x000000ffff0c7224 */ /* 0x000fe400078e00ff */
[----:B------:R-:W-:Y:S02]  /*14db0*/  IMAD.MOV.U32 R11, RZ, RZ, 0x1e1f ;  /* 0x00001e1fff0b7424 */ /* 0x000fe400078e00ff */
[----:B------:R-:W-:-:S07]  /*14dc0*/  IMAD.MOV.U32 R15, RZ, RZ, -0x1 ;  /* 0xffffffffff0f7424 */ /* 0x000fce00078e00ff */
[----:B------:R-:W-:Y:S05]  /*14dd0*/  WARPSYNC.COLLECTIVE R15, `(.L_x_536) ;  /* 0x000000000f087348 */ /* 0x000fea0003c00000 */
[----:B------:R0:W1:Y:S02]  /*14de0*/  SHFL.IDX P6, R14, R13, R12, R11 ;  /* 0x0000000c0d0e7389 */ /* 0x00006400000c000b */
[----:B01----:R-:W-:Y:S01]  /*14df0*/  ENDCOLLECTIVE ;  /* 0x000000000000791b */ /* 0x003fe20003800000 */
.L_x_536:
[----:B------:R-:W-:Y:S05]  /*14e00*/  BSYNC B1 ;  /* 0x0000000000017941 */ /* 0x000fea0003800000 */
.L_x_535:
[----:B------:R-:W-:Y:S02]  /*14e10*/  IMAD.MOV.U32 R13, RZ, RZ, R26 ;  /* 0x000000ffff0d7224 */ /* 0x000fe400078e001a */
[----:B------:R-:W-:Y:S02]  /*14e20*/  IMAD.MOV.U32 R12, RZ, RZ, RZ ;  /* 0x000000ffff0c7224 */ /* 0x000fe400078e00ff */
[----:B------:R-:W-:Y:S02]  /*14e30*/  IMAD.MOV.U32 R11, RZ, RZ, 0x1e1f ;  /* 0x00001e1fff0b7424 */ /* 0x000fe400078e00ff */
[----:B------:R-:W-:Y:S02]  /*14e40*/  IMAD.MOV.U32 R15, RZ, RZ, -0x1 ;  /* 0xffffffffff0f7424 */ /* 0x000fe400078e00ff */
[----:B------:R-:W-:-:S07]  /*14e50*/  IMAD.MOV.U32 R0, RZ, RZ, R14 ;  /* 0x000000ffff007224 */ /* 0x000fce00078e000e */
[----:B------:R-:W-:Y:S05]  /*14e60*/  WARPSYNC.COLLECTIVE R15, `(.L_x_537) ;  /* 0x000000000f087348 */ /* 0x000fea0003c00000 */
[----:B------:R0:W1:Y:S02]  /*14e70*/  SHFL.IDX P6, R14, R13, R12, R11 ;  /* 0x0000000c0d0e7389 */ /* 0x00006400000c000b */
[----:B01----:R-:W-:Y:S01]  /*14e80*/  ENDCOLLECTIVE ;  /* 0x000000000000791b */ /* 0x003fe20003800000 */
.L_x_537:
[----:B------:R-:W-:Y:S02]  /*14e90*/  IMAD.MOV.U32 R13, RZ, RZ, R30 ;  /* 0x000000ffff0d7224 */ /* 0x000fe400078e001e */
[----:B------:R-:W-:-:S07]  /*14ea0*/  IMAD.MOV.U32 R27, RZ, RZ, R14 ;  /* 0x000000ffff1b7224 */ /* 0x000fce00078e000e */
[----:B------:R-:W-:Y:S05]  /*14eb0*/  WARPSYNC.COLLECTIVE R15, `(.L_x_538) ;  /* 0x000000000f087348 */ /* 0x000fea0003c00000 */
[----:B------:R0:W1:Y:S02]  /*14ec0*/  SHFL.IDX P6, R14, R13, R12, R11 ;  /* 0x0000000c0d0e7389 */ /* 0x00006400000c000b */
[----:B01----:R-:W-:Y:S01]  /*14ed0*/  ENDCOLLECTIVE ;  /* 0x000000000000791b */ /* 0x003fe20003800000 */
.L_x_538:
[----:B------:R-:W-:Y:S02]  /*14ee0*/  IMAD.MOV.U32 R13, RZ, RZ, R24 ;  /* 0x000000ffff0d7224 */ /* 0x000fe400078e0018 */
[----:B------:R-:W-:-:S07]  /*14ef0*/  IMAD.MOV.U32 R3, RZ, RZ, R14 ;  /* 0x000000ffff037224 */ /* 0x000fce00078e000e */
[----:B------:R-:W-:Y:S05]  /*14f00*/  WARPSYNC.COLLECTIVE R15, `(.L_x_539) ;  /* 0x000000000f087348 */ /* 0x000fea0003c00000 */
[----:B------:R0:W1:Y:S02]  /*14f10*/  SHFL.IDX P6, R14, R13, R12, R11 ;  /* 0x0000000c0d0e7389 */ /* 0x00006400000c000b */
[----:B01----:R-:W-:Y:S01]  /*14f20*/  ENDCOLLECTIVE ;  /* 0x000000000000791b */ /* 0x003fe20003800000 */
.L_x_539:
[----:B------:R-:W-:Y:S05]  /*14f30*/  BRA `(.L_x_540) ;  /* 0xffffff0400b87947 */ /* 0x000fea000383ffff */
.L_x_364:
[----:B-1----:R1:W3:Y:S02]  /*14f40*/  SYNCS.PHASECHK.TRANS64.TRYWAIT P0, [R16+URZ+0x13200], R25 ;  /* 0x01320019100075a7 */ /* 0x0022e4000800017f */
[----:B---3--:R-:W-:Y:S05]  /*14f50*/  @!P0 NANOSLEEP.SYNCS 0x989680 ;  /* 0x009896800000895d */ /* 0x008fea0003900000 */
[----:B------:R-:W3:Y:S02]  /*14f60*/  @!P0 SYNCS.PHASECHK.TRANS64 P0, [R16+URZ+0x13200], R25 ;  /* 0x01320019100085a7 */ /* 0x000ee4000800007f */
[----:B---3--:R-:W-:Y:S05]  /*14f70*/  @!P0 BRA `(.L_x_364) ;  /* 0xfffffffc00f08947 */ /* 0x008fea000383ffff */
[----:B------:R-:W-:Y:S05]  /*14f80*/  BRA `(.L_x_541) ;  /* 0xffffff0800507947 */ /* 0x000fea000383ffff */
.L_x_368:
[----:B------:R-:W-:Y:S01]  /*14f90*/  BSSY B1, `(.L_x_542) ;  /* 0x0000008000017945 */ /* 0x000fe20003800000 */
[----:B------:R-:W-:Y:S01]  /*14fa0*/  MOV R13, R28 ;  /* 0x0000001c000d7202 */ /* 0x000fe20000000f00 */
[----:B------:R-:W-:Y:S02]  /*14fb0*/  IMAD.MOV.U32 R12, RZ, RZ, RZ ;  /* 0x000000ffff0c7224 */ /* 0x000fe400078e00ff */
[----:B------:R-:W-:Y:S02]  /*14fc0*/  IMAD.MOV.U32 R11, RZ, RZ, 0x1e1f ;  /* 0x00001e1fff0b7424 */ /* 0x000fe400078e00ff */
[----:B------:R-:W-:-:S07]  /*14fd0*/  IMAD.MOV.U32 R15, RZ, RZ, -0x1 ;  /* 0xffffffffff0f7424 */ /* 0x000fce00078e00ff */
[----:B------:R-:W-:Y:S05]  /*14fe0*/  WARPSYNC.COLLECTIVE R15, `(.L_x_543) ;  /* 0x000000000f087348 */ /* 0x000fea0003c00000 */
[----:B------:R0:W1:Y:S02]  /*14ff0*/  SHFL.IDX P6, R14, R13, R12, R11 ;  /* 0x0000000c0d0e7389 */ /* 0x00006400000c000b */
[----:B01----:R-:W-:Y:S01]  /*15000*/  ENDCOLLECTIVE ;  /* 0x000000000000791b */ /* 0x003fe20003800000 */
.L_x_543:
[----:B------:R-:W-:Y:S05]  /*15010*/  BSYNC B1 ;  /* 0x0000000000017941 */ /* 0x000fea0003800000 */
.L_x_542:
        /* <DEDUP_REMOVED lines=8> */
.L_x_544:
[----:B------:R-:W-:Y:S02]  /*150a0*/  IMAD.MOV.U32 R13, RZ, RZ, R30 ;  /* 0x000000ffff0d7224 */ /* 0x000fe400078e001e */
[----:B------:R-:W-:-:S07]  /*150b0*/  IMAD.MOV.U32 R27, RZ, RZ, R14 ;  /* 0x000000ffff1b7224 */ /* 0x000fce00078e000e */
[----:B------:R-:W-:Y:S05]  /*150c0*/  WARPSYNC.COLLECTIVE R15, `(.L_x_545) ;  /* 0x000000000f087348 */ /* 0x000fea0003c00000 */
[----:B------:R0:W1:Y:S02]  /*150d0*/  SHFL.IDX P6, R14, R13, R12, R11 ;  /* 0x0000000c0d0e7389 */ /* 0x00006400000c000b */
[----:B01----:R-:W-:Y:S01]  /*150e0*/  ENDCOLLECTIVE ;  /* 0x000000000000791b */ /* 0x003fe20003800000 */
.L_x_545:
[----:B------:R-:W-:Y:S02]  /*150f0*/  IMAD.MOV.U32 R13, RZ, RZ, R24 ;  /* 0x000000ffff0d7224 */ /* 0x000fe400078e0018 */
[----:B------:R-:W-:-:S07]  /*15100*/  IMAD.MOV.U32 R3, RZ, RZ, R14 ;  /* 0x000000ffff037224 */ /* 0x000fce00078e000e */
[----:B------:R-:W-:Y:S05]  /*15110*/  WARPSYNC.COLLECTIVE R15, `(.L_x_546) ;  /* 0x000000000f087348 */ /* 0x000fea0003c00000 */
[----:B------:R0:W1:Y:S02]  /*15120*/  SHFL.IDX P6, R14, R13, R12, R11 ;  /* 0x0000000c0d0e7389 */ /* 0x00006400000c000b */
[----:B01----:R-:W-:Y:S01]  /*15130*/  ENDCOLLECTIVE ;  /* 0x000000000000791b */ /* 0x003fe20003800000 */
.L_x_546:
[----:B------:R-:W-:Y:S05]  /*15140*/  BRA `(.L_x_547) ;  /* 0xffffff1800007947 */ /* 0x000fea000383ffff */
.L_x_372:
[----:B-1----:R1:W3:Y:S02]  /*15150*/  SYNCS.PHASECHK.TRANS64.TRYWAIT P1, [R16+URZ+0x13200], R21 ;  /* 0x01320015100075a7 */ /* 0x0022e4000802017f */
[----:B---3--:R-:W-:Y:S05]  /*15160*/  @!P1 NANOSLEEP.SYNCS 0x989680 ;  /* 0x009896800000995d */ /* 0x008fea0003900000 */
[----:B------:R-:W3:Y:S02]  /*15170*/  @!P1 SYNCS.PHASECHK.TRANS64 P1, [R16+URZ+0x13200], R21 ;  /* 0x01320015100095a7 */ /* 0x000ee4000802007f */
[----:B---3--:R-:W-:Y:S05]  /*15180*/  @!P1 BRA `(.L_x_372) ;  /* 0xfffffffc00f09947 */ /* 0x008fea000383ffff */
[----:B------:R-:W-:Y:S05]  /*15190*/  BRA `(.L_x_548) ;  /* 0xffffff1800787947 */ /* 0x000fea000383ffff */
.L_x_376:
[----:B-1----:R1:W4:Y:S02]  /*151a0*/  SYNCS.PHASECHK.TRANS64.TRYWAIT P1, [R3+URZ+0x13230], R6 ;  /* 0x01323006030075a7 */ /* 0x002324000802017f */
[----:B----4-:R-:W-:Y:S05]  /*151b0*/  @!P1 NANOSLEEP.SYNCS 0x989680 ;  /* 0x009896800000995d */ /* 0x010fea0003900000 */
[----:B------:R-:W4:Y:S02]  /*151c0*/  @!P1 SYNCS.PHASECHK.TRANS64 P1, [R3+URZ+0x13230], R6 ;  /* 0x01323006030095a7 */ /* 0x000f24000802007f */
[----:B----4-:R-:W-:Y:S05]  /*151d0*/  @!P1 BRA `(.L_x_376) ;  /* 0xfffffffc00f09947 */ /* 0x010fea000383ffff */
[----:B------:R-:W-:Y:S05]  /*151e0*/  BRA `(.L_x_375) ;  /* 0xffffff2800d47947 */ /* 0x000fea000383ffff */
.L_x_383:
[----:B0-----:R0:W1:Y:S02]  /*151f0*/  SYNCS.PHASECHK.TRANS64.TRYWAIT P1, [R11+URZ+0x13230], R14 ;  /* 0x0132300e0b0075a7 */ /* 0x001064000802017f */
[----:B-1----:R-:W-:Y:S05]  /*15200*/  @!P1 NANOSLEEP.SYNCS 0x989680 ;  /* 0x009896800000995d */ /* 0x002fea0003900000 */
[----:B------:R-:W1:Y:S02]  /*15210*/  @!P1 SYNCS.PHASECHK.TRANS64 P1, [R11+URZ+0x13230], R14 ;  /* 0x0132300e0b0095a7 */ /* 0x000e64000802007f */
[----:B-1----:R-:W-:Y:S05]  /*15220*/  @!P1 BRA `(.L_x_383) ;  /* 0xfffffffc00f09947 */ /* 0x002fea000383ffff */
[----:B------:R-:W-:Y:S05]  /*15230*/  BRA `(.L_x_382) ;  /* 0xffffff5400787947 */ /* 0x000fea000383ffff */
.L_x_388:
[----:B-1----:R1:W2:Y:S02]  /*15240*/  SYNCS.PHASECHK.TRANS64.TRYWAIT P1, [R14+URZ+0x13250], R0 ;  /* 0x013250000e0075a7 */ /* 0x0022a4000802017f */
[----:B--2---:R-:W-:Y:S05]  /*15250*/  @!P1 NANOSLEEP.SYNCS 0x989680 ;  /* 0x009896800000995d */ /* 0x004fea0003900000 */
[----:B------:R-:W2:Y:S02]  /*15260*/  @!P1 SYNCS.PHASECHK.TRANS64 P1, [R14+URZ+0x13250], R0 ;  /* 0x013250000e0095a7 */ /* 0x000ea4000802007f */
[----:B--2---:R-:W-:Y:S05]  /*15270*/  @!P1 BRA `(.L_x_388) ;  /* 0xfffffffc00f09947 */ /* 0x004fea000383ffff */
[----:B------:R-:W-:Y:S05]  /*15280*/  BRA `(.L_x_387) ;  /* 0xffffff5800e87947 */ /* 0x000fea000383ffff */
.L_x_395:
[----:B--2---:R2:W3:Y:S02]  /*15290*/  SYNCS.PHASECHK.TRANS64.TRYWAIT P1, [R8+URZ+0x13250], R3 ;  /* 0x01325003080075a7 */ /* 0x0044e4000802017f */
[----:B---3--:R-:W-:Y:S05]  /*152a0*/  @!P1 NANOSLEEP.SYNCS 0x989680 ;  /* 0x009896800000995d */ /* 0x008fea0003900000 */
[----:B------:R-:W3:Y:S02]  /*152b0*/  @!P1 SYNCS.PHASECHK.TRANS64 P1, [R8+URZ+0x13250], R3 ;  /* 0x01325003080095a7 */ /* 0x000ee4000802007f */
[----:B---3--:R-:W-:Y:S05]  /*152c0*/  @!P1 BRA `(.L_x_395) ;  /* 0xfffffffc00f09947 */ /* 0x008fea000383ffff */
[----:B------:R-:W-:Y:S05]  /*152d0*/  BRA `(.L_x_394) ;  /* 0xffffff7800607947 */ /* 0x000fea000383ffff */
.L_x_420:
[----:B------:R-:W0:Y:S01]  /*152e0*/  S2R R6, SR_TID.X ;  /* 0x0000000000067919 */ /* 0x000e220000002100 */
[----:B------:R-:W-:Y:S01]  /*152f0*/  BSSY B1, `(.L_x_549) ;  /* 0x000000a000017945 */ /* 0x000fe20003800000 */
[----:B------:R-:W-:Y:S02]  /*15300*/  IMAD.MOV.U32 R12, RZ, RZ, RZ ;  /* 0x000000ffff0c7224 */ /* 0x000fe400078e00ff */
[----:B------:R-:W-:Y:S02]  /*15310*/  IMAD.MOV.U32 R11, RZ, RZ, 0x1f ;  /* 0x0000001fff0b7424 */ /* 0x000fe400078e00ff */
[----:B------:R-:W-:Y:S01]  /*15320*/  IMAD.MOV.U32 R15, RZ, RZ, -0x1 ;  /* 0xffffffffff0f7424 */ /* 0x000fe200078e00ff */
[----:B0-----:R-:W-:-:S04]  /*15330*/  SHF.R.U32.HI R6, RZ, 0x5, R6 ;  /* 0x00000005ff067819 */ /* 0x001fc80000011606 */
[----:B------:R-:W-:-:S05]  /*15340*/  LOP3.LUT R6, R6, 0x3, RZ, 0xc0, !PT ;  /* 0x0000000306067812 */ /* 0x000fca00078ec0ff */
[----:B------:R-:W-:-:S07]  /*15350*/  IMAD.MOV.U32 R13, RZ, RZ, R6 ;  /* 0x000000ffff0d7224 */ /* 0x000fce00078e0006 */
[----:B------:R-:W-:Y:S05]  /*15360*/  WARPSYNC.COLLECTIVE R15, `(.L_x_550) ;  /* 0x000000000f087348 */ /* 0x000fea0003c00000 */
[----:B------:R0:W1:Y:S02]  /*15370*/  SHFL.IDX P6, R14, R13, R12, R11 ;  /* 0x0000000c0d0e7389 */ /* 0x00006400000c000b */
[----:B01----:R-:W-:Y:S01]  /*15380*/  ENDCOLLECTIVE ;  /* 0x000000000000791b */ /* 0x003fe20003800000 */
.L_x_550:
[----:B------:R-:W-:Y:S05]  /*15390*/  BSYNC B1 ;  /* 0x0000000000017941 */ /* 0x000fea0003800000 */
.L_x_549:
[----:B------:R-:W-:Y:S05]  /*153a0*/  BRA `(.L_x_551) ;  /* 0xffffffb000c07947 */ /* 0x000fea000383ffff */
.L_x_422:
[----:B------:R-:W-:Y:S01]  /*153b0*/  BSSY B1, `(.L_x_552) ;  /* 0x0000006000017945 */ /* 0x000fe20003800000 */
[----:B------:R-:W-:-:S07]  /*153c0*/  IMAD.MOV.U32 R15, RZ, RZ, -0x1 ;  /* 0xffffffffff0f7424 */ /* 0x000fce00078e00ff */
[----:B0-----:R-:W-:Y:S05]  /*153d0*/  WARPSYNC.COLLECTIVE R15, `(.L_x_553) ;  /* 0x000000000f0c7348 */ /* 0x001fea0003c00000 */
[----:B------:R-:W-:Y:S02]  /*153e0*/  ELECT P6, UR62, PT ;  /* 0x00000000003e782f */ /* 0x000fe400038c0000 */
[----:B------:R-:W-:Y:S01]  /*153f0*/  MOV R14, UR62 ;  /* 0x0000003e000e7c02 */ /* 0x000fe20008000f00 */
[----:B0-----:R-:W-:Y:S10]  /*15400*/  ENDCOLLECTIVE ;  /* 0x000000000000791b */ /* 0x001ff40003800000 */
.L_x_553:
[----:B------:R-:W-:Y:S05]  /*15410*/  BSYNC B1 ;  /* 0x0000000000017941 */ /* 0x000fea0003800000 */
.L_x_552:
[----:B------:R-:W-:Y:S05]  /*15420*/  BRA `(.L_x_421) ;  /* 0xffffffb000b87947 */ /* 0x000fea000383ffff */
.L_x_424:
[----:B0-----:R0:W1:Y:S02]  /*15430*/  SYNCS.PHASECHK.TRANS64.TRYWAIT P0, [R22+URZ+0x13220], R5 ;  /* 0x01322005160075a7 */ /* 0x001064000800017f */
[----:B-1----:R-:W-:Y:S05]  /*15440*/  @!P0 NANOSLEEP.SYNCS 0x989680 ;  /* 0x009896800000895d */ /* 0x002fea0003900000 */
[----:B------:R-:W1:Y:S02]  /*15450*/  @!P0 SYNCS.PHASECHK.TRANS64 P0, [R22+URZ+0x13220], R5 ;  /* 0x01322005160085a7 */ /* 0x000e64000800007f */
[----:B-1----:R-:W-:Y:S05]  /*15460*/  @!P0 BRA `(.L_x_424) ;  /* 0xfffffffc00f08947 */ /* 0x002fea000383ffff */
[----:B------:R-:W-:Y:S05]  /*15470*/  BRA `(.L_x_554) ;  /* 0xffffffb000c87947 */ /* 0x000fea000383ffff */
.L_x_428:
[----:B0-----:R0:W1:Y:S02]  /*15480*/  SYNCS.PHASECHK.TRANS64.TRYWAIT P0, [R5+URZ+0x132a0], R6 ;  /* 0x0132a006050075a7 */ /* 0x001064000800017f */
[----:B-1----:R-:W-:Y:S05]  /*15490*/  @!P0 NANOSLEEP.SYNCS 0x989680 ;  /* 0x009896800000895d */ /* 0x002fea0003900000 */
[----:B------:R-:W1:Y:S02]  /*154a0*/  @!P0 SYNCS.PHASECHK.TRANS64 P0, [R5+URZ+0x132a0], R6 ;  /* 0x0132a006050085a7 */ /* 0x000e64000800007f */
[----:B-1----:R-:W-:Y:S05]  /*154b0*/  @!P0 BRA `(.L_x_428) ;  /* 0xfffffffc00f08947 */ /* 0x002fea000383ffff */
[----:B------:R-:W-:Y:S05]  /*154c0*/  BRA `(.L_x_555) ;  /* 0xffffffb000e07947 */ /* 0x000fea000383ffff */
.L_x_433:
[----:B-1----:R1:W2:Y:S02]  /*154d0*/  SYNCS.PHASECHK.TRANS64.TRYWAIT P0, [R5+URZ+0x132c0], R6 ;  /* 0x0132c006050075a7 */ /* 0x0022a4000800017f */
[----:B--2---:R-:W-:Y:S05]  /*154e0*/  @!P0 NANOSLEEP.SYNCS 0x989680 ;  /* 0x009896800000895d */ /* 0x004fea0003900000 */
[----:B------:R-:W2:Y:S02]  /*154f0*/  @!P0 SYNCS.PHASECHK.TRANS64 P0, [R5+URZ+0x132c0], R6 ;  /* 0x0132c006050085a7 */ /* 0x000ea4000800007f */
[----:B--2---:R-:W-:Y:S05]  /*15500*/  @!P0 BRA `(.L_x_433) ;  /* 0xfffffffc00f08947 */ /* 0x004fea000383ffff */
[----:B------:R-:W-:Y:S05]  /*15510*/  BRA `(.L_x_556) ;  /* 0xffffffb4005c7947 */ /* 0x000fea000383ffff */
.L_x_440:
[----:B0-----:R0:W1:Y:S02]  /*15520*/  SYNCS.PHASECHK.TRANS64.TRYWAIT P1, [R5+URZ+0x132a0], R6 ;  /* 0x0132a006050075a7 */ /* 0x001064000802017f */
[----:B-1----:R-:W-:Y:S05]  /*15530*/  @!P1 NANOSLEEP.SYNCS 0x989680 ;  /* 0x009896800000995d */ /* 0x002fea0003900000 */
[----:B------:R-:W1:Y:S02]  /*15540*/  @!P1 SYNCS.PHASECHK.TRANS64 P1, [R5+URZ+0x132a0], R6 ;  /* 0x0132a006050095a7 */ /* 0x000e64000802007f */
[----:B-1----:R-:W-:Y:S05]  /*15550*/  @!P1 BRA `(.L_x_440) ;  /* 0xfffffffc00f09947 */ /* 0x002fea000383ffff */
[----:B------:R-:W-:Y:S05]  /*15560*/  BRA `(.L_x_557) ;  /* 0xffffffb800187947 */ /* 0x000fea000383ffff */
.L_x_445:
[----:B-1----:R1:W2:Y:S02]  /*15570*/  SYNCS.PHASECHK.TRANS64.TRYWAIT P1, [R5+URZ+0x132c0], R6 ;  /* 0x0132c006050075a7 */ /* 0x0022a4000802017f */
[----:B--2---:R-:W-:Y:S05]  /*15580*/  @!P1 NANOSLEEP.SYNCS 0x989680 ;  /* 0x009896800000995d */ /* 0x004fea0003900000 */
[----:B------:R-:W2:Y:S02]  /*15590*/  @!P1 SYNCS.PHASECHK.TRANS64 P1, [R5+URZ+0x132c0], R6 ;  /* 0x0132c006050095a7 */ /* 0x000ea4000802007f */
[----:B--2---:R-:W-:Y:S05]  /*155a0*/  @!P1 BRA `(.L_x_445) ;  /* 0xfffffffc00f09947 */ /* 0x004fea000383ffff */
[----:B------:R-:W-:Y:S05]  /*155b0*/  BRA `(.L_x_558) ;  /* 0xffffffb800907947 */ /* 0x000fea000383ffff */
.L_x_460:
        /* <DEDUP_REMOVED lines=11> */
.L_x_560:
[----:B------:R-:W-:Y:S05]  /*15670*/  BSYNC B0 ;  /* 0x0000000000007941 */ /* 0x000fea0003800000 */
.L_x_559:
[----:B------:R-:W-:Y:S05]  /*15680*/  BRA `(.L_x_561) ;  /* 0xffffffc400007947 */ /* 0x000fea000383ffff */
.L_x_462:
[----:B------:R-:W-:Y:S01]  /*15690*/  BSSY B0, `(.L_x_562) ;  /* 0x0000006000007945 */ /* 0x000fe20003800000 */
[----:B------:R-:W-:-:S07]  /*156a0*/  IMAD.MOV.U32 R15, RZ, RZ, -0x1 ;  /* 0xffffffffff0f7424 */ /* 0x000fce00078e00ff */
[----:B0-----:R-:W-:Y:S05]  /*156b0*/  WARPSYNC.COLLECTIVE R15, `(.L_x_563) ;  /* 0x000000000f0c7348 */ /* 0x001fea0003c00000 */
[----:B------:R-:W-:Y:S02]  /*156c0*/  ELECT P6, UR62, PT ;  /* 0x00000000003e782f */ /* 0x000fe400038c0000 */
[----:B------:R-:W-:Y:S01]  /*156d0*/  MOV R14, UR62 ;  /* 0x0000003e000e7c02 */ /* 0x000fe20008000f00 */
[----:B0-----:R-:W-:Y:S10]  /*156e0*/  ENDCOLLECTIVE ;  /* 0x000000000000791b */ /* 0x001ff40003800000 */
.L_x_563:
[----:B------:R-:W-:Y:S05]  /*156f0*/  BSYNC B0 ;  /* 0x0000000000007941 */ /* 0x000fea0003800000 */
.L_x_562:
[----:B------:R-:W-:Y:S05]  /*15700*/  BRA `(.L_x_564) ;  /* 0xffffffc400087947 */ /* 0x000fea000383ffff */
.L_x_464:
[----:B0-----:R0:W1:Y:S02]  /*15710*/  SYNCS.PHASECHK.TRANS64.TRYWAIT P0, [R4+URZ+0x13280], R3 ;  /* 0x01328003040075a7 */ /* 0x001064000800017f */
[----:B-1----:R-:W-:Y:S05]  /*15720*/  @!P0 NANOSLEEP.SYNCS 0x989680 ;  /* 0x009896800000895d */ /* 0x002fea0003900000 */
[----:B------:R-:W1:Y:S02]  /*15730*/  @!P0 SYNCS.PHASECHK.TRANS64 P0, [R4+URZ+0x13280], R3 ;  /* 0x01328003040085a7 */ /* 0x000e64000800007f */
[----:B-1----:R-:W-:Y:S05]  /*15740*/  @!P0 BRA `(.L_x_464) ;  /* 0xfffffffc00f08947 */ /* 0x002fea000383ffff */
[----:B------:R-:W-:Y:S05]  /*15750*/  BRA `(.L_x_565) ;  /* 0xffffffc4006c7947 */ /* 0x000fea000383ffff */
.L_x_466:
[----:B-1----:R1:W2:Y:S02]  /*15760*/  SYNCS.PHASECHK.TRANS64.TRYWAIT P0, [R4+URZ+0x13240], R3 ;  /* 0x01324003040075a7 */ /* 0x0022a4000800017f */
[----:B--2---:R-:W-:Y:S05]  /*15770*/  @!P0 NANOSLEEP.SYNCS 0x989680 ;  /* 0x009896800000895d */ /* 0x004fea0003900000 */
[----:B------:R-:W2:Y:S02]  /*15780*/  @!P0 SYNCS.PHASECHK.TRANS64 P0, [R4+URZ+0x13240], R3 ;  /* 0x01324003040085a7 */ /* 0x000ea4000800007f */
[----:B--2---:R-:W-:Y:S05]  /*15790*/  @!P0 BRA `(.L_x_466) ;  /* 0xfffffffc00f08947 */ /* 0x004fea000383ffff */
[----:B------:R-:W-:Y:S05]  /*157a0*/  BRA `(.L_x_566) ;  /* 0xffffffc400c07947 */ /* 0x000fea000383ffff */
.L_x_470:
[----:B------:R-:W2:Y:S01]  /*157b0*/  LDL.LU R11, [R1+0x3c] ;  /* 0x00003c00010b7983 */ /* 0x000ea20000300800 */
[----:B------:R-:W-:Y:S02]  /*157c0*/  IMAD.MOV.U32 R13, RZ, RZ, R4 ;  /* 0x000000ffff0d7224 */ /* 0x000fe400078e0004 */
[----:B------:R-:W-:Y:S02]  /*157d0*/  IMAD.MOV.U32 R12, RZ, RZ, RZ ;  /* 0x000000ffff0c7224 */ /* 0x000fe400078e00ff */
[----:B------:R-:W-:Y:S02]  /*157e0*/  IMAD.MOV.U32 R15, RZ, RZ, -0x1 ;  /* 0xffffffffff0f7424 */ /* 0x000fe400078e00ff */
[----:B------:R-:W-:-:S04]  /*157f0*/  IMAD R17, R17, 0xc0, R21 ;  /* 0x000000c011117824 */ /* 0x000fc800078e0215 */
[----:B------:R-:W-:Y:S02]  /*15800*/  VIADD R8, R17, 0x20 ;  /* 0x0000002011087836 */ /* 0x000fe40000000000 */
[----:B--2---:R-:W-:Y:S02]  /*15810*/  IMAD R5, R11, R9, RZ ;  /* 0x000000090b057224 */ /* 0x004fe400078e02ff */
[----:B------:R-:W-:-:S03]  /*15820*/  IMAD.MOV.U32 R11, RZ, RZ, 0x1c1f ;  /* 0x00001c1fff0b7424 */ /* 0x000fc600078e00ff */
[----:B------:R-:W-:-:S13]  /*15830*/  ISETP.GE.AND P1, PT, R17, R5, PT ;  /* 0x000000051100720c */ /* 0x000fda0003f26270 */
[----:B-----5:R-:W-:Y:S05]  /*15840*/  WARPSYNC.COLLECTIVE R15, `(.L_x_567) ;  /* 0x000000000f087348 */ /* 0x020fea0003c00000 */
[----:B------:R0:W1:Y:S02]  /*15850*/  SHFL.IDX P6, R14, R13, R12, R11 ;  /* 0x0000000c0d0e7389 */ /* 0x00006400000c000b */
[----:B01---5:R-:W-:Y:S01]  /*15860*/  ENDCOLLECTIVE ;  /* 0x000000000000791b */ /* 0x023fe20003800000 */
.L_x_567:
[----:B------:R-:W-:Y:S01]  /*15870*/  IMAD.MOV.U32 R13, RZ, RZ, R0 ;  /* 0x000000ffff0d7224 */ /* 0x000fe200078e0000 */
[----:B------:R-:W-:-:S07]  /*15880*/  MOV R7, R14 ;  /* 0x0000000e00077202 */ /* 0x000fce0000000f00 */
[----:B------:R-:W-:Y:S05]  /*15890*/  WARPSYNC.COLLECTIVE R15, `(.L_x_568) ;  /* 0x000000000f087348 */ /* 0x000fea0003c00000 */
[----:B------:R0:W1:Y:S02]  /*158a0*/  SHFL.IDX P6, R14, R13, R12, R11 ;  /* 0x0000000c0d0e7389 */ /* 0x00006400000c000b */
[----:B01----:R-:W-:Y:S01]  /*158b0*/  ENDCOLLECTIVE ;  /* 0x000000000000791b */ /* 0x003fe20003800000 */
.L_x_568:
[----:B------:R-:W-:Y:S02]  /*158c0*/  IMAD.MOV.U32 R13, RZ, RZ, R4 ;  /* 0x000000ffff0d7224 */ /* 0x000fe400078e0004 */
[----:B------:R-:W-:Y:S02]  /*158d0*/  IMAD.MOV.U32 R12, RZ, RZ, 0x1 ;  /* 0x00000001ff0c7424 */ /* 0x000fe400078e00ff */
[----:B------:R-:W-:-:S07]  /*158e0*/  IMAD.MOV.U32 R6, RZ, RZ, R14 ;  /* 0x000000ffff067224 */ /* 0x000fce00078e000e */
[----:B------:R-:W-:Y:S05]  /*158f0*/  WARPSYNC.COLLECTIVE R15, `(.L_x_569) ;  /* 0x000000000f087348 */ /* 0x000fea0003c00000 */
[----:B------:R0:W1:Y:S02]  /*15900*/  SHFL.IDX P6, R14, R13, R12, R11 ;  /* 0x0000000c0d0e7389 */ /* 0x00006400000c000b */
[----:B01----:R-:W-:Y:S01]  /*15910*/  ENDCOLLECTIVE ;  /* 0x000000000000791b */ /* 0x003fe20003800000 */
.L_x_569:
[----:B------:R-:W-:-:S05]  /*15920*/  @!P1 IADD3 R6, P2, R20, R6, RZ ;  /* 0x0000000614069210 */ /* 0x000fca0007f5e0ff */
[----:B------:R-:W-:-:S05]  /*15930*/  @!P1 IMAD.X R7, RZ, RZ, R7, P2 ;  /* 0x000000ffff079224 */ /* 0x000fca00010e0607 */
[----:B------:R-:W-:Y:S01]  /*15940*/  @!PT LDS RZ, [RZ] ;  /* 0x00000000fffff984 */ /* 0x000fe20000000800 */
[----:B------:R-:W-:Y:S01]  /*15950*/  @!PT LDS RZ, [RZ] ;  /* 0x00000000fffff984 */ /* 0x000fe20000000800 */
[----:B------:R-:W-:Y:S01]  /*15960*/  @!PT LDS RZ, [RZ] ;  /* 0x00000000fffff984 */ /* 0x000fe20000000800 */
[----:B------:R0:W-:Y:S01]  /*15970*/  @!P1 LDGSTS.E.BYPASS.LTC128B.128 [R10+0xb000], desc[UR40][R6.64], !P0 ;  /* 0x0b000000060a9fae */ /* 0x0001e2000c101d68 */
[----:B------:R-:W-:Y:S01]  /*15980*/  IMAD.MOV.U32 R13, RZ, RZ, R0 ;  /* 0x000000ffff0d7224 */ /* 0x000fe200078e0000 */
[----:B------:R-:W-:Y:S01]  /*15990*/  ISETP.GE.AND P1, PT, R8, R5, PT ;  /* 0x000000050800720c */ /* 0x000fe20003f26270 */
[----:B0-----:R-:W-:-:S12]  /*159a0*/  IMAD.MOV.U32 R6, RZ, RZ, R14 ;  /* 0x000000ffff067224 */ /* 0x001fd800078e000e */
[----:B------:R-:W-:Y:S05]  /*159b0*/  WARPSYNC.COLLECTIVE R15, `(.L_x_570) ;  /* 0x000000000f087348 */ /* 0x000fea0003c00000 */
[----:B------:R0:W1:Y:S02]  /*159c0*/  SHFL.IDX P6, R14, R13, R12, R11 ;  /* 0x0000000c0d0e7389 */ /* 0x00006400000c000b */
[----:B01----:R-:W-:Y:S01]  /*159d0*/  ENDCOLLECTIVE ;  /* 0x000000000000791b */ /* 0x003fe20003800000 */
.L_x_570:
[----:B------:R-:W-:Y:S02]  /*159e0*/  IMAD.MOV.U32 R13, RZ, RZ, R4 ;  /* 0x000000ffff0d7224 */ /* 0x000fe400078e0004 */
[----:B------:R-:W-:Y:S02]  /*159f0*/  IMAD.MOV.U32 R12, RZ, RZ, 0x2 ;  /* 0x00000002ff0c7424 */ /* 0x000fe400078e00ff */
[----:B------:R-:W-:-:S07]  /*15a00*/  IMAD.MOV.U32 R7, RZ, RZ, R14 ;  /* 0x000000ffff077224 */ /* 0x000fce00078e000e */
[----:B------:R-:W-:Y:S05]  /*15a10*/  WARPSYNC.COLLECTIVE R15, `(.L_x_571) ;  /* 0x000000000f087348 */ /* 0x000fea0003c00000 */
[----:B------:R0:W1:Y:S02]  /*15a20*/  SHFL.IDX P6, R14, R13, R12, R11 ;  /* 0x0000000c0d0e7389 */ /* 0x00006400000c000b */
[----:B01----:R-:W-:Y:S01]  /*15a30*/  ENDCOLLECTIVE ;  /* 0x000000000000791b */ /* 0x003fe20003800000 */
.L_x_571:
[----:B------:R-:W-:-:S05]  /*15a40*/  @!P1 IADD3 R7, P2, R20, R7, RZ ;  /* 0x0000000714079210 */ /* 0x000fca0007f5e0ff */
[----:B------:R-:W-:-:S05]  /*15a50*/  @!P1 IMAD.X R6, RZ, RZ, R6, P2 ;  /* 0x000000ffff069224 */ /* 0x000fca00010e0606 */
[----:B------:R-:W-:Y:S01]  /*15a60*/  @!P1 LOP3.LUT R7, R7, R6, RZ, 0x3c, !PT ;  /* 0x0000000607079212 */ /* 0x000fe200078e3cff */
[----:B------:R-:W-:-:S03]  /*15a70*/  IMAD.MOV.U32 R13, RZ, RZ, R0 ;  /* 0x000000ffff0d7224 */ /* 0x000fc600078e0000 */
[----:B------:R-:W-:-:S04]  /*15a80*/  @!P1 LOP3.LUT R6, R7, R6, RZ, 0x3c, !PT ;  /* 0x0000000607069212 */ /* 0x000fc800078e3cff */
[----:B------:R-:W-:-:S05]  /*15a90*/  @!P1 LOP3.LUT R7, R7, R6, RZ, 0x3c, !PT ;  /* 0x0000000607079212 */ /* 0x000fca00078e3cff */
[----:B------:R-:W-:Y:S01]  /*15aa0*/  @!PT LDS RZ, [RZ] ;  /* 0x00000000fffff984 */ /* 0x000fe20000000800 */
[----:B------:R-:W-:Y:S01]  /*15ab0*/  @!PT LDS RZ, [RZ] ;  /* 0x00000000fffff984 */ /* 0x000fe20000000800 */
[----:B------:R-:W-:Y:S01]  /*15ac0*/  @!PT LDS RZ, [RZ] ;  /* 0x00000000fffff984 */ /* 0x000fe20000000800 */
[----:B------:R0:W-:Y:S02]  /*15ad0*/  @!P1 LDGSTS.E.BYPASS.LTC128B.128 [R10+0xb800], desc[UR40][R6.64], !P0 ;  /* 0x0b800000060a9fae */ /* 0x0001e4000c101d68 */
[----:B0-----:R-:W-:-:S05]  /*15ae0*/  VIADD R6, R17, 0x40 ;  /* 0x0000004011067836 */ /* 0x001fca0000000000 */
[----:B------:R-:W-:Y:S01]  /*15af0*/  ISETP.GE.AND P1, PT, R6, R5, PT ;  /* 0x000000050600720c */ /* 0x000fe20003f26270 */
[----:B------:R-:W-:-:S12]  /*15b00*/  IMAD.MOV.U32 R6, RZ, RZ, R14 ;  /* 0x000000ffff067224 */ /* 0x000fd800078e000e */
[----:B------:R-:W-:Y:S05]  /*15b10*/  WARPSYNC.COLLECTIVE R15, `(.L_x_572) ;  /* 0x000000000f087348 */ /* 0x000fea0003c00000 */
[----:B------:R0:W1:Y:S02]  /*15b20*/  SHFL.IDX P6, R14, R13, R12, R11 ;  /* 0x0000000c0d0e7389 */ /* 0x00006400000c000b */
[----:B01----:R-:W-:Y:S01]  /*15b30*/  ENDCOLLECTIVE ;  /* 0x000000000000791b */ /* 0x003fe20003800000 */
.L_x_572:
[----:B------:R-:W-:Y:S02]  /*15b40*/  IMAD.MOV.U32 R13, RZ, RZ, R4 ;  /* 0x000000ffff0d7224 */ /* 0x000fe400078e0004 */
[----:B------:R-:W-:Y:S02]  /*15b50*/  IMAD.MOV.U32 R12, RZ, RZ, 0x3 ;  /* 0x00000003ff0c7424 */ /* 0x000fe400078e00ff */
[----:B------:R-:W-:-:S07]  /*15b60*/  IMAD.MOV.U32 R7, RZ, RZ, R14 ;  /* 0x000000ffff077224 */ /* 0x000fce00078e000e */
[----:B------:R-:W-:Y:S05]  /*15b70*/  WARPSYNC.COLLECTIVE R15, `(.L_x_573) ;  /* 0x000000000f087348 */ /* 0x000fea0003c00000 */
[----:B------:R0:W1:Y:S02]  /*15b80*/  SHFL.IDX P6, R14, R13, R12, R11 ;  /* 0x0000000c0d0e7389 */ /* 0x00006400000c000b */
[----:B01----:R-:W-:Y:S01]  /*15b90*/  ENDCOLLECTIVE ;  /* 0x000000000000791b */ /* 0x003fe20003800000 */
.L_x_573:
[----:B------:R-:W-:-:S05]  /*15ba0*/  @!P1 IADD3 R7, P2, R20, R7, RZ ;  /* 0x0000000714079210 */ /* 0x000fca0007f5e0ff */
[----:B------:R-:W-:-:S05]  /*15bb0*/  @!P1 IMAD.X R6, RZ, RZ, R6, P2 ;  /* 0x000000ffff069224 */ /* 0x000fca00010e0606 */
[-C--:B------:R-:W-:Y:S01]  /*15bc0*/  @!P1 LOP3.LUT R7, R7, R6.reuse, RZ, 0x3c, !PT ;  /* 0x0000000607079212 */ /* 0x080fe200078e3cff */
[----:B------:R-:W-:Y:S02]  /*15bd0*/  IMAD.MOV.U32 R13, RZ, RZ, R0 ;  /* 0x000000ffff0d7224 */ /* 0x000fe400078e0000 */
[----:B------:R-:W-:Y:S01]  /*15be0*/  VIADD R0, R17, 0x60 ;  /* 0x0000006011007836 */ /* 0x000fe20000000000 */
[----:B------:R-:W-:-:S04]  /*15bf0*/  @!P1 LOP3.LUT R6, R7, R6, RZ, 0x3c, !PT ;  /* 0x0000000607069212 */ /* 0x000fc800078e3cff */
[----:B------:R-:W-:Y:S01]  /*15c00*/  @!P1 LOP3.LUT R7, R7, R6, RZ, 0x3c, !PT ;  /* 0x0000000607079212 */ /* 0x000fe200078e3cff */
[----:B------:R-:W-:-:S07]  /*15c10*/  IMAD.MOV.U32 R4, RZ, RZ, R14 ;  /* 0x000000ffff047224 */ /* 0x000fce00078e000e */
[----:B------:R-:W-:Y:S05]  /*15c20*/  WARPSYNC.COLLECTIVE R15, `(.L_x_574) ;  /* 0x000000000f087348 */ /* 0x000fea0003c00000 */
[----:B------:R0:W1:Y:S02]  /*15c30*/  SHFL.IDX P6, R14, R13, R12, R11 ;  /* 0x0000000c0d0e7389 */ /* 0x00006400000c000b */
[----:B01----:R-:W-:Y:S01]  /*15c40*/  ENDCOLLECTIVE ;  /* 0x000000000000791b */ /* 0x003fe20003800000 */
.L_x_574:
[----:B------:R-:W-:Y:S01]  /*15c50*/  @!PT LDS RZ, [RZ] ;  /* 0x00000000fffff984 */ /* 0x000fe20000000800 */
[----:B------:R-:W-:Y:S01]  /*15c60*/  @!PT LDS RZ, [RZ] ;  /* 0x00000000fffff984 */ /* 0x000fe20000000800 */
[----:B------:R-:W-:Y:S01]  /*15c70*/  @!PT LDS RZ, [RZ] ;  /* 0x00000000fffff984 */ /* 0x000fe20000000800 */
[----:B------:R0:W-:Y:S01]  /*15c80*/  @!P1 LDGSTS.E.BYPASS.LTC128B.128 [R10+0xc000], desc[UR40][R6.64], !P0 ;  /* 0x0c000000060a9fae */ /* 0x0001e2000c101d68 */
[----:B------:R-:W-:Y:S01]  /*15c90*/  ISETP.GE.AND P1, PT, R0, R5, PT ;  /* 0x000000050000720c */ /* 0x000fe20003f26270 */
[----:B------:R-:W-:Y:S01]  /*15ca0*/  IMAD.MOV.U32 R13, RZ, RZ, R3 ;  /* 0x000000ffff0d7224 */ /* 0x000fe200078e0003 */
[----:B------:R-:W-:Y:S01]  /*15cb0*/  MOV R12, RZ ;  /* 0x000000ff000c7202 */ /* 0x000fe20000000f00 */
[----:B0-----:R-:W-:-:S10]  /*15cc0*/  IMAD.MOV.U32 R6, RZ, RZ, R14 ;  /* 0x000000ffff067224 */ /* 0x001fd400078e000e */
[----:B------:R-:W-:Y:S05]  /*15cd0*/  WARPSYNC.COLLECTIVE R15, `(.L_x_575) ;  /* 0x000000000f087348 */ /* 0x000fea0003c00000 */
[----:B------:R0:W1:Y:S02]  /*15ce0*/  SHFL.IDX P6, R14, R13, R12, R11 ;  /* 0x0000000c0d0e7389 */ /* 0x00006400000c000b */
[----:B01----:R-:W-:Y:S01]  /*15cf0*/  ENDCOLLECTIVE ;  /* 0x000000000000791b */ /* 0x003fe20003800000 */
.L_x_575:
[----:B------:R-:W-:-:S05]  /*15d00*/  @!P1 IADD3 R6, P3, R20, R6, RZ ;  /* 0x0000000614069210 */ /* 0x000fca0007f7e0ff */
[----:B------:R-:W-:-:S04]  /*15d10*/  @!P1 IMAD.X R4, RZ, RZ, R4, P3 ;  /* 0x000000ffff049224 */ /* 0x000fc800018e0604 */
[----:B------:R-:W-:Y:S02]  /*15d20*/  @!P1 IMAD.MOV.U32 R7, RZ, RZ, R4 ;  /* 0x000000ffff079224 */ /* 0x000fe400078e0004 */
[----:B------:R-:W-:Y:S02]  /*15d30*/  IMAD.MOV.U32 R13, RZ, RZ, R2 ;  /* 0x000000ffff0d7224 */ /* 0x000fe400078e0002 */
[----:B------:R-:W-:Y:S01]  /*15d40*/  VIADD R4, R17, 0x80 ;  /* 0x0000008011047836 */ /* 0x000fe20000000000 */
[----:B------:R-:W-:Y:S01]  /*15d50*/  @!PT LDS RZ, [RZ] ;  /* 0x00000000fffff984 */ /* 0x000fe20000000800 */
[----:B------:R-:W-:Y:S01]  /*15d60*/  @!PT LDS RZ, [RZ] ;  /* 0x00000000fffff984 */ /* 0x000fe20000000800 */
[----:B------:R-:W-:Y:S01]  /*15d70*/  @!PT LDS RZ, [RZ] ;  /* 0x00000000fffff984 */ /* 0x000fe20000000800 */
[----:B------:R0:W-:Y:S04]  /*15d80*/  @!P1 LDGSTS.E.BYPASS.LTC128B.128 [R10+0xc800], desc[UR40][R6.64], !P0 ;  /* 0x0c800000060a9fae */ /* 0x0001e8000c101d68 */
[----:B------:R-:W-:Y:S01]  /*15d90*/  ISETP.GE.AND P2, PT, R4, R5, PT ;  /* 0x000000050400720c */ /* 0x000fe20003f46270 */
[----:B------:R-:W-:-:S12]  /*15da0*/  IMAD.MOV.U32 R8, RZ, RZ, R14 ;  /* 0x000000ffff087224 */ /* 0x000fd800078e000e */
[----:B0-----:R-:W-:Y:S05]  /*15db0*/  WARPSYNC.COLLECTIVE R15, `(.L_x_576) ;  /* 0x000000000f087348 */ /* 0x001fea0003c00000 */
[----:B------:R1:W2:Y:S02]  /*15dc0*/  SHFL.IDX P6, R14, R13, R12, R11 ;  /* 0x0000000c0d0e7389 */ /* 0x0002a400000c000b */
[----:B012---:R-:W-:Y:S01]  /*15dd0*/  ENDCOLLECTIVE ;  /* 0x000000000000791b */ /* 0x007fe20003800000 */
.L_x_576:
[----:B------:R-:W-:Y:S02]  /*15de0*/  IMAD.MOV.U32 R13, RZ, RZ, R3 ;  /* 0x000000ffff0d7224 */ /* 0x000fe400078e0003 */
[----:B------:R-:W-:Y:S02]  /*15df0*/  IMAD.MOV.U32 R12, RZ, RZ, 0x1 ;  /* 0x00000001ff0c7424 */ /* 0x000fe400078e00ff */
[----:B------:R-:W-:-:S07]  /*15e00*/  IMAD.MOV.U32 R0, RZ, RZ, R14 ;  /* 0x000000ffff007224 */ /* 0x000fce00078e000e */
[----:B------:R-:W-:Y:S05]  /*15e10*/  WARPSYNC.COLLECTIVE R15, `(.L_x_577) ;  /* 0x000000000f087348 */ /* 0x000fea0003c00000 */
[----:B------:R0:W1:Y:S02]  /*15e20*/  SHFL.IDX P6, R14, R13, R12, R11 ;  /* 0x0000000c0d0e7389 */ /* 0x00006400000c000b */
[----:B01----:R-:W-:Y:S01]  /*15e30*/  ENDCOLLECTIVE ;  /* 0x000000000000791b */ /* 0x003fe20003800000 */
.L_x_577:
[----:B------:R-:W-:-:S05]  /*15e40*/  @!P2 IADD3 R0, P1, R20, R0, RZ ;  /* 0x000000001400a210 */ /* 0x000fca0007f3e0ff */
[----:B------:R-:W-:-:S04]  /*15e50*/  @!P2 IMAD.X R6, RZ, RZ, R8, P1 ;  /* 0x000000ffff06a224 */ /* 0x000fc800008e0608 */
[----:B------:R-:W-:Y:S02]  /*15e60*/  @!P2 IMAD.MOV.U32 R7, RZ, RZ, R6 ;  /* 0x000000ffff07a224 */ /* 0x000fe400078e0006 */
[----:B------:R-:W-:Y:S02]  /*15e70*/  IMAD.MOV.U32 R13, RZ, RZ, R2 ;  /* 0x000000ffff0d7224 */ /* 0x000fe400078e0002 */
[----:B------:R-:W-:-:S05]  /*15e80*/  @!P2 IMAD.MOV.U32 R6, RZ, RZ, R0 ;  /* 0x000000ffff06a224 */ /* 0x000fca00078e0000 */
[----:B------:R-:W-:Y:S01]  /*15e90*/  @!PT LDS RZ, [RZ] ;  /* 0x00000000fffff984 */ /* 0x000fe20000000800 */
[----:B------:R-:W-:Y:S01]  /*15ea0*/  @!PT LDS RZ, [RZ] ;  /* 0x00000000fffff984 */ /* 0x000fe20000000800 */
[----:B------:R-:W-:Y:S01]  /*15eb0*/  @!PT LDS RZ, [RZ] ;  /* 0x00000000fffff984 */ /* 0x000fe20000000800 */
[----:B------:R0:W-:Y:S01]  /*15ec0*/  @!P2 LDGSTS.E.BYPASS.LTC128B.128 [R10+0xd000], desc[UR40][R6.64], !P0 ;  /* 0x0d000000060aafae */ /* 0x0001e2000c101d68 */
[----:B------:R-:W-:-:S07]  /*15ed0*/  IMAD.MOV.U32 R3, RZ, RZ, R14 ;  /* 0x000000ffff037224 */ /* 0x000fce00078e000e */
[----:B0-----:R-:W-:Y:S05]  /*15ee0*/  WARPSYNC.COLLECTIVE R15, `(.L_x_578) ;  /* 0x000000000f087348 */ /* 0x001fea0003c00000 */
[----:B------:R1:W2:Y:S02]  /*15ef0*/  SHFL.IDX P6, R14, R13, R12, R11 ;  /* 0x0000000c0d0e7389 */ /* 0x0002a400000c000b */
[----:B012---:R-:W-:Y:S01]  /*15f00*/  ENDCOLLECTIVE ;  /* 0x000000000000791b */ /* 0x007fe20003800000 */
.L_x_578:
[----:B------:R-:W-:Y:S01]  /*15f10*/  IMAD.MOV.U32 R2, RZ, RZ, R14 ;  /* 0x000000ffff027224 */ /* 0x000fe200078e000e */
[----:B------:R-:W-:Y:S06]  /*15f20*/  BRA `(.L_x_579) ;  /* 0xffffffc800e07947 */ /* 0x000fec000383ffff */
.L_x_473:
[----:B-1----:R1:W2:Y:S02]  /*15f30*/  SYNCS.PHASECHK.TRANS64.TRYWAIT P0, [R22+URZ+0x13220], R3 ;  /* 0x01322003160075a7 */ /* 0x0022a4000800017f */
[----:B--2---:R-:W-:Y:S05]  /*15f40*/  @!P0 NANOSLEEP.SYNCS 0x989680 ;  /* 0x009896800000895d */ /* 0x004fea0003900000 */
[----:B------:R-:W2:Y:S02]  /*15f50*/  @!P0 SYNCS.PHASECHK.TRANS64 P0, [R22+URZ+0x13220], R3 ;  /* 0x01322003160085a7 */ /* 0x000ea4000800007f */
[----:B--2---:R-:W-:Y:S05]  /*15f60*/  @!P0 BRA `(.L_x_473) ;  /* 0xfffffffc00f08947 */ /* 0x004fea000383ffff */
[----:B------:R-:W-:Y:S05]  /*15f70*/  BRA `(.L_x_580) ;  /* 0xffffffcc003c7947 */ /* 0x000fea000383ffff */
.L_x_479:
[----:B0-----:R0:W1:Y:S02]  /*15f80*/  SYNCS.PHASECHK.TRANS64.TRYWAIT P0, [R4+URZ+0x13280], R3 ;  /* 0x01328003040075a7 */ /* 0x001064000800017f */
[----:B-1----:R-:W-:Y:S05]  /*15f90*/  @!P0 NANOSLEEP.SYNCS 0x989680 ;  /* 0x009896800000895d */ /* 0x002fea0003900000 */
[----:B------:R-:W1:Y:S02]  /*15fa0*/  @!P0 SYNCS.PHASECHK.TRANS64 P0, [R4+URZ+0x13280], R3 ;  /* 0x01328003040085a7 */ /* 0x000e64000800007f */
[----:B-1----:R-:W-:Y:S05]  /*15fb0*/  @!P0 BRA `(.L_x_479) ;  /* 0xfffffffc00f08947 */ /* 0x002fea000383ffff */
[----:B------:R-:W-:Y:S05]  /*15fc0*/  BRA `(.L_x_581) ;  /* 0xffffffcc00e87947 */ /* 0x000fea000383ffff */
.L_x_484:
[----:B-1----:R1:W2:Y:S02]  /*15fd0*/  SYNCS.PHASECHK.TRANS64.TRYWAIT P0, [R4+URZ+0x13240], R3 ;  /* 0x01324003040075a7 */ /* 0x0022a4000800017f */
[----:B--2---:R-:W-:Y:S05]  /*15fe0*/  @!P0 NANOSLEEP.SYNCS 0x989680 ;  /* 0x009896800000895d */ /* 0x004fea0003900000 */
[----:B------:R-:W2:Y:S02]  /*15ff0*/  @!P0 SYNCS.PHASECHK.TRANS64 P0, [R4+URZ+0x13240], R3 ;  /* 0x01324003040085a7 */ /* 0x000ea4000800007f */
[----:B--2---:R-:W-:Y:S05]  /*16000*/  @!P0 BRA `(.L_x_484) ;  /* 0xfffffffc00f08947 */ /* 0x004fea000383ffff */
[----:B------:R-:W-:Y:S05]  /*16010*/  BRA `(.L_x_582) ;  /* 0xffffffd000647947 */ /* 0x000fea000383ffff */
.L_x_490:
[----:B0-----:R0:W1:Y:S02]  /*16020*/  SYNCS.PHASECHK.TRANS64.TRYWAIT P0, [R3+URZ+0x13270], R2 ;  /* 0x01327002030075a7 */ /* 0x001064000800017f */
[----:B-1----:R-:W-:Y:S05]  /*16030*/  @!P0 NANOSLEEP.SYNCS 0x989680 ;  /* 0x009896800000895d */ /* 0x002fea0003900000 */
[----:B------:R-:W1:Y:S02]  /*16040*/  @!P0 SYNCS.PHASECHK.TRANS64 P0, [R3+URZ+0x13270], R2 ;  /* 0x01327002030085a7 */ /* 0x000e64000800007f */
[----:B-1----:R-:W-:Y:S05]  /*16050*/  @!P0 BRA `(.L_x_490) ;  /* 0xfffffffc00f08947 */ /* 0x002fea000383ffff */
[----:B------:R-:W-:Y:S05]  /*16060*/  BRA `(.L_x_583) ;  /* 0xffffffd400007947 */ /* 0x000fea000383ffff */
.L_x_492:
[----:B0-----:R0:W1:Y:S02]  /*16070*/  SYNCS.PHASECHK.TRANS64.TRYWAIT P0, [R3+URZ+0x13260], R2 ;  /* 0x01326002030075a7 */ /* 0x001064000800017f */
[----:B-1----:R-:W-:Y:S05]  /*16080*/  @!P0 NANOSLEEP.SYNCS 0x989680 ;  /* 0x009896800000895d */ /* 0x002fea0003900000 */
[----:B------:R-:W1:Y:S02]  /*16090*/  @!P0 SYNCS.PHASECHK.TRANS64 P0, [R3+URZ+0x13260], R2 ;  /* 0x01326002030085a7 */ /* 0x000e64000800007f */
[----:B-1----:R-:W-:Y:S05]  /*160a0*/  @!P0 BRA `(.L_x_492) ;  /* 0xfffffffc00f08947 */ /* 0x002fea000383ffff */
[----:B------:R-:W-:Y:S05]  /*160b0*/  BRA `(.L_x_584) ;  /* 0xffffffd400087947 */ /* 0x000fea000383ffff */
.L_x_499:
[----:B-1----:R1:W2:Y:S02]  /*160c0*/  SYNCS.PHASECHK.TRANS64.TRYWAIT P1, [R3+URZ+0x13270], R0 ;  /* 0x01327000030075a7 */ /* 0x0022a4000802017f */
[----:B--2---:R-:W-:Y:S05]  /*160d0*/  @!P1 NANOSLEEP.SYNCS 0x989680 ;  /* 0x009896800000995d */ /* 0x004fea0003900000 */
[----:B------:R-:W2:Y:S02]  /*160e0*/  @!P1 SYNCS.PHASECHK.TRANS64 P1, [R3+URZ+0x13270], R0 ;  /* 0x01327000030095a7 */ /* 0x000ea4000802007f */
[----:B--2---:R-:W-:Y:S05]  /*160f0*/  @!P1 BRA `(.L_x_499) ;  /* 0xfffffffc00f09947 */ /* 0x004fea000383ffff */
[----:B------:R-:W-:Y:S05]  /*16100*/  BRA `(.L_x_585) ;  /* 0xffffffd800547947 */ /* 0x000fea000383ffff */
.L_x_501:
[----:B-1----:R1:W2:Y:S02]  /*16110*/  SYNCS.PHASECHK.TRANS64.TRYWAIT P1, [R3+URZ+0x13260], R0 ;  /* 0x01326000030075a7 */ /* 0x0022a4000802017f */
[----:B--2---:R-:W-:Y:S05]  /*16120*/  @!P1 NANOSLEEP.SYNCS 0x989680 ;  /* 0x009896800000995d */ /* 0x004fea0003900000 */
[----:B------:R-:W2:Y:S02]  /*16130*/  @!P1 SYNCS.PHASECHK.TRANS64 P1, [R3+URZ+0x13260], R0 ;  /* 0x01326000030095a7 */ /* 0x000ea4000802007f */
[----:B--2---:R-:W-:Y:S05]  /*16140*/  @!P1 BRA `(.L_x_501) ;  /* 0xfffffffc00f09947 */ /* 0x004fea000383ffff */
[----:B------:R-:W-:Y:S05]  /*16150*/  BRA `(.L_x_586) ;  /* 0xffffffd800587947 */ /* 0x000fea000383ffff */
.L_x_505:
        /* <DEDUP_REMOVED lines=8> */
.L_x_588:
[----:B------:R-:W-:Y:S05]  /*161e0*/  BSYNC B0 ;  /* 0x0000000000007941 */ /* 0x000fea0003800000 */
.L_x_587:
[----:B------:R-:W-:Y:S02]  /*161f0*/  IMAD.MOV.U32 R13, RZ, RZ, R16 ;  /* 0x000000ffff0d7224 */ /* 0x000fe400078e0010 */
[----:B------:R-:W-:Y:S02]  /*16200*/  IMAD.MOV.U32 R12, RZ, RZ, 0x1 ;  /* 0x00000001ff0c7424 */ /* 0x000fe400078e00ff */
[----:B------:R-:W-:Y:S02]  /*16210*/  IMAD.MOV.U32 R11, RZ, RZ, 0x1f ;  /* 0x0000001fff0b7424 */ /* 0x000fe400078e00ff */
[----:B------:R-:W-:Y:S02]  /*16220*/  IMAD.MOV.U32 R15, RZ, RZ, -0x1 ;  /* 0xffffffffff0f7424 */ /* 0x000fe400078e00ff */
[----:B------:R-:W-:Y:S02]  /*16230*/  IMAD.IADD R5, R19, 0x1, R8 ;  /* 0x0000000113057824 */ /* 0x000fe400078e0208 */
[----:B------:R-:W-:-:S07]  /*16240*/  IMAD.MOV.U32 R0, RZ, RZ, R14 ;  /* 0x000000ffff007224 */ /* 0x000fce00078e000e */
[----:B------:R-:W-:Y:S05]  /*16250*/  WARPSYNC.COLLECTIVE R15, `(.L_x_589) ;  /* 0x000000000f087348 */ /* 0x000fea0003c00000 */
[----:B------:R0:W1:Y:S02]  /*16260*/  SHFL.IDX P6, R14, R13, R12, R11 ;  /* 0x0000000c0d0e7389 */ /* 0x00006400000c000b */
[----:B01----:R-:W-:Y:S01]  /*16270*/  ENDCOLLECTIVE ;  /* 0x000000000000791b */ /* 0x003fe20003800000 */
.L_x_589:
[----:B------:R-:W-:Y:S02]  /*16280*/  ULDC UR4, c[0x0][0xc3c] ;  /* 0x00030f0000047ab9 */ /* 0x000fe40000000800 */
[----:B------:R-:W-:-:S13]  /*16290*/  ISETP.GE.OR P1, PT, R5, UR4, !P0 ;  /* 0x0000000405007c0c */ /* 0x000fda000c726670 */
[----:B------:R-:W0:Y:S01]  /*162a0*/  @!P1 LDC.64 R2, c[0x0][0xc80] ;  /* 0x00032000ff029b82 */ /* 0x000e220000000a00 */
[----:B------:R-:W-:Y:S01]  /*162b0*/  MOV R11, RZ ;  /* 0x000000ff000b7202 */ /* 0x000fe20000000f00 */
[----:B------:R-:W-:Y:S02]  /*162c0*/  IMAD.MOV.U32 R4, RZ, RZ, R14 ;  /* 0x000000ffff047224 */ /* 0x000fe400078e000e */
[----:B0-----:R-:W-:-:S06]  /*162d0*/  @!P1 IMAD.WIDE R2, R5, 0x4, R2 ;  /* 0x0000000405029825 */ /* 0x001fcc00078e0202 */
[----:B------:R0:W2:Y:S01]  /*162e0*/  @!P1 LDG.E R3, desc[UR40][R2.64] ;  /* 0x0000002802039981 */ /* 0x0000a2000c1e1900 */
[C---:B------:R-:W-:Y:S02]  /*162f0*/  ISETP.GE.U32.AND P2, PT, R8.reuse, 0x2, PT ;  /* 0x000000020800780c */ /* 0x040fe40003f46070 */
[C---:B------:R-:W-:Y:S02]  /*16300*/  ISETP.GE.U32.AND P3, PT, R8.reuse, 0x4, PT ;  /* 0x000000040800780c */ /* 0x040fe40003f66070 */
[C---:B------:R-:W-:Y:S02]  /*16310*/  ISETP.GE.U32.AND P4, PT, R8.reuse, 0x8, PT ;  /* 0x000000080800780c */ /* 0x040fe40003f86070 */
[C---:B------:R-:W-:Y:S01]  /*16320*/  ISETP.GE.U32.AND P5, PT, R8.reuse, 0x10, PT ;  /* 0x000000100800780c */ /* 0x040fe20003fa6070 */
[----:B0-----:R-:W-:Y:S02]  /*16330*/  IMAD.MOV.U32 R2, RZ, RZ, RZ ;  /* 0x000000ffff027224 */ /* 0x001fe400078e00ff */
[----:B--2---:R-:W-:Y:S01]  /*16340*/  @!P1 IMAD.MOV.U32 R2, RZ, RZ, R3 ;  /* 0x000000ffff029224 */ /* 0x004fe200078e0003 */
[----:B------:R-:W-:-:S03]  /*16350*/  ISETP.NE.AND P1, PT, R8, RZ, PT ;  /* 0x000000ff0800720c */ /* 0x000fc60003f25270 */
[----:B------:R-:W-:-:S10]  /*16360*/  IMAD.MOV.U32 R13, RZ, RZ, R2 ;  /* 0x000000ffff0d7224 */ /* 0x000fd400078e0002 */
[----:B------:R-:W-:Y:S05]  /*16370*/  WARPSYNC.COLLECTIVE R15, `(.L_x_590) ;  /* 0x000000000f087348 */ /* 0x000fea0003c00000 */
[----:B------:R0:W1:Y:S02]  /*16380*/  SHFL.UP P6, R14, R13, R12, R11 ;  /* 0x0400000c0d0e7389 */ /* 0x00006400000c000b */
[----:B01----:R-:W-:Y:S01]  /*16390*/  ENDCOLLECTIVE ;  /* 0x000000000000791b */ /* 0x003fe20003800000 */
.L_x_590:
[----:B------:R-:W-:Y:S01]  /*163a0*/  IMAD.MOV.U32 R12, RZ, RZ, 0x2 ;  /* 0x00000002ff0c7424 */ /* 0x000fe200078e00ff */
[----:B------:R-:W-:-:S05]  /*163b0*/  SEL R5, R14, RZ, P1 ;  /* 0x000000ff0e057207 */ /* 0x000fca0000800000 */
[----:B------:R-:W-:-:S04]  /*163c0*/  IMAD.IADD R5, R2, 0x1, R5 ;  /* 0x0000000102057824 */ /* 0x000fc800078e0205 */
[----:B------:R-:W-:-:S07]  /*163d0*/  IMAD.MOV.U32 R13, RZ, RZ, R5 ;  /* 0x000000ffff0d7224 */ /* 0x000fce00078e0005 */
[----:B------:R-:W-:Y:S05]  /*163e0*/  WARPSYNC.COLLECTIVE R15, `(.L_x_591) ;  /* 0x000000000f087348 */ /* 0x000fea0003c00000 */
[----:B------:R0:W1:Y:S02]  /*163f0*/  SHFL.UP P6, R14, R13, R12, R11 ;  /* 0x0400000c0d0e7389 */ /* 0x00006400000c000b */
[----:B01----:R-:W-:Y:S01]  /*16400*/  ENDCOLLECTIVE ;  /* 0x000000000000791b */ /* 0x003fe20003800000 */
.L_x_591:
[----:B------:R-:W-:Y:S01]  /*16410*/  IMAD.MOV.U32 R12, RZ, RZ, 0x4 ;  /* 0x00000004ff0c7424 */ /* 0x000fe200078e00ff */
[----:B------:R-:W-:-:S05]  /*16420*/  SEL R6, R14, RZ, P2 ;  /* 0x000000ff0e067207 */ /* 0x000fca0001000000 */
[----:B------:R-:W-:-:S04]  /*16430*/  IMAD.IADD R6, R5, 0x1, R6 ;  /* 0x0000000105067824 */ /* 0x000fc800078e0206 */
[----:B------:R-:W-:-:S07]  /*16440*/  IMAD.MOV.U32 R13, RZ, RZ, R6 ;  /* 0x000000ffff0d7224 */ /* 0x000fce00078e0006 */
[----:B------:R-:W-:Y:S05]  /*16450*/  WARPSYNC.COLLECTIVE R15, `(.L_x_592) ;  /* 0x000000000f087348 */ /* 0x000fea0003c00000 */
[----:B------:R0:W1:Y:S02]  /*16460*/  SHFL.UP P6, R14, R13, R12, R11 ;  /* 0x0400000c0d0e7389 */ /* 0x00006400000c000b */
[----:B01----:R-:W-:Y:S01]  /*16470*/  ENDCOLLECTIVE ;  /* 0x000000000000791b */ /* 0x003fe20003800000 */
.L_x_592:
[----:B------:R-:W-:Y:S01]  /*16480*/  IMAD.MOV.U32 R12, RZ, RZ, 0x8 ;  /* 0x00000008ff0c7424 */ /* 0x000fe200078e00ff */
[----:B------:R-:W-:-:S05]  /*16490*/  SEL R7, R14, RZ, P3 ;  /* 0x000000ff0e077207 */ /* 0x000fca0001800000 */
[----:B------:R-:W-:-:S04]  /*164a0*/  IMAD.IADD R7, R6, 0x1, R7 ;  /* 0x0000000106077824 */ /* 0x000fc800078e0207 */
[----:B------:R-:W-:-:S07]  /*164b0*/  IMAD.MOV.U32 R13, RZ, RZ, R7 ;  /* 0x000000ffff0d7224 */ /* 0x000fce00078e0007 */
[----:B------:R-:W-:Y:S05]  /*164c0*/  WARPSYNC.COLLECTIVE R15, `(.L_x_593) ;  /* 0x000000000f087348 */ /* 0x000fea0003c00000 */
[----:B------:R0:W1:Y:S02]  /*164d0*/  SHFL.UP P6, R14, R13, R12, R11 ;  /* 0x0400000c0d0e7389 */ /* 0x00006400000c000b */
[----:B01----:R-:W-:Y:S01]  /*164e0*/  ENDCOLLECTIVE ;  /* 0x000000000000791b */ /* 0x003fe20003800000 */
.L_x_593:
[----:B------:R-:W-:Y:S01]  /*164f0*/  IMAD.MOV.U32 R12, RZ, RZ, 0x10 ;  /* 0x00000010ff0c7424 */ /* 0x000fe200078e00ff */
[----:B------:R-:W-:-:S05]  /*16500*/  SEL R14, R14, RZ, P4 ;  /* 0x000000ff0e0e7207 */ /* 0x000fca0002000000 */
[----:B------:R-:W-:-:S04]  /*16510*/  IMAD.IADD R5, R7, 0x1, R14 ;  /* 0x0000000107057824 */ /* 0x000fc800078e020e */
[----:B------:R-:W-:-:S07]  /*16520*/  IMAD.MOV.U32 R13, RZ, RZ, R5 ;  /* 0x000000ffff0d7224 */ /* 0x000fce00078e0005 */
[----:B------:R-:W-:Y:S05]  /*16530*/  WARPSYNC.COLLECTIVE R15, `(.L_x_594) ;  /* 0x000000000f087348 */ /* 0x000fea0003c00000 */
[----:B------:R0:W1:Y:S02]  /*16540*/  SHFL.UP P6, R14, R13, R12, R11 ;  /* 0x0400000c0d0e7389 */ /* 0x00006400000c000b */
[----:B01----:R-:W-:Y:S01]  /*16550*/  ENDCOLLECTIVE ;  /* 0x000000000000791b */ /* 0x003fe20003800000 */
.L_x_594:
[----:B------:R-:W-:Y:S02]  /*16560*/  IMAD.MOV.U32 R12, RZ, RZ, 0x1f ;  /* 0x0000001fff0c7424 */ /* 0x000fe400078e00ff */
[----:B------:R-:W-:Y:S01]  /*16570*/  IMAD.MOV.U32 R11, RZ, RZ, 0x1f ;  /* 0x0000001fff0b7424 */ /* 0x000fe200078e00ff */
[----:B------:R-:W-:-:S05]  /*16580*/  SEL R14, R14, RZ, P5 ;  /* 0x000000ff0e0e7207 */ /* 0x000fca0002800000 */
[----:B------:R-:W-:-:S04]  /*16590*/  IMAD.IADD R3, R5, 0x1, R14 ;  /* 0x0000000105037824 */ /* 0x000fc800078e020e */
[----:B------:R-:W-:-:S07]  /*165a0*/  IMAD.MOV.U32 R13, RZ, RZ, R3 ;  /* 0x000000ffff0d7224 */ /* 0x000fce00078e0003 */
[----:B------:R-:W-:Y:S05]  /*165b0*/  WARPSYNC.COLLECTIVE R15, `(.L_x_595) ;  /* 0x000000000f087348 */ /* 0x000fea0003c00000 */
[----:B------:R0:W1:Y:S02]  /*165c0*/  SHFL.IDX P6, R14, R13, R12, R11 ;  /* 0x0000000c0d0e7389 */ /* 0x00006400000c000b */
[----:B01----:R-:W-:Y:S01]  /*165d0*/  ENDCOLLECTIVE ;  /* 0x000000000000791b */ /* 0x003fe20003800000 */
.L_x_595:
[----:B------:R-:W-:Y:S05]  /*165e0*/  BRA `(.L_x_596) ;  /* 0xffffffd800d47947 */ /* 0x000fea000383ffff */
.L_x_510:
[----:B------:R-:W-:Y:S01]  /*165f0*/  BSSY B0, `(.L_x_597) ;  /* 0x0000008000007945 */ /* 0x000fe20003800000 */
[----:B-----5:R-:W-:Y:S02]  /*16600*/  IMAD.MOV.U32 R13, RZ, RZ, R2 ;  /* 0x000000ffff0d7224 */ /* 0x020fe400078e0002 */
[----:B------:R-:W-:Y:S02]  /*16610*/  IMAD.MOV.U32 R12, RZ, RZ, 0x1 ;  /* 0x00000001ff0c7424 */ /* 0x000fe400078e00ff */
[----:B------:R-:W-:Y:S02]  /*16620*/  IMAD.MOV.U32 R11, RZ, RZ, RZ ;  /* 0x000000ffff0b7224 */ /* 0x000fe400078e00ff */
[----:B------:R-:W-:-:S07]  /*16630*/  IMAD.MOV.U32 R15, RZ, RZ, -0x1 ;  /* 0xffffffffff0f7424 */ /* 0x000fce00078e00ff */
[----:B01----:R-:W-:Y:S05]  /*16640*/  WARPSYNC.COLLECTIVE R15, `(.L_x_598) ;  /* 0x000000000f087348 */ /* 0x003fea0003c00000 */
[----:B------:R2:W3:Y:S02]  /*16650*/  SHFL.UP P6, R14, R13, R12, R11 ;  /* 0x0400000c0d0e7389 */ /* 0x0004e400000c000b */
[----:B0123--:R-:W-:Y:S01]  /*16660*/  ENDCOLLECTIVE ;  /* 0x000000000000791b */ /* 0x00ffe20003800000 */
.L_x_598:
[----:B------:R-:W-:Y:S05]  /*16670*/  BSYNC B0 ;  /* 0x0000000000007941 */ /* 0x000fea0003800000 */
.L_x_597:
[----:B------:R-:W-:Y:S01]  /*16680*/  SEL R13, R14, RZ, P1 ;  /* 0x000000ff0e0d7207 */ /* 0x000fe20000800000 */
[----:B------:R-:W-:Y:S02]  /*16690*/  IMAD.MOV.U32 R12, RZ, RZ, 0x2 ;  /* 0x00000002ff0c7424 */ /* 0x000fe400078e00ff */
[----:B------:R-:W-:Y:S02]  /*166a0*/  IMAD.MOV.U32 R11, RZ, RZ, RZ ;  /* 0x000000ffff0b7224 */ /* 0x000fe400078e00ff */
[----:B------:R-:W-:Y:S02]  /*166b0*/  IMAD.IADD R13, R2, 0x1, R13 ;  /* 0x00000001020d7824 */ /* 0x000fe400078e020d */
[----:B------:R-:W-:-:S07]  /*166c0*/  IMAD.MOV.U32 R15, RZ, RZ, -0x1 ;  /* 0xffffffffff0f7424 */ /* 0x000fce00078e00ff */
[----:B------:R-:W-:Y:S05]  /*166d0*/  WARPSYNC.COLLECTIVE R15, `(.L_x_599) ;  /* 0x000000000f087348 */ /* 0x000fea0003c00000 */
[----:B------:R0:W1:Y:S02]  /*166e0*/  SHFL.UP P6, R14, R13, R12, R11 ;  /* 0x0400000c0d0e7389 */ /* 0x00006400000c000b */
[----:B01----:R-:W-:Y:S01]  /*166f0*/  ENDCOLLECTIVE ;  /* 0x000000000000791b */ /* 0x003fe20003800000 */
.L_x_599:
[----:B------:R-:W-:Y:S02]  /*16700*/  MOV R12, 0x4 ;  /* 0x00000004000c7802 */ /* 0x000fe40000000f00 */
[----:B------:R-:W-:-:S05]  /*16710*/  SEL R14, R14, RZ, P2 ;  /* 0x000000ff0e0e7207 */ /* 0x000fca0001000000 */
[----:B------:R-:W-:-:S04]  /*16720*/  IMAD.IADD R5, R13, 0x1, R14 ;  /* 0x000000010d057824 */ /* 0x000fc800078e020e */
[----:B------:R-:W-:-:S07]  /*16730*/  IMAD.MOV.U32 R13, RZ, RZ, R5 ;  /* 0x000000ffff0d7224 */ /* 0x000fce00078e0005 */
[----:B------:R-:W-:Y:S05]  /*16740*/  WARPSYNC.COLLECTIVE R15, `(.L_x_600) ;  /* 0x000000000f087348 */ /* 0x000fea0003c00000 */
[----:B------:R0:W1:Y:S02]  /*16750*/  SHFL.UP P6, R14, R13, R12, R11 ;  /* 0x0400000c0d0e7389 */ /* 0x00006400000c000b */
[----:B01----:R-:W-:Y:S01]  /*16760*/  ENDCOLLECTIVE ;  /* 0x000000000000791b */ /* 0x003fe20003800000 */
.L_x_600:
[----:B------:R-:W-:Y:S01]  /*16770*/  IMAD.MOV.U32 R12, RZ, RZ, 0x8 ;  /* 0x00000008ff0c7424 */ /* 0x000fe200078e00ff */
[----:B------:R-:W-:-:S05]  /*16780*/  SEL R6, R14, RZ, P3 ;  /* 0x000000ff0e067207 */ /* 0x000fca0001800000 */
[----:B------:R-:W-:-:S04]  /*16790*/  IMAD.IADD R6, R5, 0x1, R6 ;  /* 0x0000000105067824 */ /* 0x000fc800078e0206 */
[----:B------:R-:W-:-:S07]  /*167a0*/  IMAD.MOV.U32 R13, RZ, RZ, R6 ;  /* 0x000000ffff0d7224 */ /* 0x000fce00078e0006 */
[----:B------:R-:W-:Y:S05]  /*167b0*/  WARPSYNC.COLLECTIVE R15, `(.L_x_601) ;  /* 0x000000000f087348 */ /* 0x000fea0003c00000 */
[----:B------:R0:W1:Y:S02]  /*167c0*/  SHFL.UP P6, R14, R13, R12, R11 ;  /* 0x0400000c0d0e7389 */ /* 0x00006400000c000b */
[----:B01----:R-:W-:Y:S01]  /*167d0*/  ENDCOLLECTIVE ;  /* 0x000000000000791b */ /* 0x003fe20003800000 */
.L_x_601:
[----:B------:R-:W-:Y:S01]  /*167e0*/  IMAD.MOV.U32 R12, RZ, RZ, 0x10 ;  /* 0x00000010ff0c7424 */ /* 0x000fe200078e00ff */
[----:B------:R-:W-:-:S05]  /*167f0*/  SEL R7, R14, RZ, P4 ;  /* 0x000000ff0e077207 */ /* 0x000fca0002000000 */
[----:B------:R-:W-:-:S04]  /*16800*/  IMAD.IADD R7, R6, 0x1, R7 ;  /* 0x0000000106077824 */ /* 0x000fc800078e0207 */
[----:B------:R-:W-:-:S07]  /*16810*/  IMAD.MOV.U32 R13, RZ, RZ, R7 ;  /* 0x000000ffff0d7224 */ /* 0x000fce00078e0007 */
[----:B------:R-:W-:Y:S05]  /*16820*/  WARPSYNC.COLLECTIVE R15, `(.L_x_602) ;  /* 0x000000000f087348 */ /* 0x000fea0003c00000 */
[----:B------:R0:W1:Y:S02]  /*16830*/  SHFL.UP P6, R14, R13, R12, R11 ;  /* 0x0400000c0d0e7389 */ /* 0x00006400000c000b */
[----:B01----:R-:W-:Y:S01]  /*16840*/  ENDCOLLECTIVE ;  /* 0x000000000000791b */ /* 0x003fe20003800000 */
.L_x_602:
        /* <DEDUP_REMOVED lines=8> */
.L_x_603:
[----:B------:R-:W-:Y:S05]  /*168d0*/  BRA `(.L_x_604) ;  /* 0xffffffd800b47947 */ /* 0x000fea000383ffff */
.L_x_512:
[----:B------:R-:W-:Y:S01]  /*168e0*/  BSSY B0, `(.L_x_605) ;  /* 0x0000006000007945 */ /* 0x000fe20003800000 */
[----:B------:R-:W-:Y:S01]  /*168f0*/  PLOP3.LUT P6, PT, P6, PT, PT, 0x8, 0x0 ;  /* 0x000000000000781c */ /* 0x000fe200037ce170 */
[----:B------:R-:W-:-:S12]  /*16900*/  IMAD.MOV.U32 R15, RZ, RZ, -0x1 ;  /* 0xffffffffff0f7424 */ /* 0x000fd800078e00ff */
[----:B0-----:R-:W-:Y:S05]  /*16910*/  WARPSYNC.COLLECTIVE R15, `(.L_x_606) ;  /* 0x000000000f087348 */ /* 0x001fea0003c00000 */
[----:B------:R-:W-:Y:S01]  /*16920*/  VOTE.ANY R14, PT, P6 ;  /* 0x00000000000e7806 */ /* 0x000fe200030e0100 */
[----:B0-----:R-:W-:Y:S06]  /*16930*/  ENDCOLLECTIVE ;  /* 0x000000000000791b */ /* 0x001fec0003800000 */
.L_x_606:
[----:B------:R-:W-:Y:S05]  /*16940*/  BSYNC B0 ;  /* 0x0000000000007941 */ /* 0x000fea0003800000 */
.L_x_605:
[----:B------:R-:W-:Y:S02]  /*16950*/  IMAD.MOV.U32 R5, RZ, RZ, R14 ;  /* 0x000000ffff057224 */ /* 0x000fe400078e000e */
[----:B------:R-:W-:Y:S02]  /*16960*/  IMAD.MOV.U32 R13, RZ, RZ, R2 ;  /* 0x000000ffff0d7224 */ /* 0x000fe400078e0002 */
[----:B------:R-:W0:Y:S01]  /*16970*/  POPC R4, R5 ;  /* 0x0000000500047309 */ /* 0x000e220000000000 */
[----:B------:R-:W-:Y:S02]  /*16980*/  IMAD.MOV.U32 R11, RZ, RZ, 0x1f ;  /* 0x0000001fff0b7424 */ /* 0x000fe400078e00ff */
[----:B------:R-:W-:Y:S02]  /*16990*/  IMAD.MOV.U32 R15, RZ, RZ, -0x1 ;  /* 0xffffffffff0f7424 */ /* 0x000fe400078e00ff */
[----:B0-----:R-:W-:-:S07]  /*169a0*/  IMAD.MOV.U32 R12, RZ, RZ, R4 ;  /* 0x000000ffff0c7224 */ /* 0x001fce00078e0004 */
[----:B------:R-:W-:Y:S05]  /*169b0*/  WARPSYNC.COLLECTIVE R15, `(.L_x_607) ;  /* 0x000000000f087348 */ /* 0x000fea0003c00000 */
[----:B------:R0:W1:Y:S02]  /*169c0*/  SHFL.IDX P6, R14, R13, R12, R11 ;  /* 0x0000000c0d0e7389 */ /* 0x00006400000c000b */
[----:B01----:R-:W-:Y:S01]  /*169d0*/  ENDCOLLECTIVE ;  /* 0x000000000000791b */ /* 0x003fe20003800000 */
.L_x_607:
[----:B------:R-:W-:Y:S01]  /*169e0*/  IMAD.MOV.U32 R17, RZ, RZ, R14 ;  /* 0x000000ffff117224 */ /* 0x000fe200078e000e */
[----:B------:R-:W-:Y:S06]  /*169f0*/  BRA `(.L_x_608) ;  /* 0xffffffd800a47947 */ /* 0x000fec000383ffff */
.L_x_514:
[----:B------:R-:W-:Y:S01]  /*16a00*/  BSSY B0, `(.L_x_609) ;  /* 0x0000007000007945 */ /* 0x000fe20003800000 */
[----:B------:R-:W-:Y:S02]  /*16a10*/  IMAD.MOV.U32 R13, RZ, RZ, R3 ;  /* 0x000000ffff0d7224 */ /* 0x000fe400078e0003 */
[----:B------:R-:W-:Y:S02]  /*16a20*/  IMAD.MOV.U32 R11, RZ, RZ, 0x1f ;  /* 0x0000001fff0b7424 */ /* 0x000fe400078e00ff */
[----:B------:R-:W-:-:S07]  /*16a30*/  IMAD.MOV.U32 R15, RZ, RZ, -0x1 ;  /* 0xffffffffff0f7424 */ /* 0x000fce00078e00ff */
[----:B012---:R-:W-:Y:S05]  /*16a40*/  WARPSYNC.COLLECTIVE R15, `(.L_x_610) ;  /* 0x000000000f087348 */ /* 0x007fea0003c00000 */
[----:B------:R3:W4:Y:S02]  /*16a50*/  SHFL.IDX P6, R14, R13, R12, R11 ;  /* 0x0000000c0d0e7389 */ /* 0x00072400000c000b */
[----:B01234-:R-:W-:Y:S01]  /*16a60*/  ENDCOLLECTIVE ;  /* 0x000000000000791b */ /* 0x01ffe20003800000 */
.L_x_610:
[----:B------:R-:W-:Y:S05]  /*16a70*/  BSYNC B0 ;  /* 0x0000000000007941 */ /* 0x000fea0003800000 */
.L_x_609:
[----:B------:R-:W-:Y:S05]  /*16a80*/  BRA `(.L_x_513) ;  /* 0xffffffd8009c7947 */ /* 0x000fea000383ffff */
.L_x_518:
[----:B0-----:R0:W2:Y:S02]  /*16a90*/  SYNCS.PHASECHK.TRANS64.TRYWAIT P0, [R9+URZ+0x13220], R0 ;  /* 0x01322000090075a7 */ /* 0x0010a4000800017f */
[----:B--2---:R-:W-:Y:S05]  /*16aa0*/  @!P0 NANOSLEEP.SYNCS 0x989680 ;  /* 0x009896800000895d */ /* 0x004fea0003900000 */
[----:B------:R-:W2:Y:S02]  /*16ab0*/  @!P0 SYNCS.PHASECHK.TRANS64 P0, [R9+URZ+0x13220], R0 ;  /* 0x01322000090085a7 */ /* 0x000ea4000800007f */
[----:B--2---:R-:W-:Y:S05]  /*16ac0*/  @!P0 BRA `(.L_x_518) ;  /* 0xfffffffc00f08947 */ /* 0x004fea000383ffff */
[----:B------:R-:W-:Y:S05]  /*16ad0*/  BRA `(.L_x_611) ;  /* 0xffffffdc00887947 */ /* 0x000fea000383ffff */
.L_x_519:
[----:B------:R-:W2:Y:S01]  /*16ae0*/  S2R R2, SR_TID.X ;  /* 0x0000000000027919 */ /* 0x000ea20000002100 */
[----:B------:R-:W-:Y:S01]  /*16af0*/  BSSY B0, `(.L_x_612) ;  /* 0x000000a000007945 */ /* 0x000fe20003800000 */
[----:B------:R-:W-:Y:S02]  /*16b00*/  IMAD.MOV.U32 R12, RZ, RZ, RZ ;  /* 0x000000ffff0c7224 */ /* 0x000fe400078e00ff */
[----:B------:R-:W-:Y:S02]  /*16b10*/  IMAD.MOV.U32 R11, RZ, RZ, 0x1f ;  /* 0x0000001fff0b7424 */ /* 0x000fe400078e00ff */
[----:B------:R-:W-:Y:S01]  /*16b20*/  IMAD.MOV.U32 R15, RZ, RZ, -0x1 ;  /* 0xffffffffff0f7424 */ /* 0x000fe200078e00ff */
[----:B--2---:R-:W-:-:S04]  /*16b30*/  SHF.R.U32.HI R2, RZ, 0x5, R2 ;  /* 0x00000005ff027819 */ /* 0x004fc80000011602 */
[----:B------:R-:W-:-:S05]  /*16b40*/  LOP3.LUT R2, R2, 0x3, RZ, 0xc0, !PT ;  /* 0x0000000302027812 */ /* 0x000fca00078ec0ff */
[----:B------:R-:W-:-:S07]  /*16b50*/  IMAD.MOV.U32 R13, RZ, RZ, R2 ;  /* 0x000000ffff0d7224 */ /* 0x000fce00078e0002 */
[----:B01-3--:R-:W-:Y:S05]  /*16b60*/  WARPSYNC.COLLECTIVE R15, `(.L_x_613) ;  /* 0x000000000f087348 */ /* 0x00bfea0003c00000 */
[----:B------:R2:W4:Y:S02]  /*16b70*/  SHFL.IDX P6, R14, R13, R12, R11 ;  /* 0x0000000c0d0e7389 */ /* 0x00052400000c000b */
[----:B01234-:R-:W-:Y:S01]  /*16b80*/  ENDCOLLECTIVE ;  /* 0x000000000000791b */ /* 0x01ffe20003800000 */
.L_x_613:
[----:B------:R-:W-:Y:S05]  /*16b90*/  BSYNC B0 ;  /* 0x0000000000007941 */ /* 0x000fea0003800000 */
.L_x_612:
[----:B------:R-:W-:Y:S05]  /*16ba0*/  BRA `(.L_x_614) ;  /* 0xffffffdc00707947 */ /* 0x000fea000383ffff */
.L_x_520:
[----:B------:R-:W-:Y:S01]  /*16bb0*/  BSSY B0, `(.L_x_615) ;  /* 0x0000006000007945 */ /* 0x000fe20003800000 */
[----:B------:R-:W-:-:S07]  /*16bc0*/  IMAD.MOV.U32 R15, RZ, RZ, -0x1 ;  /* 0xffffffffff0f7424 */ /* 0x000fce00078e00ff */
[----:B01-3--:R-:W-:Y:S05]  /*16bd0*/  WARPSYNC.COLLECTIVE R15, `(.L_x_616) ;  /* 0x000000000f0c7348 */ /* 0x00bfea0003c00000 */
[----:B------:R-:W-:Y:S02]  /*16be0*/  ELECT P6, UR62, PT ;  /* 0x00000000003e782f */ /* 0x000fe400038c0000 */
[----:B------:R-:W-:Y:S01]  /*16bf0*/  MOV R14, UR62 ;  /* 0x0000003e000e7c02 */ /* 0x000fe20008000f00 */
[----:B01-3--:R-:W-:Y:S10]  /*16c00*/  ENDCOLLECTIVE ;  /* 0x000000000000791b */ /* 0x00bff40003800000 */
.L_x_616:
[----:B------:R-:W-:Y:S05]  /*16c10*/  BSYNC B0 ;  /* 0x0000000000007941 */ /* 0x000fea0003800000 */
.L_x_615:
[----:B------:R-:W-:Y:S05]  /*16c20*/  BRA `(.L_x_617) ;  /* 0xffffffdc00647947 */ /* 0x000fea000383ffff */
.L_x_522:
[----:B0-----:R0:W2:Y:S02]  /*16c30*/  SYNCS.PHASECHK.TRANS64.TRYWAIT P1, [R7+URZ], R2 ;  /* 0x00000002070075a7 */ /* 0x0010a4000802017f */
[----:B--2---:R-:W-:Y:S05]  /*16c40*/  @!P1 NANOSLEEP.SYNCS 0x989680 ;  /* 0x009896800000995d */ /* 0x004fea0003900000 */
[----:B------:R-:W2:Y:S02]  /*16c50*/  @!P1 SYNCS.PHASECHK.TRANS64 P1, [R7+URZ], R2 ;  /* 0x00000002070095a7 */ /* 0x000ea4000802007f */
[----:B--2---:R-:W-:Y:S05]  /*16c60*/  @!P1 BRA `(.L_x_522) ;  /* 0xfffffffc00f09947 */ /* 0x004fea000383ffff */
[----:B------:R-:W-:Y:S05]  /*16c70*/  BRA `(.L_x_618) ;  /* 0xffffffdc00987947 */ /* 0x000fea000383ffff */
.L_x_523:
[----:B--2---:R2:W4:Y:S02]  /*16c80*/  SYNCS.PHASECHK.TRANS64.TRYWAIT P1, [R3+URZ], R0 ;  /* 0x00000000030075a7 */ /* 0x004524000802017f */
[----:B----4-:R-:W-:Y:S05]  /*16c90*/  @!P1 NANOSLEEP.SYNCS 0x989680 ;  /* 0x009896800000995d */ /* 0x010fea0003900000 */
[----:B------:R-:W4:Y:S02]  /*16ca0*/  @!P1 SYNCS.PHASECHK.TRANS64 P1, [R3+URZ], R0 ;  /* 0x00000000030095a7 */ /* 0x000f24000802007f */
[----:B----4-:R-:W-:Y:S05]  /*16cb0*/  @!P1 BRA `(.L_x_523) ;  /* 0xfffffffc00f09947 */ /* 0x010fea000383ffff */
[----:B------:R-:W-:Y:S05]  /*16cc0*/  BRA `(.L_x_619) ;  /* 0xffffffdc008c7947 */ /* 0x000fea000383ffff */
.L_x_525:
[----:B--2---:R2:W4:Y:S02]  /*16cd0*/  SYNCS.PHASECHK.TRANS64.TRYWAIT P1, [R3+URZ+0x13260], R2 ;  /* 0x01326002030075a7 */ /* 0x004524000802017f */
[----:B----4-:R-:W-:Y:S05]  /*16ce0*/  @!P1 NANOSLEEP.SYNCS 0x989680 ;  /* 0x009896800000995d */ /* 0x010fea0003900000 */
[----:B------:R-:W4:Y:S02]  /*16cf0*/  @!P1 SYNCS.PHASECHK.TRANS64 P1, [R3+URZ+0x13260], R2 ;  /* 0x01326002030095a7 */ /* 0x000f24000802007f */
[----:B----4-:R-:W-:Y:S05]  /*16d00*/  @!P1 BRA `(.L_x_525) ;  /* 0xfffffffc00f09947 */ /* 0x010fea000383ffff */
[----:B------:R-:W-:Y:S05]  /*16d10*/  BRA `(.L_x_620) ;  /* 0xffffffdc008c7947 */ /* 0x000fea000383ffff */
.L_x_527:
[----:B----4-:R4:W0:Y:S02]  /*16d20*/  SYNCS.PHASECHK.TRANS64.TRYWAIT P1, [R5+URZ+0x13260], R0 ;  /* 0x01326000050075a7 */ /* 0x010824000802017f */
[----:B0-----:R-:W-:Y:S05]  /*16d30*/  @!P1 NANOSLEEP.SYNCS 0x989680 ;  /* 0x009896800000995d */ /* 0x001fea0003900000 */
[----:B------:R-:W0:Y:S02]  /*16d40*/  @!P1 SYNCS.PHASECHK.TRANS64 P1, [R5+URZ+0x13260], R0 ;  /* 0x01326000050095a7 */ /* 0x000e24000802007f */
[----:B0-----:R-:W-:Y:S05]  /*16d50*/  @!P1 BRA `(.L_x_527) ;  /* 0xfffffffc00f09947 */ /* 0x001fea000383ffff */
[----:B------:R-:W-:Y:S05]  /*16d60*/  BRA `(.L_x_621) ;  /* 0xffffffdc008c7947 */ /* 0x000fea000383ffff */
.L_x_529:
[----:B------:R0:W0:Y:S02]  /*16d70*/  SYNCS.PHASECHK.TRANS64.TRYWAIT P0, [R3+URZ+0x13280], R2 ;  /* 0x01328002030075a7 */ /* 0x000024000800017f */
[----:B0-----:R-:W-:Y:S05]  /*16d80*/  @!P0 NANOSLEEP.SYNCS 0x989680 ;  /* 0x009896800000895d */ /* 0x001fea0003900000 */
[----:B------:R-:W0:Y:S02]  /*16d90*/  @!P0 SYNCS.PHASECHK.TRANS64 P0, [R3+URZ+0x13280], R2 ;  /* 0x01328002030085a7 */ /* 0x000e24000800007f */
[----:B0-----:R-:W-:Y:S05]  /*16da0*/  @!P0 BRA `(.L_x_529) ;  /* 0xfffffffc00f08947 */ /* 0x001fea000383ffff */
[----:B------:R-:W-:Y:S05]  /*16db0*/  BRA `(.L_x_530) ;  /* 0xffffffdc00887947 */ /* 0x000fea000383ffff */
.L_x_622:
        /* <DEDUP_REMOVED lines=12> */
.L_x_2199:


//--------------------- .text._ZN7cutlass13device_kernelIN5flash11enable_sm90INS1_16FlashAttnFwdSm90INS1_25CollectiveMainloopFwdSm90ILi2EN4cute5tupleIJNS5_1CILi1EEES8_S8_EEENS6_IJNS7_ILi192EEENS7_ILi160EEENS7_ILi64EEEEEELi64ENS_12float_e4m3_tEfNS_4arch4Sm90ELb0ELb1ELb0ELb0ELb0ELb0ELb0ELb1ELb1ELb1ELb0ELb0EEENS1_21CollectiveEpilogueFwdINS6_IJSA_SC_SB_EEES9_NS_10bfloat16_tESG_Li384ELb0ELb1ELb0ELb1EEENS1_30DynamicPersistentTileSchedulerILi384ELi128ELb0ELb1ELb1EEEEEEEEEvNT_6ParamsE --------------------------
	.section	.text._ZN7cutlass13device_kernelIN5flash11enable_sm90INS1_16FlashAttnFwdSm90INS1_25CollectiveMainloopFwdSm90ILi2EN4cute5tupleIJNS5_1CILi1EEES8_S8_EEENS6_IJNS7_ILi192EEENS7_ILi160EEENS7_ILi64EEEEEELi64ENS_12float_e4m3_tEfNS_4arch4Sm90ELb0ELb1ELb0ELb0ELb0ELb0ELb0ELb1ELb1ELb1ELb0ELb0EEENS1_21CollectiveEpilogueFwdINS6_IJSA_SC_SB_EEES9_NS_10bfloat16_tESG_Li384ELb0ELb1ELb0ELb1EEENS1_30DynamicPersistentTileSchedulerILi384ELi128ELb0ELb1ELb1EEEEEEEEEvNT_6ParamsE,"ax",@progbits
	.align	128
.text._ZN7cutlass13device_kernelIN5flash11enable_sm90INS1_16FlashAttnFwdSm90INS1_25CollectiveMainloopFwdSm90ILi2EN4cute5tupleIJNS5_1CILi1EEES8_S8_EEENS6_IJNS7_ILi192EEENS7_ILi160EEENS7_ILi64EEEEEELi64ENS_12float_e4m3_tEfNS_4arch4Sm90ELb0ELb1ELb0ELb0ELb0ELb0ELb0ELb1ELb1ELb1ELb0ELb0EEENS1_21CollectiveEpilogueFwdINS6_IJSA_SC_SB_EEES9_NS_10bfloat16_tESG_Li384ELb0ELb1ELb0ELb1EEENS1_30DynamicPersistentTileSchedulerILi384ELi128ELb0ELb1ELb1EEEEEEEEEvNT_6ParamsE:
        .type           _ZN7cutlass13device_kernelIN5flash11enable_sm90INS1_16FlashAttnFwdSm90INS1_25CollectiveMainloopFwdSm90ILi2EN4cute5tupleIJNS5_1CILi1EEES8_S8_EEENS6_IJNS7_ILi192EEENS7_ILi160EEENS7_ILi64EEEEEELi64ENS_12float_e4m3_tEfNS_4arch4Sm90ELb0ELb1ELb0ELb0ELb0ELb0ELb0ELb1ELb1ELb1ELb0ELb0EEENS1_21CollectiveEpilogueFwdINS6_IJSA_SC_SB_EEES9_NS_10bfloat16_tESG_Li384ELb0ELb1ELb0ELb1EEENS1_30DynamicPersistentTileSchedulerILi384ELi128ELb0ELb1ELb1EEEEEEEEEvNT_6ParamsE,@function
        .size           _ZN7cutlass13device_kernelIN5flash11enable_sm90INS1_16FlashAttnFwdSm90INS1_25CollectiveMainloopFwdSm90ILi2EN4cute5tupleIJNS5_1CILi1EEES8_S8_EEENS6_IJNS7_ILi192EEENS7_ILi160EEENS7_ILi64EEEEEELi64ENS_12float_e4m3_tEfNS_4arch4Sm90ELb0ELb1ELb0ELb0ELb0ELb0ELb0ELb1ELb1ELb1ELb0ELb0EEENS1_21CollectiveEpilogueFwdINS6_IJSA_SC_SB_EEES9_NS_10bfloat16_tESG_Li384ELb0ELb1ELb0ELb1EEENS1_30DynamicPersistentTileSchedulerILi384ELi128ELb0ELb1ELb1EEEEEEEEEvNT_6ParamsE,(.L_x_2200 - _ZN7cutlass13device_kernelIN5flash11enable_sm90INS1_16FlashAttnFwdSm90INS1_25CollectiveMainloopFwdSm90ILi2EN4cute5tupleIJNS5_1CILi1EEES8_S8_EEENS6_IJNS7_ILi192EEENS7_ILi160EEENS7_ILi64EEEEEELi64ENS_12float_e4m3_tEfNS_4arch4Sm90ELb0ELb1ELb0ELb0ELb0ELb0ELb0ELb1ELb1ELb1ELb0ELb0EEENS1_21CollectiveEpilogueFwdINS6_IJSA_SC_SB_EEES9_NS_10bfloat16_tESG_Li384ELb0ELb1ELb0ELb1EEENS1_30DynamicPersistentTileSchedulerILi384ELi128ELb0ELb1ELb1EEEEEEEEEvNT_6ParamsE)
        .other          _ZN7cutlass13device_kernelIN5flash11enable_sm90INS1_16FlashAttnFwdSm90INS1_25CollectiveMainloopFwdSm90ILi2EN4cute5tupleIJNS5_1CILi1EEES8_S8_EEENS6_IJNS7_ILi192EEENS7_ILi160EEENS7_ILi64EEEEEELi64ENS_12float_e4m3_tEfNS_4arch4Sm90ELb0ELb1ELb0ELb0ELb0ELb0ELb0ELb1ELb1ELb1ELb0ELb0EEENS1_21CollectiveEpilogueFwdINS6_IJSA_SC_SB_EEES9_NS_10bfloat16_tESG_Li384ELb0ELb1ELb0ELb1EEENS1_30DynamicPersistentTileSchedulerILi384ELi128ELb0ELb1ELb1EEEEEEEEEvNT_6ParamsE,@"STO_CUDA_ENTRY STV_DEFAULT"
_ZN7cutlass13device_kernelIN5flash11enable_sm90INS1_16FlashAttnFwdSm90INS1_25CollectiveMainloopFwdSm90ILi2EN4cute5tupleIJNS5_1CILi1EEES8_S8_EEENS6_IJNS7_ILi192EEENS7_ILi160EEENS7_ILi64EEEEEELi64ENS_12float_e4m3_tEfNS_4arch4Sm90ELb0ELb1ELb0ELb0ELb0ELb0ELb0ELb1ELb1ELb1ELb0ELb0EEENS1_21CollectiveEpilogueFwdINS6_IJSA_SC_SB_EEES9_NS_10bfloat16_tESG_Li384ELb0ELb1ELb0ELb1EEENS1_30DynamicPersistentTileSchedulerILi384ELi128ELb0ELb1ELb1EEEEEEEEEvNT_6ParamsE:
        /* <DEDUP_REMOVED lines=17> */
.L_x_624:
[----:B------:R-:W-:Y:S05]  /*0110*/  BSYNC B0 ;  /* 0x0000000000007941 */ /* 0x000fea0003800000 */
.L_x_623:
        /* <DEDUP_REMOVED lines=41> */
.L_x_625:
        /* <DEDUP_REMOVED lines=22> */
.L_x_626:
        /* <DEDUP_REMOVED lines=18> */
.L_x_627:
        /* <DEDUP_REMOVED lines=22> */
.L_x_628:
        /* <DEDUP_REMOVED lines=22> */
.L_x_629:
[----:B------:R-:W-:Y:S01]  /*08f0*/  PLOP3.LUT P0, PT, PT, PT, UP0, 0x80, 0x0 ;  /* 0x000000000000781c */ /* 0x000fe20003f0f008 */
[----:B------:R-:W-:Y:S01]  /*0900*/  UMOV UR38, 0x1 ;  /* 0x0000000100267882 */ /* 0x000fe20000000000 */
[----:B------:R-:W-:Y:S01]  /*0910*/  NOP ;  /* 0x0000000000007918 */ /* 0x000fe20000000000 */
[----:B------:R-:W-:Y:S01]  /*0920*/  USEL UR38, UR38, 0x2, !UP0 ;  /* 0x0000000226267887 */ /* 0x000fe2000c000000 */
[----:B------:R-:W-:Y:S01]  /*0930*/  ULDC.64 UR48, c[0x0][0x208] ;  /* 0x0000820000307ab9 */ /* 0x000fe20000000a00 */
[----:B012-4-:R-:W-:Y:S08]  /*0940*/  BAR.SYNC.DEFER_BLOCKING 0x0 ;  /* 0x0000000000007b1d */ /* 0x017ff00000010000 */
[----:B------:R-:W-:Y:S05]  /*0950*/  @!P0 BRA `(.L_x_630) ;  /* 0x0000011400348947 */ /* 0x000fea0003800000 */
.L_x_631:
[----:B------:R-:W-:-:S08]  /*0960*/  NOP ;  /* 0x0000000000007918 */ /* 0x000fd00000000000 */
[----:B------:R-:W0:Y:S02]  /*0970*/  USETMAXREG.TRY_ALLOC.CTAPOOL UP0, 0xa0 ;  /* 0x000000a0000079c8 */ /* 0x000e240008000600 */
[----:B0-----:R-:W-:-:S13]  /*0980*/  PLOP3.LUT P0, PT, PT, PT, UP0, 0x80, 0x0 ;  /* 0x000000000000781c */ /* 0x001fda0003f0f008 */
[----:B------:R-:W-:Y:S05]  /*0990*/  @!P0 BRA `(.L_x_631) ;  /* 0xfffffffc00f08947 */ /* 0x000fea000383ffff */
[----:B------:R-:W0:Y:S08]  /*09a0*/  S2UR UR4, SR_CTAID.X ;  /* 0x00000000000479c3 */ /* 0x000e300000002500 */
[----:B------:R-:W-:Y:S08]  /*09b0*/  BAR.ARV 0x4, 0x200 ;  /* 0x0108000000007b1d */ /* 0x000ff00000002000 */
[----:B------:R-:W0:Y:S08]  /*09c0*/  LDC R0, c[0x0][0xc38] ;  /* 0x00030e00ff007b82 */ /* 0x000e300000000800 */
[----:B------:R-:W-:Y:S06]  /*09d0*/  BAR.ARV 0x8, 0x200 ;  /* 0x0208000000007b1d */ /* 0x000fec0000002000 */
[----:B0-----:R-:W-:-:S13]  /*09e0*/  ISETP.LE.AND P0, PT, R0, UR4, PT ;  /* 0x0000000400007c0c */ /* 0x001fda000bf03270 */
[----:B------:R-:W-:Y:S05]  /*09f0*/  @P0 EXIT ;  /* 0x000000000000094d */ /* 0x000fea0003800000 */
[----:B------:R-:W-:Y:S01]  /*0a00*/  VIADD R0, R23, 0xffffff80 ;  /* 0xffffff8017007836 */ /* 0x000fe20000000000 */
[----:B------:R-:W-:Y:S01]  /*0a10*/  ULOP3.LUT UR47, UR38, 0x1, URZ, 0xfc, !UPT ;  /* 0x00000001262f7892 */ /* 0x000fe2000f8efc3f */
[----:B------:R-:W-:Y:S01]  /*0a20*/  UMOV UR46, URZ ;  /* 0x0000003f002e7c82 */ /* 0x000fe20008000000 */
[----:B------:R-:W-:Y:S02]  /*0a30*/  UMOV UR36, URZ ;  /* 0x0000003f00247c82 */ /* 0x000fe40008000000 */
[----:B------:R-:W-:Y:S01]  /*0a40*/  SHF.R.S32.HI R3, RZ, 0x1f, R0 ;  /* 0x0000001fff037819 */ /* 0x000fe20000011400 */
[----:B------:R-:W-:-:S03]  /*0a50*/  UMOV UR37, URZ ;  /* 0x0000003f00257c82 */ /* 0x000fc60008000000 */
[CC--:B------:R-:W-:Y:S02]  /*0a60*/  LEA.HI R2, R3.reuse, R0.reuse, RZ, 0x7 ;  /* 0x0000000003027211 */ /* 0x0c0fe400078f38ff */
[CC--:B------:R-:W-:Y:S02]  /*0a70*/  LEA.HI R4, R3.reuse, R0.reuse, RZ, 0x5 ;  /* 0x0000000003047211 */ /* 0x0c0fe400078f28ff */
[----:B------:R-:W-:Y:S02]  /*0a80*/  LOP3.LUT R5, R2, 0xffffff80, RZ, 0xc0, !PT ;  /* 0xffffff8002057812 */ /* 0x000fe400078ec0ff */
[----:B------:R-:W-:Y:S01]  /*0a90*/  SHF.R.S32.HI R2, RZ, 0x7, R2 ;  /* 0x00000007ff027819 */ /* 0x000fe20000011402 */
[----:B------:R-:W-:Y:S02]  /*0aa0*/  IMAD.SHL.U32 R6, R4, 0x20, RZ ;  /* 0x0000002004067824 */ /* 0x000fe400078e00ff */
[----:B------:R-:W-:Y:S01]  /*0ab0*/  IMAD.IADD R18, R0, 0x1, -R5 ;  /* 0x0000000100127824 */ /* 0x000fe200078e0a05 */
[CC--:B------:R-:W-:Y:S01]  /*0ac0*/  LEA.HI R5, R3.reuse, R0.reuse, RZ, 0x2 ;  /* 0x0000000003057211 */ /* 0x0c0fe200078f10ff */
[----:B------:R-:W-:Y:S01]  /*0ad0*/  IMAD.HI R7, R2, 0x55555556, RZ ;  /* 0x5555555602077827 */ /* 0x000fe200078e02ff */
[----:B------:R-:W-:-:S02]  /*0ae0*/  LEA.HI R3, R3, R0, RZ, 0x4 ;  /* 0x0000000003037211 */ /* 0x000fc400078f20ff */
[----:B------:R-:W-:Y:S02]  /*0af0*/  SHF.R.S32.HI R9, RZ, 0x1f, R18 ;  /* 0x0000001fff097819 */ /* 0x000fe40000011412 */
[----:B------:R-:W-:Y:S02]  /*0b00*/  LOP3.LUT R13, R5, 0xfffffffc, RZ, 0xc0, !PT ;  /* 0xfffffffc050d7812 */ /* 0x000fe400078ec0ff */
[----:B------:R-:W-:Y:S02]  /*0b10*/  LEA.HI R8, R9, R18, RZ, 0x2 ;  /* 0x0000001209087211 */ /* 0x000fe400078f10ff */
[----:B------:R-:W-:Y:S01]  /*0b20*/  SHF.R.S32.HI R4, RZ, 0x4, R3 ;  /* 0x00000004ff047819 */ /* 0x000fe20000011403 */
[----:B------:R-:W-:Y:S01]  /*0b30*/  IMAD.IADD R13, R0, 0x1, -R13 ;  /* 0x00000001000d7824 */ /* 0x000fe200078e0a0d */
[--C-:B------:R-:W-:Y:S02]  /*0b40*/  SHF.R.S32.HI R10, RZ, 0x2, R8.reuse ;  /* 0x00000002ff0a7819 */ /* 0x100fe40000011408 */
[----:B------:R-:W-:-:S02]  /*0b50*/  SHF.R.S32.HI R11, RZ, 0x1f, R8 ;  /* 0x0000001fff0b7819 */ /* 0x000fc40000011408 */
[----:B------:R-:W-:Y:S02]  /*0b60*/  LOP3.LUT R5, R3, 0x3fffff0, RZ, 0xc0, !PT ;  /* 0x03fffff003057812 */ /* 0x000fe400078ec0ff */
[----:B------:R-:W-:Y:S02]  /*0b70*/  LEA.HI R11, R11, R10, RZ, 0x3 ;  /* 0x0000000a0b0b7211 */ /* 0x000fe400078f18ff */
[----:B------:R-:W-:Y:S01]  /*0b80*/  LEA.HI R3, R3, R4, RZ, 0x1 ;  /* 0x0000000403037211 */ /* 0x000fe200078f08ff */
[----:B------:R-:W-:Y:S01]  /*0b90*/  IMAD.IADD R5, R0, 0x1, -R5 ;  /* 0x0000000100057824 */ /* 0x000fe200078e0a05 */
[----:B------:R-:W-:Y:S02]  /*0ba0*/  LOP3.LUT R11, R11, 0xfffffff8, RZ, 0xc0, !PT ;  /* 0xfffffff80b0b7812 */ /* 0x000fe400078ec0ff */
[----:B------:R-:W-:Y:S02]  /*0bb0*/  LEA.HI R9, R9, R18, RZ, 0x5 ;  /* 0x0000001209097211 */ /* 0x000fe400078f28ff */
[----:B------:R-:W-:Y:S01]  /*0bc0*/  LOP3.LUT R6, R6, 0xfffffc00, RZ, 0xc0, !PT ;  /* 0xfffffc0006067812 */ /* 0x000fe200078ec0ff */
[----:B------:R-:W-:Y:S01]  /*0bd0*/  IMAD.IADD R10, R10, 0x1, -R11 ;  /* 0x000000010a0a7824 */ /* 0x000fe200078e0a0b */
[----:B------:R-:W-:-:S02]  /*0be0*/  LOP3.LUT R3, R3, 0x1ffffffe, RZ, 0xc0, !PT ;  /* 0x1ffffffe03037812 */ /* 0x000fc400078ec0ff */
[----:B------:R-:W-:Y:S01]  /*0bf0*/  LEA.HI R7, R7, R7, RZ, 0x1 ;  /* 0x0000000707077211 */ /* 0x000fe200078f08ff */
[----:B------:R-:W-:Y:S01]  /*0c00*/  IMAD R6, R5, 0x40, R6 ;  /* 0x0000004005067824 */ /* 0x000fe200078e0206 */
[----:B------:R-:W-:Y:S01]  /*0c10*/  LEA.HI R0, R13, R13, RZ, 0x1 ;  /* 0x0000000d0d007211 */ /* 0x000fe200078f08ff */
[----:B------:R-:W-:Y:S01]  /*0c20*/  IMAD.IADD R3, R4, 0x1, -R3 ;  /* 0x0000000104037824 */ /* 0x000fe200078e0a03 */
[----:B------:R-:W-:Y:S01]  /*0c30*/  SHF.R.S32.HI R9, RZ, 0x5, R9 ;  /* 0x00000005ff097819 */ /* 0x000fe20000011409 */
[----:B------:R-:W-:Y:S01]  /*0c40*/  IMAD R7, R7, -0x3, R2 ;  /* 0xfffffffd07077824 */ /* 0x000fe200078e0202 */
[----:B------:R-:W-:Y:S01]  /*0c50*/  LOP3.LUT R0, R0, 0x1ffffffe, RZ, 0xc0, !PT ;  /* 0x1ffffffe00007812 */ /* 0x000fe200078ec0ff */
[----:B------:R-:W-:Y:S01]  /*0c60*/  IMAD R156, R3, 0x8, R6 ;  /* 0x00000008039c7824 */ /* 0x000fe200078e0206 */
[----:B------:R-:W-:Y:S01]  /*0c70*/  LOP3.LUT R3, R8, 0x7ffffffc, RZ, 0xc0, !PT ;  /* 0x7ffffffc08037812 */ /* 0x000fe200078ec0ff */
[----:B------:R-:W-:Y:S02]  /*0c80*/  IMAD R10, R9, 0x10, R10 ;  /* 0x00000010090a7824 */ /* 0x000fe400078e020a */
[----:B------:R-:W-:-:S02]  /*0c90*/  IMAD.IADD R19, R13, 0x1, -R0 ;  /* 0x000000010d137824 */ /* 0x000fc400078e0a00 */
[----:B------:R-:W-:Y:S02]  /*0ca0*/  IMAD R22, R7, 0x40, R10 ;  /* 0x0000004007167824 */ /* 0x000fe400078e020a */
[----:B------:R-:W-:Y:S02]  /*0cb0*/  IMAD.IADD R18, R18, 0x1, -R3 ;  /* 0x0000000112127824 */ /* 0x000fe400078e0a03 */
[----:B------:R-:W-:-:S07]  /*0cc0*/  IMAD R19, R19, 0x8, R22 ;  /* 0x0000000813137824 */ /* 0x000fce00078e0216 */
.L_x_720:
[----:B------:R-:W-:Y:S01]  /*0cd0*/  ULDC UR5, c[0x0][0xc60] ;  /* 0x0003180000057ab9 */ /* 0x000fe20000000800 */
[----:B------:R-:W-:Y:S01]  /*0ce0*/  UMOV UR9, UR4 ;  /* 0x0000000400097c82 */ /* 0x000fe20008000000 */
[----:B------:R-:W-:-:S11]  /*0cf0*/  UISETP.NE.AND UP0, UPT, UR5, 0x1, UPT ;  /* 0x000000010500788c */ /* 0x000fd6000bf05270 */
[----:B------:R-:W-:Y:S01]  /*0d00*/  @UP0 ULDC UR6, c[0x0][0xc64] ;  /* 0x0003190000060ab9 */ /* 0x000fe20000000800 */
[----:B------:R-:W-:Y:S01]  /*0d10*/  @UP0 ULDC UR8, c[0x0][0xc68] ;  /* 0x00031a0000080ab9 */ /* 0x000fe20000000800 */
[----:B------:R-:W-:-:S04]  /*0d20*/  UIMAD.WIDE.U32 UR6, UR4, UR6, URZ ;  /* 0x00000006040672a5 */ /* 0x000fc8000f8e003f */
[----:B------:R-:W-:-:S03]  /*0d30*/  @UP0 USHF.R.U32.HI UR9, URZ, UR8, UR7 ;  /* 0x000000083f090299 */ /* 0x000fc60008011607 */
[----:B------:R-:W-:Y:S02]  /*0d40*/  ULDC UR6, c[0x0][0xc78] ;  /* 0x00031e0000067ab9 */ /* 0x000fe40000000800 */
[----:B------:R-:W-:Y:S02]  /*0d50*/  UISETP.GE.AND UP0, UPT, UR9, UR6, UPT ;  /* 0x000000060900728c */ /* 0x000fe4000bf06270 */
[----:B------:R-:W-:-:S04]  /*0d60*/  UIADD3 UR6, -UR9, URZ, URZ ;  /* 0x0000003f09067290 */ /* 0x000fc8000fffe13f */
[----:B------:R-:W-:Y:S01]  /*0d70*/  PLOP3.LUT P0, PT, PT, PT, UP0, 0x80, 0x0 ;  /* 0x000000000000781c */ /* 0x000fe20003f0f008 */
[----:B------:R-:W-:-:S12]  /*0d80*/  UIMAD UR7, UR5, UR6, UR4 ;  /* 0x00000006050772a4 */ /* 0x000fd8000f8e0204 */
[----:B012--5:R-:W-:Y:S05]  /*0d90*/  @!P0 BRA `(.L_x_632) ;  /* 0x0000000000208947 */ /* 0x027fea0003800000 */
[----:B------:R-:W-:Y:S01]  /*0da0*/  ULDC UR6, c[0x0][0xc6c] ;  /* 0x00031b0000067ab9 */ /* 0x000fe20000000800 */
[----:B------:R-:W-:Y:S01]  /*0db0*/  UMOV UR8, UR7 ;  /* 0x0000000700087c82 */ /* 0x000fe20008000000 */
[----:B------:R-:W-:-:S11]  /*0dc0*/  UISETP.NE.AND UP0, UPT, UR6, 0x1, UPT ;  /* 0x000000010600788c */ /* 0x000fd6000bf05270 */
[----:B------:R-:W-:Y:S02]  /*0dd0*/  @UP0 ULDC.64 UR10, c[0x0][0xc70] ;  /* 0x00031c00000a0ab9 */ /* 0x000fe40000000a00 */
[----:B------:R-:W-:-:S04]  /*0de0*/  UIMAD.WIDE.U32 UR4, UR7, UR10, URZ ;  /* 0x0000000a070472a5 */ /* 0x000fc8000f8e003f */
[----:B------:R-:W-:-:S04]  /*0df0*/  @UP0 USHF.R.U32.HI UR8, URZ, UR11, UR5 ;  /* 0x0000000b3f080299 */ /* 0x000fc80008011605 */
[----:B------:R-:W-:Y:S01]  /*0e00*/  UIMAD UR4, UR8, UR6, URZ ;  /* 0x00000006080472a4 */ /* 0x000fe2000f8e023f */
[----:B------:R-:W-:Y:S11]  /*0e10*/  BRA `(.L_x_633) ;  /* 0x00000000001c7947 */ /* 0x000ff60003800000 */
.L_x_632:
[----:B------:R-:W-:Y:S01]  /*0e20*/  ULDC UR6, c[0x0][0xc54] ;  /* 0x0003150000067ab9 */ /* 0x000fe20000000800 */
[----:B------:R-:W-:Y:S01]  /*0e30*/  UMOV UR8, UR7 ;  /* 0x0000000700087c82 */ /* 0x000fe20008000000 */
[----:B------:R-:W-:-:S11]  /*0e40*/  UISETP.NE.AND UP0, UPT, UR6, 0x1, UPT ;  /* 0x000000010600788c */ /* 0x000fd6000bf05270 */
[----:B------:R-:W-:Y:S02]  /*0e50*/  @UP0 ULDC.64 UR10, c[0x0][0xc58] ;  /* 0x00031600000a0ab9 */ /* 0x000fe40000000a00 */
[----:B------:R-:W-:-:S04]  /*0e60*/  UIMAD.WIDE.U32 UR4, UR7, UR10, URZ ;  /* 0x0000000a070472a5 */ /* 0x000fc8000f8e003f */
[----:B------:R-:W-:-:S04]  /*0e70*/  @UP0 USHF.R.U32.HI UR8, URZ, UR11, UR5 ;  /* 0x0000000b3f080299 */ /* 0x000fc80008011605 */
[----:B------:R-:W-:-:S12]  /*0e80*/  UIMAD UR4, UR8, UR6, URZ ;  /* 0x00000006080472a4 */ /* 0x000fd8000f8e023f */
.L_x_633:
[----:B------:R-:W-:Y:S01]  /*0e90*/  ULDC UR40, c[0x0][0xc48] ;  /* 0x0003120000287ab9 */ /* 0x000fe20000000800 */
[----:B------:R-:W-:Y:S01]  /*0ea0*/  UIADD3 UR6, UR7, -UR4, URZ ;  /* 0x8000000407067290 */ /* 0x000fe2000fffe03f */
[----:B------:R-:W-:Y:S01]  /*0eb0*/  IMAD.MOV.U32 R3, RZ, RZ, 0x3f800000 ;  /* 0x3f800000ff037424 */ /* 0x000fe200078e00ff */
[----:B------:R-:W-:Y:S01]  /*0ec0*/  UISETP.NE.AND UP2, UPT, UR40, 0x1, UPT ;  /* 0x000000012800788c */ /* 0x000fe2000bf45270 */
[----:B------:R-:W-:Y:S01]  /*0ed0*/  IMAD.MOV.U32 R0, RZ, RZ, 0x3f800000 ;  /* 0x3f800000ff007424 */ /* 0x000fe200078e00ff */
[----:B------:R-:W-:Y:S01]  /*0ee0*/  ULDC.64 UR4, c[0x0][0x990] ;  /* 0x0002640000047ab9 */ /* 0x000fe20000000a00 */
[----:B------:R-:W-:Y:S01]  /*0ef0*/  ULDC UR18, c[0x0][0xc54] ;  /* 0x0003150000127ab9 */ /* 0x000fe20000000800 */
[----:B------:R-:W-:Y:S01]  /*0f00*/  UISETP.NE.U32.AND UP0, UPT, UR4, URZ, UPT ;  /* 0x0000003f0400728c */ /* 0x000fe2000bf05070 */
[----:B------:R-:W0:Y:S01]  /*0f10*/  LDC R8, c[0x0][0x448] ;  /* 0x00011200ff087b82 */ /* 0x000e220000000800 */
[----:B------:R-:W-:Y:S02]  /*0f20*/  UIMAD UR18, UR9, UR18, UR6 ;  /* 0x00000012091272a4 */ /* 0x000fe4000f8e0206 */
[----:B------:R-:W-:Y:S01]  /*0f30*/  UISETP.NE.AND.EX UP0, UPT, UR5, URZ, UPT, UP0 ;  /* 0x0000003f0500728c */ /* 0x000fe2000bf05300 */
[----:B------:R-:W-:-:S02]  /*0f40*/  ULDC.64 UR6, c[0x0][0x998] ;  /* 0x0002660000067ab9 */ /* 0x000fc40000000a00 */
[----:B------:R-:W-:Y:S01]  /*0f50*/  @UP2 ULDC UR10, c[0x0][0xc4c] ;  /* 0x00031300000a2ab9 */ /* 0x000fe20000000800 */
[----:B------:R-:W-:Y:S01]  /*0f60*/  UISETP.NE.U32.AND UP1, UPT, UR6, URZ, UPT ;  /* 0x0000003f0600728c */ /* 0x000fe2000bf25070 */
[----:B------:R-:W1:Y:S01]  /*0f70*/  LDC.64 R12, c[0x0][0x9e0] ;  /* 0x00027800ff0c7b82 */ /* 0x000e620000000a00 */
[----:B------:R-:W-:Y:S01]  /*0f80*/  UIMAD.WIDE.U32 UR10, UR18, UR10, URZ ;  /* 0x0000000a120a72a5 */ /* 0x000fe2000f8e003f */
[----:B------:R-:W-:Y:S01]  /*0f90*/  PLOP3.LUT P0, PT, PT, PT, UP0, 0x80, 0x0 ;  /* 0x000000000000781c */ /* 0x000fe20003f0f008 */
[----:B------:R-:W-:Y:S01]  /*0fa0*/  @UP2 ULDC UR9, c[0x0][0xc50] ;  /* 0x0003140000092ab9 */ /* 0x000fe20000000800 */
[----:B------:R-:W-:Y:S01]  /*0fb0*/  UISETP.NE.AND.EX UP1, UPT, UR7, URZ, UPT, UP1 ;  /* 0x0000003f0700728c */ /* 0x000fe2000bf25310 */
[----:B------:R-:W-:Y:S01]  /*0fc0*/  UMOV UR39, UR18 ;  /* 0x0000001200277c82 */ /* 0x000fe20008000000 */
[----:B------:R-:W-:Y:S02]  /*0fd0*/  @UP2 USHF.R.U32.HI UR39, URZ, UR9, UR11 ;  /* 0x000000093f272299 */ /* 0x000fe4000801160b */
[----:B------:R-:W2:Y:S01]  /*0fe0*/  LDC R105, c[0x0][0x288] ;  /* 0x0000a200ff697b82 */ /* 0x000ea20000000800 */
[----:B------:R-:W-:Y:S01]  /*0ff0*/  @UP0 ULDC.64 UR10, c[0x0][0x9a8] ;  /* 0x00026a00000a0ab9 */ /* 0x000fe20000000a00 */
[----:B------:R-:W-:Y:S01]  /*1000*/  @UP0 USHF.R.S32.HI UR9, URZ, 0x1f, UR39 ;  /* 0x0000001f3f090899 */ /* 0x000fe20008011427 */
[----:B------:R-:W-:Y:S01]  /*1010*/  PLOP3.LUT P1, PT, PT, PT, UP1, 0x80, 0x0 ;  /* 0x000000000000781c */ /* 0x000fe20003f2f018 */
[----:B------:R-:W-:-:S02]  /*1020*/  @UP0 UIMAD.WIDE.U32 UR12, UR39, UR10, URZ ;  /* 0x0000000a270c02a5 */ /* 0x000fc4000f8e003f */
[----:B------:R-:W-:Y:S02]  /*1030*/  @UP0 UIMAD UR9, UR9, UR10, URZ ;  /* 0x0000000a090902a4 */ /* 0x000fe4000f8e023f */
[----:B------:R-:W3:Y:S01]  /*1040*/  LDC R9, c[0x0][0x2f0] ;  /* 0x0000bc00ff097b82 */ /* 0x000ee20000000800 */
[----:B------:R-:W-:Y:S02]  /*1050*/  @UP1 USHF.R.S32.HI UR10, URZ, 0x1f, UR39 ;  /* 0x0000001f3f0a1899 */ /* 0x000fe40008011427 */
[----:B------:R-:W-:Y:S01]  /*1060*/  UIADD3 UR15, -UR39, URZ, URZ ;  /* 0x0000003f270f7290 */ /* 0x000fe2000fffe13f */
[----:B------:R-:W-:Y:S01]  /*1070*/  @UP1 ULDC.64 UR16, c[0x0][0x9b8] ;  /* 0x00026e0000101ab9 */ /* 0x000fe20000000a00 */
[----:B------:R-:W-:Y:S02]  /*1080*/  @UP0 UIMAD UR14, UR39, UR11, UR9 ;  /* 0x0000000b270e02a4 */ /* 0x000fe4000f8e0209 */
[----:B------:R-:W-:Y:S02]  /*1090*/  @UP1 UIMAD UR9, UR10, UR16, URZ ;  /* 0x000000100a0912a4 */ /* 0x000fe4000f8e023f */
[----:B------:R-:W-:-:S02]  /*10a0*/  UIMAD UR40, UR40, UR15, UR18 ;  /* 0x0000000f282872a4 */ /* 0x000fc4000f8e0212 */
[----:B------:R-:W-:Y:S02]  /*10b0*/  @UP1 UIMAD UR15, UR39, UR17, UR9 ;  /* 0x00000011270f12a4 */ /* 0x000fe4000f8e0209 */
[----:B------:R-:W-:Y:S02]  /*10c0*/  @UP0 USHF.R.S32.HI UR9, URZ, 0x1f, UR40 ;  /* 0x0000001f3f090899 */ /* 0x000fe40008011428 */
[----:B------:R-:W-:Y:S02]  /*10d0*/  @UP1 UIMAD.WIDE.U32 UR10, UR39, UR16, URZ ;  /* 0x00000010270a12a5 */ /* 0x000fe4000f8e003f */
[----:B------:R-:W-:Y:S01]  /*10e0*/  @UP1 USHF.R.S32.HI UR20, URZ, 0x1f, UR40 ;  /* 0x0000001f3f141899 */ /* 0x000fe20008011428 */
[----:B------:R-:W-:Y:S01]  /*10f0*/  @UP0 ULDC.64 UR16, c[0x0][0x9b0] ;  /* 0x00026c0000100ab9 */ /* 0x000fe20000000a00 */
[----:B------:R-:W-:Y:S01]  /*1100*/  @UP1 ULDC.64 UR18, c[0x0][0x9c0] ;  /* 0x0002700000121ab9 */ /* 0x000fe20000000a00 */
[----:B------:R-:W-:Y:S02]  /*1110*/  @UP0 UIADD3 UR13, UR13, UR14, URZ ;  /* 0x0000000e0d0d0290 */ /* 0x000fe4000fffe03f */
[----:B------:R-:W-:-:S02]  /*1120*/  @UP0 UIMAD UR9, UR9, UR16, URZ ;  /* 0x00000010090902a4 */ /* 0x000fc4000f8e023f */
[----:B------:R-:W-:Y:S02]  /*1130*/  @UP1 UIADD3 UR11, UR11, UR15, URZ ;  /* 0x0000000f0b0b1290 */ /* 0x000fe4000fffe03f */
[----:B------:R-:W-:Y:S02]  /*1140*/  @UP1 UIMAD UR14, UR20, UR18, URZ ;  /* 0x00000012140e12a4 */ /* 0x000fe4000f8e023f */
        /* <DEDUP_REMOVED lines=12> */
[----:B------:R-:W-:Y:S01]  /*1210*/  ULOP3.LUT UR8, URZ, UR8, URZ, 0x33, !UPT ;  /* 0x000000083f087292 */ /* 0x000fe2000f8e333f */
[----:B------:R-:W-:Y:S01]  /*1220*/  IMAD.U32 R5, RZ, RZ, UR5 ;  /* 0x00000005ff057e24 */ /* 0x000fe2000f8e00ff */
[----:B------:R-:W-:Y:S01]  /*1230*/  ULDC UR4, c[0x0][0xc3c] ;  /* 0x00030f0000047ab9 */ /* 0x000fe20000000800 */
[----:B------:R-:W-:Y:S01]  /*1240*/  IMAD.U32 R7, RZ, RZ, UR7 ;  /* 0x00000007ff077e24 */ /* 0x000fe2000f8e00ff */
[----:B------:R-:W-:Y:S02]  /*1250*/  ULDC UR5, c[0x0][0x988] ;  /* 0x0002620000057ab9 */ /* 0x000fe40000000800 */
[----:B------:R2:W4:Y:S01]  /*1260*/  @P0 LDG.E R3, desc[UR48][R4.64] ;  /* 0x0000003004030981 */ /* 0x000522000c1e1900 */
[----:B------:R-:W-:Y:S01]  /*1270*/  UIADD3 UR4, UR8, UR4, URZ ;  /* 0x0000000408047290 */ /* 0x000fe2000fffe03f */
[----:B------:R-:W-:Y:S02]  /*1280*/  ULDC.64 UR6, c[0x0][0x418] ;  /* 0x0001060000067ab9 */ /* 0x000fe40000000a00 */
[----:B------:R-:W4:Y:S01]  /*1290*/  @P1 LDG.E R0, desc[UR48][R6.64] ;  /* 0x0000003006001981 */ /* 0x000f22000c1e1900 */
[----:B0-----:R-:W-:Y:S01]  /*12a0*/  ISETP.NE.AND P1, PT, R8, 0x1, PT ;  /* 0x000000010800780c */ /* 0x001fe20003f25270 */
[----:B------:R-:W-:Y:S01]  /*12b0*/  UIMAD UR41, UR4, 0xc0, URZ ;  /* 0x000000c0042978a4 */ /* 0x000fe2000f8e023f */
[----:B------:R-:W0:Y:S01]  /*12c0*/  LDC R8, c[0x0][0x424] ;  /* 0x00010900ff087b82 */ /* 0x000e220000000800 */
[----:B------:R-:W-:-:S02]  /*12d0*/  ISETP.NE.U32.AND P0, PT, RZ, UR6, PT ;  /* 0x00000006ff007c0c */ /* 0x000fc4000bf05070 */
[----:B------:R-:W-:Y:S01]  /*12e0*/  UIADD3 UR4, UR41, 0xbf, URZ ;  /* 0x000000bf29047890 */ /* 0x000fe2000fffe03f */
[----:B-1----:R-:W-:Y:S02]  /*12f0*/  ISETP.GE.AND P2, PT, R13, 0x1, PT ;  /* 0x000000010d00780c */ /* 0x002fe40003f46270 */
[----:B------:R-:W-:Y:S02]  /*1300*/  ISETP.NE.AND.EX P0, PT, RZ, UR7, PT, P0 ;  /* 0x00000007ff007c0c */ /* 0x000fe4000bf05300 */
[----:B--2---:R-:W-:-:S03]  /*1310*/  IADD3 R5, -R105, 0x1, RZ ;  /* 0x0000000169057810 */ /* 0x004fc60007ffe1ff */
[----:B------:R-:W1:Y:S08]  /*1320*/  @P1 LDC R10, c[0x0][0x44c] ;  /* 0x00011300ff0a1b82 */ /* 0x000e700000000800 */
[----:B------:R-:W2:Y:S01]  /*1330*/  @P1 LDC R11, c[0x0][0x450] ;  /* 0x00011400ff0b1b82 */ /* 0x000ea20000000800 */
[----:B-1----:R-:W-:-:S04]  /*1340*/  @P1 IMAD.HI.U32 R4, R10, UR4, RZ ;  /* 0x000000040a041c27 */ /* 0x002fc8000f8e00ff */
[----:B----4-:R-:W-:Y:S01]  /*1350*/  FMUL.FTZ R0, R3, R0 ;  /* 0x0000000003007220 */ /* 0x010fe20000410000 */
[----:B------:R-:W-:Y:S01]  /*1360*/  IMAD.U32 R3, RZ, RZ, UR4 ;  /* 0x00000004ff037e24 */ /* 0x000fe2000f8e00ff */
[----:B--2---:R-:W-:Y:S02]  /*1370*/  @P1 SHF.R.U32.HI R3, RZ, R11, R4 ;  /* 0x0000000bff031219 */ /* 0x004fe40000011604 */
[----:B------:R-:W-:Y:S01]  /*1380*/  FMUL.FTZ R6, R0, UR5 ;  /* 0x0000000500067c20 */ /* 0x000fe20008410000 */
[----:B0-----:R-:W-:-:S04]  /*1390*/  SEL R0, R8, 0x1, P0 ;  /* 0x0000000108007807 */ /* 0x001fc80000000000 */
[----:B------:R-:W-:Y:S01]  /*13a0*/  R2UR UR42, R6 ;  /* 0x00000000062a72ca */ /* 0x000fe200000e0000 */
[CC--:B---3--:R-:W-:Y:S02]  /*13b0*/  IMAD R6, R0.reuse, R9.reuse, R5 ;  /* 0x0000000900067224 */ /* 0x0c8fe400078e0205 */
[----:B------:R-:W-:Y:S02]  /*13c0*/  IMAD R17, R0, R9, RZ ;  /* 0x0000000900117224 */ /* 0x000fe400078e02ff */
[----:B------:R-:W-:-:S04]  /*13d0*/  IMAD.IADD R5, R6, 0x1, R3 ;  /* 0x0000000106057824 */ /* 0x000fc800078e0203 */
[----:B------:R-:W-:Y:S01]  /*13e0*/  IMAD.IADD R3, R5, 0x1, R12 ;  /* 0x0000000105037824 */ /* 0x000fe200078e020c */
[----:B------:R-:W-:Y:S06]  /*13f0*/  @!P2 BRA `(.L_x_634) ;  /* 0x000000000040a947 */ /* 0x000fec0003800000 */
[C---:B------:R-:W-:Y:S01]  /*1400*/  ISETP.GT.AND P0, PT, R5.reuse, RZ, PT ;  /* 0x000000ff0500720c */ /* 0x040fe20003f04270 */
[----:B------:R-:W-:-:S12]  /*1410*/  VIADD R4, R5, 0xffffffff ;  /* 0xffffffff05047836 */ /* 0x000fd80000000000 */
[----:B------:R-:W-:Y:S05]  /*1420*/  @P0 BRA `(.L_x_635) ;  /* 0x00000000001c0947 */ /* 0x000fea0003800000 */
[----:B------:R-:W-:Y:S01]  /*1430*/  ISETP.NE.AND P0, PT, R13, 0x1, PT ;  /* 0x000000010d00780c */ /* 0x000fe20003f05270 */
[----:B------:R-:W-:-:S12]  /*1440*/  IMAD.MOV R5, RZ, RZ, -R5 ;  /* 0x000000ffff057224 */ /* 0x000fd800078e0a05 */
[----:B------:R-:W0:Y:S02]  /*1450*/  @P0 LDC.64 R6, c[0x0][0x9e8] ;  /* 0x00027a00ff060b82 */ /* 0x000e240000000a00 */
[----:B0-----:R-:W-:-:S05]  /*1460*/  @P0 IMAD.HI.U32 R4, R5, R6, RZ ;  /* 0x0000000605040227 */ /* 0x001fca00078e00ff */
[----:B------:R-:W-:-:S04]  /*1470*/  @P0 SHF.R.U32.HI R5, RZ, R7, R4 ;  /* 0x00000007ff050219 */ /* 0x000fc80000011604 */
[----:B------:R-:W-:Y:S01]  /*1480*/  LOP3.LUT R4, RZ, R5, RZ, 0x33, !PT ;  /* 0x00000005ff047212 */ /* 0x000fe200078e33ff */
[----:B------:R-:W-:Y:S06]  /*1490*/  BRA `(.L_x_636) ;  /* 0x0000000000107947 */ /* 0x000fec0003800000 */
.L_x_635:
[----:B------:R-:W-:-:S13]  /*14a0*/  ISETP.NE.AND P0, PT, R13, 0x1, PT ;  /* 0x000000010d00780c */ /* 0x000fda0003f05270 */
[----:B------:R-:W0:Y:S02]  /*14b0*/  @P0 LDC.64 R6, c[0x0][0x9e8] ;  /* 0x00027a00ff060b82 */ /* 0x000e240000000a00 */
[----:B0-----:R-:W-:-:S05]  /*14c0*/  @P0 IMAD.HI.U32 R6, R4, R6, RZ ;  /* 0x0000000604060227 */ /* 0x001fca00078e00ff */
[----:B------:R-:W-:-:S07]  /*14d0*/  @P0 SHF.R.U32.HI R4, RZ, R7, R6 ;  /* 0x00000007ff040219 */ /* 0x000fce0000011606 */
.L_x_636:
[----:B------:R-:W-:-:S05]  /*14e0*/  IMAD R4, R4, R13, R13 ;  /* 0x0000000d04047224 */ /* 0x000fca00078e020d */
[----:B------:R-:W-:-:S07]  /*14f0*/  VIMNMX R3, R3, R4, PT ;  /* 0x0000000403037248 */ /* 0x000fce0003fe0100 */
.L_x_634:
[----:B------:R-:W0:Y:S01]  /*1500*/  @P1 LDC R5, c[0x0][0x44c] ;  /* 0x00011300ff051b82 */ /* 0x000e220000000800 */
[----:B------:R-:W-:Y:S01]  /*1510*/  IMAD.U32 R4, RZ, RZ, UR41 ;  /* 0x00000029ff047e24 */ /* 0x000fe2000f8e00ff */
[----:B------:R-:W-:Y:S01]  /*1520*/  ULDC UR4, c[0x0][0x9dc] ;  /* 0x0002770000047ab9 */ /* 0x000fe20000000800 */
[CC--:B------:R-:W-:Y:S02]  /*1530*/  IMAD R105, R0.reuse, R9.reuse, -R105 ;  /* 0x0000000900697224 */ /* 0x0c0fe400078e0a69 */
[----:B------:R-:W-:Y:S02]  /*1540*/  VIADD R3, R3, 0x9f ;  /* 0x0000009f03037836 */ /* 0x000fe40000000000 */
[----:B------:R-:W-:Y:S01]  /*1550*/  IMAD R0, R0, R9, 0x9f ;  /* 0x0000009f00007424 */ /* 0x000fe200078e0209 */
[----:B------:R-:W1:Y:S03]  /*1560*/  @P1 LDC R6, c[0x0][0x450] ;  /* 0x00011400ff061b82 */ /* 0x000e660000000800 */
[----:B------:R-:W-:-:S04]  /*1570*/  IMAD.HI R0, R0, 0x66666667, RZ ;  /* 0x6666666700007827 */ /* 0x000fc800078e02ff */
[----:B0-----:R-:W-:-:S05]  /*1580*/  @P1 IMAD.HI.U32 R5, R5, UR41, RZ ;  /* 0x0000002905051c27 */ /* 0x001fca000f8e00ff */
[----:B-1----:R-:W-:-:S05]  /*1590*/  @P1 SHF.R.U32.HI R4, RZ, R6, R5 ;  /* 0x00000006ff041219 */ /* 0x002fca0000011605 */
[----:B------:R-:W-:Y:S02]  /*15a0*/  IMAD.IADD R6, R105, 0x1, R4 ;  /* 0x0000000169067824 */ /* 0x000fe400078e0204 */
[----:B------:R-:W-:Y:S01]  /*15b0*/  IMAD.HI R4, R3, 0x66666667, RZ ;  /* 0x6666666703047827 */ /* 0x000fe200078e02ff */
[----:B------:R-:W-:-:S03]  /*15c0*/  SHF.R.U32.HI R3, RZ, 0x1f, R0 ;  /* 0x0000001fff037819 */ /* 0x000fc60000011600 */
[----:B------:R-:W-:Y:S01]  /*15d0*/  VIADD R7, R6, -UR4 ;  /* 0x8000000406077c36 */ /* 0x000fe20008000000 */
[----:B------:R-:W-:Y:S02]  /*15e0*/  SHF.R.U32.HI R5, RZ, 0x1f, R4 ;  /* 0x0000001fff057819 */ /* 0x000fe40000011604 */
[----:B------:R-:W-:Y:S02]  /*15f0*/  LEA.HI.SX32 R3, R0, R3, 0x1a ;  /* 0x0000000300037211 */ /* 0x000fe400078fd2ff */
[----:B------:R-:W-:Y:S02]  /*1600*/  LEA.HI.SX32 R104, R4, R5, 0x1a ;  /* 0x0000000504687211 */ /* 0x000fe400078fd2ff */
[----:B------:R-:W-:Y:S02]  /*1610*/  R2UR UR4, R7 ;  /* 0x00000000070472ca */ /* 0x000fe400000e0000 */
[----:B------:R-:W-:Y:S01]  /*1620*/  VIMNMX R104, R3, R104, PT ;  /* 0x0000006803687248 */ /* 0x000fe20003fe0100 */
[----:B------:R-:W-:-:S12]  /*1630*/  @!P2 BRA `(.L_x_637) ;  /* 0x000000000044a947 */ /* 0x000fd80003800000 */
[----:B------:R-:W-:-:S13]  /*1640*/  ISETP.GT.AND P0, PT, R6, -0x1, PT ;  /* 0xffffffff0600780c */ /* 0x000fda0003f04270 */
[----:B------:R-:W-:Y:S05]  /*1650*/  @P0 BRA `(.L_x_638) ;  /* 0x00000000001c0947 */ /* 0x000fea0003800000 */
[----:B------:R-:W-:Y:S02]  /*1660*/  ISETP.NE.AND P0, PT, R13, 0x1, PT ;  /* 0x000000010d00780c */ /* 0x000fe40003f05270 */
[----:B------:R-:W-:-:S11]  /*1670*/  LOP3.LUT R3, RZ, R6, RZ, 0x33, !PT ;  /* 0x00000006ff037212 */ /* 0x000fd600078e33ff */
[----:B------:R-:W0:Y:S02]  /*1680*/  @P0 LDC.64 R4, c[0x0][0x9e8] ;  /* 0x00027a00ff040b82 */ /* 0x000e240000000a00 */
[----:B0-----:R-:W-:-:S05]  /*1690*/  @P0 IMAD.HI.U32 R0, R3, R4, RZ ;  /* 0x0000000403000227 */ /* 0x001fca00078e00ff */
[----:B------:R-:W-:-:S04]  /*16a0*/  @P0 SHF.R.U32.HI R3, RZ, R5, R0 ;  /* 0x00000005ff030219 */ /* 0x000fc80000011600 */
[----:B------:R-:W-:Y:S01]  /*16b0*/  LOP3.LUT R6, RZ, R3, RZ, 0x33, !PT ;  /* 0x00000003ff067212 */ /* 0x000fe200078e33ff */
[----:B------:R-:W-:Y:S06]  /*16c0*/  BRA `(.L_x_639) ;  /* 0x0000000000107947 */ /* 0x000fec0003800000 */
.L_x_638:
[----:B------:R-:W-:-:S13]  /*16d0*/  ISETP.NE.AND P0, PT, R13, 0x1, PT ;  /* 0x000000010d00780c */ /* 0x000fda0003f05270 */
[----:B------:R-:W0:Y:S02]  /*16e0*/  @P0 LDC.64 R4, c[0x0][0x9e8] ;  /* 0x00027a00ff040b82 */ /* 0x000e240000000a00 */
[----:B0-----:R-:W-:-:S05]  /*16f0*/  @P0 IMAD.HI.U32 R0, R6, R4, RZ ;  /* 0x0000000406000227 */ /* 0x001fca00078e00ff */
[----:B------:R-:W-:-:S07]  /*1700*/  @P0 SHF.R.U32.HI R6, RZ, R5, R0 ;  /* 0x00000005ff060219 */ /* 0x000fce0000011600 */
.L_x_639:
[----:B------:R-:W-:-:S05]  /*1710*/  IMAD R6, R6, R13, RZ ;  /* 0x0000000d06067224 */ /* 0x000fca00078e02ff */
[----:B------:R-:W-:-:S13]  /*1720*/  R2UR UR5, R6 ;  /* 0x00000000060572ca */ /* 0x000fda00000e0000 */
[----:B------:R-:W-:-:S04]  /*1730*/  UISETP.LT.AND UP0, UPT, UR4, UR5, UPT ;  /* 0x000000050400728c */ /* 0x000fc8000bf01270 */
[----:B------:R-:W-:-:S12]  /*1740*/  USEL UR4, UR4, UR5, !UP0 ;  /* 0x0000000504047287 */ /* 0x000fd8000c000000 */
.L_x_637:
[----:B------:R-:W-:Y:S01]  /*1750*/  UIMAD.WIDE UR4, UR4, 0x66666667, URZ ;  /* 0x66666667040478a5 */ /* 0x000fe2000f8e023f */
[----:B------:R-:W-:Y:S01]  /*1760*/  PLOP3.LUT P0, PT, PT, PT, PT, 0x80, 0x0 ;  /* 0x000000000000781c */ /* 0x000fe20003f0f070 */
[----:B------:R-:W-:Y:S01]  /*1770*/  IMAD.MOV.U32 R4, RZ, RZ, RZ ;  /* 0x000000ffff047224 */ /* 0x000fe200078e00ff */
[----:B------:R-:W-:Y:S01]  /*1780*/  CS2R R54, SRZ ;  /* 0x0000000000367805 */ /* 0x000fe2000001ff00 */
[----:B------:R-:W-:Y:S01]  /*1790*/  USHF.R.U32.HI UR4, URZ, 0x1f, UR5 ;  /* 0x0000001f3f047899 */ /* 0x000fe20008011605 */
[----:B------:R-:W-:Y:S01]  /*17a0*/  IMAD.MOV.U32 R6, RZ, RZ, RZ ;  /* 0x000000ffff067224 */ /* 0x000fe200078e00ff */
[----:B------:R-:W-:Y:S02]  /*17b0*/  CS2R R12, SRZ ;  /* 0x00000000000c7805 */ /* 0x000fe4000001ff00 */
[----:B------:R-:W-:Y:S01]  /*17c0*/  CS2R R52, SRZ ;  /* 0x0000000000347805 */ /* 0x000fe2000001ff00 */
[----:B------:R-:W-:Y:S01]  /*17d0*/  ULEA.HI.SX32 UR4, UR5, UR4, 0x1a ;  /* 0x0000000405047291 */ /* 0x000fe2000f8fd23f */
[----:B------:R-:W-:Y:S01]  /*17e0*/  CS2R R14, SRZ ;  /* 0x00000000000e7805 */ /* 0x000fe2000001ff00 */
[----:B------:R-:W-:Y:S01]  /*17f0*/  IMAD.MOV.U32 R9, RZ, RZ, RZ ;  /* 0x000000ffff097224 */ /* 0x000fe200078e00ff */
[----:B------:R-:W-:Y:S01]  /*1800*/  CS2R R46, SRZ ;  /* 0x00000000002e7805 */ /* 0x000fe2000001ff00 */
[----:B------:R-:W-:Y:S01]  /*1810*/  UISETP.LT.AND UP0, UPT, URZ, UR4, UPT ;  /* 0x000000043f00728c */ /* 0x000fe2000bf01270 */
[----:B------:R-:W-:-:S02]  /*1820*/  CS2R R20, SRZ ;  /* 0x0000000000147805 */ /* 0x000fc4000001ff00 */
[----:B------:R-:W-:Y:S02]  /*1830*/  CS2R R44, SRZ ;  /* 0x00000000002c7805 */ /* 0x000fe4000001ff00 */
[----:B------:R-:W-:Y:S01]  /*1840*/  CS2R R24, SRZ ;  /* 0x0000000000187805 */ /* 0x000fe2000001ff00 */
[----:B------:R-:W-:Y:S01]  /*1850*/  USEL UR43, URZ, UR4, !UP0 ;  /* 0x000000043f2b7287 */ /* 0x000fe2000c000000 */
[----:B------:R-:W-:Y:S01]  /*1860*/  CS2R R38, SRZ ;  /* 0x0000000000267805 */ /* 0x000fe2000001ff00 */
[----:B------:R-:W-:Y:S01]  /*1870*/  IMAD.MOV.U32 R26, RZ, RZ, RZ ;  /* 0x000000ffff1a7224 */ /* 0x000fe200078e00ff */
[----:B------:R-:W-:Y:S02]  /*1880*/  CS2R R36, SRZ ;  /* 0x0000000000247805 */ /* 0x000fe4000001ff00 */
[----:B------:R-:W-:Y:S02]  /*1890*/  CS2R R28, SRZ ;  /* 0x00000000001c7805 */ /* 0x000fe4000001ff00 */
[----:B------:R-:W-:-:S02]  /*18a0*/  CS2R R30, SRZ ;  /* 0x00000000001e7805 */ /* 0x000fc4000001ff00 */
[----:B------:R-:W-:Y:S02]  /*18b0*/  ISETP.GT.AND P1, PT, R104, UR43, PT ;  /* 0x0000002b68007c0c */ /* 0x000fe4000bf24270 */
[----:B------:R-:W-:Y:S02]  /*18c0*/  CS2R R32, SRZ ;  /* 0x0000000000207805 */ /* 0x000fe4000001ff00 */
[----:B------:R-:W-:Y:S02]  /*18d0*/  CS2R R56, SRZ ;  /* 0x0000000000387805 */ /* 0x000fe4000001ff00 */
[----:B------:R-:W-:-:S07]  /*18e0*/  CS2R R58, SRZ ;  /* 0x00000000003a7805 */ /* 0x000fce000001ff00 */
[----:B------:R-:W-:Y:S05]  /*18f0*/  @!P1 BRA `(.L_x_640) ;  /* 0x000000ec00189947 */ /* 0x000fea0003800000 */
[----:B------:R-:W-:Y:S01]  /*1900*/  VIADD R0, R23, 0xffffff80 ;  /* 0xffffff8017007836 */ /* 0x000fe20000000000 */
[----:B------:R-:W0:Y:S01]  /*1910*/  S2UR UR44, SR_CgaCtaId ;  /* 0x00000000002c79c3 */ /* 0x000e220000008800 */
[----:B------:R-:W-:-:S03]  /*1920*/  UMOV UR45, 0x400 ;  /* 0x00000400002d7882 */ /* 0x000fc60000000000 */
[----:B------:R-:W-:-:S04]  /*1930*/  SHF.R.S32.HI R3, RZ, 0x1f, R0 ;  /* 0x0000001fff037819 */ /* 0x000fc80000011400 */
[----:B------:R-:W-:-:S04]  /*1940*/  LEA.HI R3, R3, R0, RZ, 0x7 ;  /* 0x0000000003037211 */ /* 0x000fc800078f38ff */
[----:B------:R-:W-:-:S06]  /*1950*/  SHF.R.S32.HI R3, RZ, 0x7, R3 ;  /* 0x00000007ff037819 */ /* 0x000fcc0000011403 */
[----:B------:R-:W1:Y:S01]  /*1960*/  SHFL.IDX PT, R3, R3, RZ, 0x1f ;  /* 0x00001fff03037589 */ /* 0x000e6200000e0000 */
[----:B0-----:R-:W-:Y:S01]  /*1970*/  ULEA UR45, UR44, UR45, 0x18 ;  /* 0x0000002d2c2d7291 */ /* 0x001fe2000f8ec03f */
[----:B-1----:R-:W-:-:S13]  /*1980*/  R2UR UR6, R3 ;  /* 0x00000000030672ca */ /* 0x002fda00000e0000 */
        /* <DEDUP_REMOVED lines=26> */
.L_x_641:
[----:B------:R-:W-:Y:S01]  /*1b30*/  ULEA.HI UR4, UR46, UR46, URZ, 0x1 ;  /* 0x0000002e2e047291 */ /* 0x000fe2000f8f083f */
[----:B------:R-:W-:-:S03]  /*1b40*/  IMAD.U32 R3, RZ, RZ, UR47 ;  /* 0x0000002fff037e24 */ /* 0x000fc6000f8e00ff */
[----:B------:R-:W-:Y:S02]  /*1b50*/  ULOP3.LUT UR4, UR4, 0xfffffffe, URZ, 0xc0, !UPT ;  /* 0xfffffffe04047892 */ /* 0x000fe4000f8ec03f */
[----:B------:R-:W-:Y:S02]  /*1b60*/  ISETP.NE.AND P0, PT, R3, 0x3, PT ;  /* 0x000000030300780c */ /* 0x000fe40003f05270 */
[----:B------:R-:W-:-:S06]  /*1b70*/  UIADD3 UR4, UR46, -UR4, URZ ;  /* 0x800000042e047290 */ /* 0x000fcc000fffe03f */
[----:B------:R-:W-:-:S05]  /*1b80*/  IMAD.U32 R0, RZ, RZ, UR4 ;  /* 0x00000004ff007e24 */ /* 0x000fca000f8e00ff */
[----:B------:R-:W-:-:S04]  /*1b90*/  SHF.L.U32 R0, R0, 0x1f, RZ ;  /* 0x0000001f00007819 */ /* 0x000fc800000006ff */
[----:B------:R-:W0:Y:S02]  /*1ba0*/  SYNCS.PHASECHK.TRANS64.TRYWAIT P1, [UR45+0x13200], R0 ;  /* 0x01320000ff0075a7 */ /* 0x000e24000802016d */
[----:B0-----:R-:W-:Y:S05]  /*1bb0*/  @!P1 BRA `(.L_x_642) ;  /* 0x0000013c00209947 */ /* 0x001fea0003800000 */
.L_x_803:
[----:B------:R-:W-:Y:S05]  /*1bc0*/  @!P0 BRA `(.L_x_643) ;  /* 0x0000000000048947 */ /* 0x000fea0003800000 */
[----:B------:R-:W-:Y:S01]  /*1bd0*/  BPT.TRAP 0x1 ;  /* 0x000000040000795c */ /* 0x000fe20000300000 */
.L_x_643:
[----:B0-----:R-:W-:Y:S02]  /*1be0*/  IMAD.U32 R3, RZ, RZ, UR37 ;  /* 0x00000025ff037e24 */ /* 0x001fe4000f8e00ff */
[----:B------:R-:W-:-:S03]  /*1bf0*/  IMAD.U32 R0, RZ, RZ, UR36 ;  /* 0x00000024ff007e24 */ /* 0x000fc6000f8e00ff */
[----:B------:R-:W-:Y:S02]  /*1c00*/  LEA R3, R3, UR45, 0x3 ;  /* 0x0000002d03037c11 */ /* 0x000fe4000f8e18ff */
[----:B------:R-:W-:-:S04]  /*1c10*/  SHF.L.U32 R0, R0, 0x1f, RZ ;  /* 0x0000001f00007819 */ /* 0x000fc800000006ff */
[----:B------:R0:W1:Y:S01]  /*1c20*/  SYNCS.PHASECHK.TRANS64.TRYWAIT P1, [R3+URZ+0x13230], R0 ;  /* 0x01323000030075a7 */ /* 0x000062000802017f */
[----:B------:R-:W-:Y:S05]  /*1c30*/  @!P0 BRA `(.L_x_644) ;  /* 0x0000000000048947 */ /* 0x000fea0003800000 */
[----:B------:R-:W-:Y:S01]  /*1c40*/  BPT.TRAP 0x1 ;  /* 0x000000040000795c */ /* 0x000fe20000300000 */
.L_x_644:
[----:B-1----:R-:W-:Y:S05]  /*1c50*/  @P1 BRA `(.L_x_645) ;  /* 0x0000000000081947 */ /* 0x002fea0003800000 */
[----:B------:R-:W1:Y:S02]  /*1c60*/  SYNCS.PHASECHK.TRANS64.TRYWAIT P1, [R3+URZ+0x13230], R0 ;  /* 0x01323000030075a7 */ /* 0x000e64000802017f */
[----:B-1----:R-:W-:Y:S05]  /*1c70*/  @!P1 BRA `(.L_x_646) ;  /* 0x0000013c00089947 */ /* 0x002fea0003800000 */
.L_x_645:
[----:B------:R-:W-:Y:S01]  /*1c80*/  UIADD3 UR4, UR45, 0xe000, URZ ;  /* 0x0000e0002d047890 */ /* 0x000fe2000fffe03f */
[----:B------:R-:W-:Y:S02]  /*1c90*/  LOP3.LUT P3, RZ, R23, 0x7f, RZ, 0xc0, !PT ;  /* 0x0000007f17ff7812 */ /* 0x000fe4000786c0ff */
[----:B------:R-:W-:Y:S01]  /*1ca0*/  LOP3.LUT R2, R2, 0xfffffff7, RZ, 0xc0, !PT ;  /* 0xfffffff702027812 */ /* 0x000fe200078ec0ff */
[----:B------:R-:W-:-:S04]  /*1cb0*/  USHF.R.U32.HI UR4, URZ, 0x4, UR4 ;  /* 0x000000043f047899 */ /* 0x000fc80008011604 */
[----:B------:R-:W-:-:S06]  /*1cc0*/  ULOP3.LUT UR4, UR4, 0x3fff, URZ, 0xc0, !UPT ;  /* 0x00003fff04047892 */ /* 0x000fcc000f8ec03f */
[----:B------:R-:W-:Y:S01]  /*1cd0*/  IMAD.U32 R7, RZ, RZ, UR4 ;  /* 0x00000004ff077e24 */ /* 0x000fe2000f8e00ff */
[----:B------:R-:W-:Y:S05]  /*1ce0*/  WARPSYNC.ALL ;  /* 0x0000000000007948 */ /* 0x000fea0003800000 */
[----:B------:R-:W-:Y:S02]  /*1cf0*/  LOP3.LUT R7, R7, 0x10000, RZ, 0xfc, !PT ;  /* 0x0001000007077812 */ /* 0x000fe400078efcff */
[----:B------:R-:W-:Y:S02]  /*1d00*/  @P3 LOP3.LUT R2, R2, 0x8, RZ, 0xfc, !PT ;  /* 0x0000000802023812 */ /* 0x000fe400078efcff */
[----:B------:R-:W-:Y:S01]  /*1d10*/  R2UR UR12, R7 ;  /* 0x00000000070c72ca */ /* 0x000fe200000e0000 */
[----:B------:R-:W-:Y:S01]  /*1d20*/  ULOP3.LUT UR50, UR50, 0x10000, URZ, 0xfc, !UPT ;  /* 0x0001000032327892 */ /* 0x000fe2000f8efc3f */
[----:B------:R-:W-:Y:S01]  /*1d30*/  WARPGROUP.ARRIVE ;  /* 0x00000000000079c5 */ /* 0x000fe20000000000 */
[----:B------:R-:W-:Y:S01]  /*1d40*/  UMOV UR9, 0x80000020 ;  /* 0x8000002000097882 */ /* 0x000fe20000000000 */
[----:B------:R-:W-:Y:S01]  /*1d50*/  UMOV UR11, 0x80000020 ;  /* 0x80000020000b7882 */ /* 0x000fe20000000000 */
[----:B------:R-:W-:Y:S01]  /*1d60*/  UMOV UR7, 0x80000020 ;  /* 0x8000002000077882 */ /* 0x000fe20000000000 */
[----:B------:R-:W-:Y:S01]  /*1d70*/  ULDC UR13, c[0x0][0x448] ;  /* 0x00011200000d7ab9 */ /* 0x000fe20000000800 */
[----:B01----:R-:W-:Y:S01]  /*1d80*/  VIADD R0, R19, UR41 ;  /* 0x0000002913007c36 */ /* 0x003fe20008000000 */
[----:B------:R-:W-:Y:S01]  /*1d90*/  UMOV UR8, UR50 ;  /* 0x0000003200087c82 */ /* 0x000fe20008000000 */
[----:B------:R-:W-:Y:S01]  /*1da0*/  UISETP.NE.AND UP0, UPT, UR13, 0x1, UPT ;  /* 0x000000010d00788c */ /* 0x000fe2000bf05270 */
[----:B------:R-:W0:Y:S01]  /*1db0*/  LDC R8, c[0x0][0x288] ;  /* 0x0000a200ff087b82 */ /* 0x000e220000000800 */
[----:B------:R-:W-:Y:S01]  /*1dc0*/  IMAD.MOV.U32 R4, RZ, RZ, R0 ;  /* 0x000000ffff047224 */ /* 0x000fe200078e0000 */
[----:B------:R-:W-:Y:S01]  /*1dd0*/  ULDC UR21, c[0x0][0x9dc] ;  /* 0x0002770000157ab9 */ /* 0x000fe20000000800 */
[----:B------:R-:W-:-:S02]  /*1de0*/  UIMAD UR12, UR37, 0x280, UR12 ;  /* 0x00000280250c78a4 */ /* 0x000fc4000f8e020c */
[----:B------:R-:W-:Y:S02]  /*1df0*/  PLOP3.LUT P1, PT, PT, PT, UP0, 0x80, 0x0 ;  /* 0x000000000000781c */ /* 0x000fe40003f2f008 */
[----:B------:R-:W-:Y:S01]  /*1e00*/  UIADD3 UR4, UR12, 0x80, URZ ;  /* 0x000000800c047890 */ /* 0x000fe2000fffe03f */
[----:B------:R-:W-:Y:S01]  /*1e10*/  PLOP3.LUT P2, PT, PT, PT, UP0, 0x80, 0x0 ;  /* 0x000000000000781c */ /* 0x000fe20003f4f008 */
[----:B------:R-:W-:Y:S02]  /*1e20*/  UIADD3 UR5, UR12, 0x100, URZ ;  /* 0x000001000c057890 */ /* 0x000fe4000fffe03f */
[----:B------:R-:W-:Y:S01]  /*1e30*/  UMOV UR10, UR12 ;  /* 0x0000000c000a7c82 */ /* 0x000fe20008000000 */
[----:B------:R-:W-:Y:S01]  /*1e40*/  UIADD3 UR6, UR12, 0x2, URZ ;  /* 0x000000020c067890 */ /* 0x000fe2000fffe03f */
[----:B------:R-:W-:Y:S01]  /*1e50*/  QGMMA.64x32x32.F32.E4M3.E4M3 R88, gdesc[UR8], RZ, !UPT, gsb0 ;  /* 0x00600000085879f3 */ /* 0x000fe2000c0008ff */
[----:B------:R-:W-:Y:S01]  /*1e60*/  UMOV UR10, UR4 ;  /* 0x00000004000a7c82 */ /* 0x000fe20008000000 */
[----:B------:R-:W-:Y:S01]  /*1e70*/  UMOV UR11, 0x80000020 ;  /* 0x80000020000b7882 */ /* 0x000fe20000000000 */
[----:B------:R-:W-:Y:S01]  /*1e80*/  UIADD3 UR4, UR12, 0x180, URZ ;  /* 0x000001800c047890 */ /* 0x000fe2000fffe03f */
[----:B------:R-:W-:-:S02]  /*1e90*/  WARPGROUP.DEPBAR.LE gsb0, 0x0 ;  /* 0x00008000000079c5 */ /* 0x000fc40000010000 */
[----:B------:R-:W-:-:S06]  /*1ea0*/  WARPGROUP.ARRIVE ;  /* 0x00000000000079c5 */ /* 0x000fcc0000000000 */
[----:B------:R-:W-:Y:S01]  /*1eb0*/  QGMMA.64x32x32.F32.E4M3.E4M3 R72, gdesc[UR8], RZ, !UPT, gsb0 ;  /* 0x00600000084879f3 */ /* 0x000fe2000c0008ff */
[----:B------:R-:W-:Y:S01]  /*1ec0*/  UMOV UR10, UR5 ;  /* 0x00000005000a7c82 */ /* 0x000fe20008000000 */
[----:B------:R-:W-:Y:S01]  /*1ed0*/  UMOV UR11, 0x80000020 ;  /* 0x80000020000b7882 */ /* 0x000fe20000000000 */
[----:B------:R-:W-:Y:S01]  /*1ee0*/  UIADD3 UR5, UR12, 0x200, URZ ;  /* 0x000002000c057890 */ /* 0x000fe2000fffe03f */
        /* <DEDUP_REMOVED lines=16> */
[----:B------:R-:W-:Y:S01]  /*1ff0*/  UIADD3 UR11, UR12, 0x102, URZ ;  /* 0x000001020c0b7890 */ /* 0x000fe2000fffe03f */
[----:B------:R-:W-:Y:S02]  /*2000*/  WARPGROUP.DEPBAR.LE gsb0, 0x0 ;  /* 0x00008000000079c5 */ /* 0x000fe40000010000 */
[----:B------:R-:W-:-:S06]  /*2010*/  WARPGROUP.ARRIVE ;  /* 0x00000000000079c5 */ /* 0x000fcc0000000000 */
[----:B------:R-:W-:Y:S01]  /*2020*/  QGMMA.64x32x32.F32.E4M3.E4M3 R88, gdesc[UR4], R88, gsb0 ;  /* 0x00600000045879f3 */ /* 0x000fe20008000858 */
[----:B------:R-:W-:Y:S01]  /*2030*/  UMOV UR6, UR10 ;  /* 0x0000000a00067c82 */ /* 0x000fe20008000000 */
[----:B------:R-:W-:Y:S01]  /*2040*/  UMOV UR7, 0x80000020 ;  /* 0x8000002000077882 */ /* 0x000fe20000000000 */
[----:B------:R-:W-:Y:S02]  /*2050*/  UIADD3 UR10, UR12, 0x182, URZ ;  /* 0x000001820c0a7890 */ /* 0x000fe4000fffe03f */
[----:B------:R-:W-:Y:S01]  /*2060*/  UIADD3 UR12, UR12, 0x202, URZ ;  /* 0x000002020c0c7890 */ /* 0x000fe2000fffe03f */
[----:B------:R-:W-:Y:S02]  /*2070*/  WARPGROUP.DEPBAR.LE gsb0, 0x0 ;  /* 0x00008000000079c5 */ /* 0x000fe40000010000 */
[----:B------:R-:W-:-:S06]  /*2080*/  WARPGROUP.ARRIVE ;  /* 0x00000000000079c5 */ /* 0x000fcc0000000000 */
[----:B------:R-:W-:Y:S01]  /*2090*/  QGMMA.64x32x32.F32.E4M3.E4M3 R72, gdesc[UR4], R72, gsb0 ;  /* 0x00600000044879f3 */ /* 0x000fe20008000848 */
[----:B------:R-:W-:Y:S01]  /*20a0*/  UMOV UR6, UR11 ;  /* 0x0000000b00067c82 */ /* 0x000fe20008000000 */
[----:B------:R-:W-:Y:S01]  /*20b0*/  UMOV UR7, 0x80000020 ;  /* 0x8000002000077882 */ /* 0x000fe20000000000 */
[----:B------:R-:W-:Y:S02]  /*20c0*/  WARPGROUP.DEPBAR.LE gsb0, 0x0 ;  /* 0x00008000000079c5 */ /* 0x000fe40000010000 */
[----:B------:R-:W-:-:S06]  /*20d0*/  WARPGROUP.ARRIVE ;  /* 0x00000000000079c5 */ /* 0x000fcc0000000000 */
[----:B------:R-:W-:Y:S01]  /*20e0*/  QGMMA.64x32x32.F32.E4M3.E4M3 R56, gdesc[UR4], R56, gsb0 ;  /* 0x00600000043879f3 */ /* 0x000fe20008000838 */
[----:B------:R-:W-:Y:S01]  /*20f0*/  UMOV UR6, UR10 ;  /* 0x0000000a00067c82 */ /* 0x000fe20008000000 */
[----:B------:R-:W-:Y:S01]  /*2100*/  UMOV UR7, 0x80000020 ;  /* 0x8000002000077882 */ /* 0x000fe20000000000 */
[----:B------:R-:W-:Y:S01]  /*2110*/  ULOP3.LUT UR10, URZ, UR21, URZ, 0x33, !UPT ;  /* 0x000000153f0a7292 */ /* 0x000fe2000f8e333f */
        /* <DEDUP_REMOVED lines=8> */
[----:B------:R-:W-:Y:S02]  /*21a0*/  @UP0 ULDC UR6, c[0x0][0x44c] ;  /* 0x0001130000060ab9 */ /* 0x000fe40000000800 */
[----:B------:R-:W-:Y:S01]  /*21b0*/  @P1 IMAD.HI.U32 R5, R0, UR6, RZ ;  /* 0x0000000600051c27 */ /* 0x000fe2000f8e00ff */
[----:B------:R-:W-:-:S03]  /*21c0*/  @UP0 ULDC UR6, c[0x0][0x450] ;  /* 0x0001140000060ab9 */ /* 0x000fc60000000800 */
[----:B------:R-:W-:Y:S01]  /*21d0*/  @!P3 VIADD R0, R3, 0x13240 ;  /* 0x000132400300b836 */ /* 0x000fe20000000000 */
[----:B------:R-:W-:Y:S01]  /*21e0*/  @P2 SHF.R.U32.HI R4, RZ, UR6, R5 ;  /* 0x00000006ff042c19 */ /* 0x000fe20008011605 */
[----:B------:R-:W-:Y:S01]  /*21f0*/  IMAD.MOV.U32 R5, RZ, RZ, -0xa0 ;  /* 0xffffff60ff057424 */ /* 0x000fe200078e00ff */
[----:B------:R-:W-:Y:S02]  /*2200*/  ULDC.64 UR6, c[0x0][0x9e0] ;  /* 0x0002780000067ab9 */ /* 0x000fe40000000a00 */
[----:B------:R-:W-:Y:S01]  /*2210*/  UISETP.GE.AND UP1, UPT, UR7, 0x1, UPT ;  /* 0x000000010700788c */ /* 0x000fe2000bf26270 */
[----:B------:R-:W1:Y:S01]  /*2220*/  SHFL.IDX PT, R14, R4, RZ, 0x1c1f ;  /* 0x001c1fff040e7589 */ /* 0x000e6200000e0000 */
[----:B------:R-:W-:Y:S01]  /*2230*/  @!P3 PRMT R0, RZ, 0x654, R0 ;  /* 0x00000654ff00b816 */ /* 0x000fe20000000000 */
[----:B------:R-:W-:-:S03]  /*2240*/  IMAD R5, R104, R5, 0xa1 ;  /* 0x000000a168057424 */ /* 0x000fc600078e0205 */
[----:B------:R-:W-:Y:S01]  /*2250*/  PLOP3.LUT P1, PT, PT, PT, UP1, 0x40, 0x0 ;  /* 0x000000000000781c */ /* 0x000fe20003f2e818 */
[----:B------:R-:W-:Y:S02]  /*2260*/  IMAD R6, R18, -0x2, R5 ;  /* 0xfffffffe12067824 */ /* 0x000fe400078e0205 */
[----:B------:R-:W-:Y:S01]  /*2270*/  VIADD R12, R5, 0xffffffff ;  /* 0xffffffff050c7836 */ /* 0x000fe20000000000 */
[----:B------:R-:W-:Y:S02]  /*2280*/  WARPGROUP.DEPBAR.LE gsb0, 0x0 ;  /* 0x00008000000079c5 */ /* 0x000fe40000010000 */
[----:B------:R2:W-:Y:S02]  /*2290*/  @!P3 SYNCS.ARRIVE.TRANS64.RED.A1T0 RZ, [R0+URZ], RZ ;  /* 0x000000ff00ffb9a7 */ /* 0x0005e4000810043f */
[----:B--2---:R-:W-:-:S04]  /*22a0*/  IMAD R0, R104, -0xa0, R17 ;  /* 0xffffff6068007824 */ /* 0x004fc800078e0211 */
[----:B------:R-:W-:Y:S01]  /*22b0*/  VIADD R3, R0, 0xa0 ;  /* 0x000000a000037836 */ /* 0x000fe20000000000 */
[C---:B0-----:R-:W-:Y:S01]  /*22c0*/  IADD3 R0, R6.reuse, -R8, R17 ;  /* 0x8000000806007210 */ /* 0x041fe20007ffe011 */
[----:B------:R-:W-:Y:S02]  /*22d0*/  VIADD R6, R6, 0xffffffff ;  /* 0xffffffff06067836 */ /* 0x000fe40000000000 */
[----:B------:R-:W-:Y:S02]  /*22e0*/  IMAD R9, R18, -0x2, R3 ;  /* 0xfffffffe12097824 */ /* 0x000fe400078e0203 */
[C---:B------:R-:W-:Y:S02]  /*22f0*/  VIADD R10, R0.reuse, UR6 ;  /* 0x00000006000a7c36 */ /* 0x040fe40008000000 */
[----:B------:R-:W-:-:S03]  /*2300*/  VIADD R11, R0, UR10 ;  /* 0x0000000a000b7c36 */ /* 0x000fc60008000000 */
[----:B-1----:R-:W-:Y:S01]  /*2310*/  VIADDMNMX R0, R14, R10, R9, PT ;  /* 0x0000000a0e007246 */ /* 0x002fe20003800109 */
[----:B------:R-:W-:Y:S01]  /*2320*/  IMAD.IADD R3, R11, 0x1, R14 ;  /* 0x000000010b037824 */ /* 0x000fe200078e020e */
[----:B------:R-:W-:Y:S06]  /*2330*/  @P1 BRA `(.L_x_647) ;  /* 0x0000000000541947 */ /* 0x000fec0003800000 */
[----:B------:R-:W-:Y:S01]  /*2340*/  IADD3 R5, R17, -R8, R14 ;  /* 0x8000000811057210 */ /* 0x000fe20007ffe00e */
[----:B------:R-:W-:Y:S03]  /*2350*/  BSSY B0, `(.L_x_648) ;  /* 0x0000010000007945 */ /* 0x000fe60003800000 */
[----:B------:R-:W-:-:S13]  /*2360*/  ISETP.GT.AND P1, PT, R5, -0x1, PT ;  /* 0xffffffff0500780c */ /* 0x000fda0003f24270 */
[----:B------:R-:W-:Y:S05]  /*2370*/  @P1 BRA `(.L_x_649) ;  /* 0x0000000000201947 */ /* 0x000fea0003800000 */
[----:B------:R-:W-:Y:S01]  /*2380*/  UISETP.NE.AND UP2, UPT, UR7, 0x1, UPT ;  /* 0x000000010700788c */ /* 0x000fe2000bf45270 */
[----:B------:R-:W-:-:S05]  /*2390*/  LOP3.LUT R5, RZ, R5, RZ, 0x33, !PT ;  /* 0x00000005ff057212 */ /* 0x000fca00078e33ff */
[----:B------:R-:W-:-:S05]  /*23a0*/  PLOP3.LUT P1, PT, PT, PT, UP2, 0x80, 0x0 ;  /* 0x000000000000781c */ /* 0x000fca0003f2f028 */
[----:B------:R-:W-:-:S08]  /*23b0*/  @UP2 ULDC.64 UR10, c[0x0][0x9e8] ;  /* 0x00027a00000a2ab9 */ /* 0x000fd00000000a00 */
[----:B------:R-:W-:-:S05]  /*23c0*/  @P1 IMAD.HI.U32 R13, R5, UR10, RZ ;  /* 0x0000000a050d1c27 */ /* 0x000fca000f8e00ff */
[----:B------:R-:W-:-:S04]  /*23d0*/  @P1 SHF.R.U32.HI R5, RZ, UR11, R13 ;  /* 0x0000000bff051c19 */ /* 0x000fc8000801160d */
[----:B------:R-:W-:Y:S01]  /*23e0*/  LOP3.LUT R5, RZ, R5, RZ, 0x33, !PT ;  /* 0x00000005ff057212 */ /* 0x000fe200078e33ff */
[----:B------:R-:W-:Y:S06]  /*23f0*/  BRA `(.L_x_650) ;  /* 0x0000000000147947 */ /* 0x000fec0003800000 */
.L_x_649:
[----:B------:R-:W-:-:S06]  /*2400*/  UISETP.NE.AND UP2, UPT, UR7, 0x1, UPT ;  /* 0x000000010700788c */ /* 0x000fcc000bf45270 */
[----:B------:R-:W-:-:S05]  /*2410*/  PLOP3.LUT P1, PT, PT, PT, UP2, 0x80, 0x0 ;  /* 0x000000000000781c */ /* 0x000fca0003f2f028 */
[----:B------:R-:W-:-:S08]  /*2420*/  @UP2 ULDC.64 UR10, c[0x0][0x9e8] ;  /* 0x00027a00000a2ab9 */ /* 0x000fd00000000a00 */
[----:B------:R-:W-:-:S05]  /*2430*/  @P1 IMAD.HI.U32 R13, R5, UR10, RZ ;  /* 0x0000000a050d1c27 */ /* 0x000fca000f8e00ff */
[----:B------:R-:W-:-:S07]  /*2440*/  @P1 SHF.R.U32.HI R5, RZ, UR11, R13 ;  /* 0x0000000bff051c19 */ /* 0x000fce000801160d */
.L_x_650:
[----:B------:R-:W-:Y:S05]  /*2450*/  BSYNC B0 ;  /* 0x0000000000007941 */ /* 0x000fea0003800000 */
.L_x_648:
[----:B------:R-:W-:-:S05]  /*2460*/  IMAD R5, R5, UR7, R6 ;  /* 0x0000000705057c24 */ /* 0x000fca000f8e0206 */
[----:B------:R-:W-:Y:S02]  /*2470*/  VIMNMX R3, R3, R5, !PT ;  /* 0x0000000503037248 */ /* 0x000fe40007fe0100 */
[----:B------:R-:W-:-:S07]  /*2480*/  VIADDMNMX R0, R5, UR7, R0, PT ;  /* 0x0000000705007c46 */ /* 0x000fce000b800100 */
.L_x_647:
[C---:B------:R-:W-:Y:S01]  /*2490*/  ISETP.GE.AND P1, PT, R12.reuse, 0x2, PT ;  /* 0x000000020c00780c */ /* 0x040fe20003f26270 */
[----:B------:R-:W0:Y:S01]  /*24a0*/  SHFL.IDX PT, R4, R4, 0x1, 0x1c1f ;  /* 0x003c1f0004047f89 */ /* 0x000e2200000e0000 */
[----:B------:R-:W-:Y:S02]  /*24b0*/  ISETP.GE.AND P2, PT, R12, 0x9, PT ;  /* 0x000000090c00780c */ /* 0x000fe40003f46270 */
[----:B------:R-:W-:Y:S02]  /*24c0*/  LOP3.LUT R16, R16, 0xefffffff, RZ, 0xc0, !PT ;  /* 0xefffffff10107812 */ /* 0x000fe400078ec0ff */
[----:B------:R-:W-:Y:S02]  /*24d0*/  ISETP.GE.AND P3, PT, R12, 0xa, PT ;  /* 0x0000000a0c00780c */ /* 0x000fe40003f66270 */
[----:B------:R-:W-:Y:S02]  /*24e0*/  LOP3.LUT R2, R2, 0xfffffffb, RZ, 0xc0, !PT ;  /* 0xfffffffb02027812 */ /* 0x000fe400078ec0ff */
[----:B------:R-:W-:-:S03]  /*24f0*/  ISETP.GE.AND P4, PT, R12, 0x31, PT ;  /* 0x000000310c00780c */ /* 0x000fc60003f86270 */
[----:B------:R-:W-:Y:S02]  /*2500*/  @P1 LOP3.LUT R16, R16, 0x10000000, RZ, 0xfc, !PT ;  /* 0x1000000010101812 */ /* 0x000fe400078efcff */
[C---:B------:R-:W-:Y:S02]  /*2510*/  ISETP.GT.AND P1, PT, R3.reuse, 0x1, !P1 ;  /* 0x000000010300780c */ /* 0x040fe40004f24270 */
[----:B------:R-:W-:Y:S02]  /*2520*/  LOP3.LUT R16, R16, 0xdfffffff, RZ, 0xc0, !PT ;  /* 0xdfffffff10107812 */ /* 0x000fe400078ec0ff */
[----:B------:R-:W-:Y:S02]  /*2530*/  ISETP.LT.OR P1, PT, R0, 0x2, P1 ;  /* 0x000000020000780c */ /* 0x000fe40000f21670 */
[----:B------:R-:W-:Y:S02]  /*2540*/  @P2 LOP3.LUT R16, R16, 0x20000000, RZ, 0xfc, !PT ;  /* 0x2000000010102812 */ /* 0x000fe400078efcff */
[----:B------:R-:W-:-:S02]  /*2550*/  ISETP.GT.AND P2, PT, R3, 0x8, !P2 ;  /* 0x000000080300780c */ /* 0x000fc40005744270 */
[----:B------:R-:W-:Y:S02]  /*2560*/  FSEL R89, R89, -INF , !P1 ;  /* 0xff80000059597808 */ /* 0x000fe40004800000 */
[----:B------:R-:W-:Y:S02]  /*2570*/  LOP3.LUT R16, R16, 0xbfffffff, RZ, 0xc0, !PT ;  /* 0xbfffffff10107812 */ /* 0x000fe400078ec0ff */
[----:B------:R-:W-:Y:S02]  /*2580*/  ISETP.GT.AND P1, PT, R3, 0x9, !P3 ;  /* 0x000000090300780c */ /* 0x000fe40005f24270 */
[----:B------:R-:W-:Y:S02]  /*2590*/  ISETP.LT.OR P2, PT, R0, 0x9, P2 ;  /* 0x000000090000780c */ /* 0x000fe40001741670 */
[----:B------:R-:W-:Y:S02]  /*25a0*/  @P3 LOP3.LUT R16, R16, 0x40000000, RZ, 0xfc, !PT ;  /* 0x4000000010103812 */ /* 0x000fe400078efcff */
[----:B------:R-:W-:-:S02]  /*25b0*/  ISETP.LT.OR P1, PT, R0, 0xa, P1 ;  /* 0x0000000a0000780c */ /* 0x000fc40000f21670 */
[----:B------:R-:W-:Y:S02]  /*25c0*/  FSEL R92, R92, -INF , !P2 ;  /* 0xff8000005c5c7808 */ /* 0x000fe40005000000 */
[C---:B------:R-:W-:Y:S02]  /*25d0*/  ISETP.GE.AND P3, PT, R12.reuse, 0x11, PT ;  /* 0x000000110c00780c */ /* 0x040fe40003f66270 */
[----:B------:R-:W-:Y:S02]  /*25e0*/  ISETP.GE.AND P2, PT, R12, 0x12, PT ;  /* 0x000000120c00780c */ /* 0x000fe40003f46270 */
[----:B------:R-:W-:Y:S02]  /*25f0*/  FSEL R93, R93, -INF , !P1 ;  /* 0xff8000005d5d7808 */ /* 0x000fe40004800000 */
[----:B------:R-:W-:Y:S02]  /*2600*/  ISETP.GT.AND P1, PT, R3, 0x10, !P3 ;  /* 0x000000100300780c */ /* 0x000fe40005f24270 */
[----:B------:R-:W-:-:S02]  /*2610*/  LOP3.LUT R16, R16, 0x7fffffff, RZ, 0xc0, !PT ;  /* 0x7fffffff10107812 */ /* 0x000fc400078ec0ff */
[----:B------:R-:W-:-:S03]  /*2620*/  ISETP.LT.OR P1, PT, R0, 0x11, P1 ;  /* 0x000000110000780c */ /* 0x000fc60000f21670 */
[----:B------:R-:W-:Y:S02]  /*2630*/  @P3 LOP3.LUT R16, R16, 0x80000000, RZ, 0xfc, !PT ;  /* 0x8000000010103812 */ /* 0x000fe400078efcff */
[----:B------:R-:W-:Y:S02]  /*2640*/  FSEL R96, R96, -INF , !P1 ;  /* 0xff80000060607808 */ /* 0x000fe40004800000 */
[----:B------:R-:W-:Y:S02]  /*2650*/  @P2 LOP3.LUT R2, R2, 0x4, RZ, 0xfc, !PT ;  /* 0x0000000402022812 */ /* 0x000fe400078efcff */
[----:B------:R-:W-:Y:S02]  /*2660*/  ISETP.GT.AND P1, PT, R3, 0x11, !P2 ;  /* 0x000000110300780c */ /* 0x000fe40005724270 */
[----:B------:R-:W-:Y:S02]  /*2670*/  ISETP.GE.AND P2, PT, R12, 0x19, PT ;  /* 0x000000190c00780c */ /* 0x000fe40003f46270 */
[----:B------:R-:W-:-:S02]  /*2680*/  ISETP.LT.OR P1, PT, R0, 0x12, P1 ;  /* 0x000000120000780c */ /* 0x000fc40000f21670 */
[----:B------:R-:W-:Y:S02]  /*2690*/  LOP3.LUT R2, R2, 0xfffffffd, RZ, 0xc0, !PT ;  /* 0xfffffffd02027812 */ /* 0x000fe400078ec0ff */
[----:B------:R-:W-:Y:S02]  /*26a0*/  FSEL R97, R97, -INF , !P1 ;  /* 0xff80000061617808 */ /* 0x000fe40004800000 */
[----:B------:R-:W-:Y:S02]  /*26b0*/  ISETP.GT.AND P1, PT, R3, 0x18, !P2 ;  /* 0x000000180300780c */ /* 0x000fe40005724270 */
[----:B------:R-:W-:Y:S02]  /*26c0*/  ISETP.GE.AND P3, PT, R12, 0x22, PT ;  /* 0x000000220c00780c */ /* 0x000fe40003f66270 */
[----:B------:R-:W-:Y:S02]  /*26d0*/  ISETP.LT.OR P1, PT, R0, 0x19, P1 ;  /* 0x000000190000780c */ /* 0x000fe40000f21670 */
[----:B------:R-:W-:-:S02]  /*26e0*/  @P2 LOP3.LUT R2, R2, 0x2, RZ, 0xfc, !PT ;  /* 0x0000000202022812 */ /* 0x000fc400078efcff */
[----:B------:R-:W-:Y:S02]  /*26f0*/  ISETP.GE.AND P2, PT, R12, 0x1a, PT ;  /* 0x0000001a0c00780c */ /* 0x000fe40003f46270 */
[----:B------:R-:W-:Y:S02]  /*2700*/  FSEL R100, R100, -INF , !P1 ;  /* 0xff80000064647808 */ /* 0x000fe40004800000 */
[----:B------:R-:W-:Y:S02]  /*2710*/  ISETP.GT.AND P1, PT, R3, 0x19, !P2 ;  /* 0x000000190300780c */ /* 0x000fe40005724270 */
[----:B------:R-:W-:Y:S02]  /*2720*/  LOP3.LUT R2, R2, 0xfffffffe, RZ, 0xc0, !PT ;  /* 0xfffffffe02027812 */ /* 0x000fe400078ec0ff */
[----:B------:R-:W-:Y:S02]  /*2730*/  ISETP.LT.OR P1, PT, R0, 0x1a, P1 ;  /* 0x0000001a0000780c */ /* 0x000fe40000f21670 */
[----:B------:R-:W-:-:S02]  /*2740*/  LOP3.LUT R16, R16, 0xfffffffd, RZ, 0xc0, !PT ;  /* 0xfffffffd10107812 */ /* 0x000fc400078ec0ff */
[----:B------:R-:W-:Y:S02]  /*2750*/  FSEL R101, R101, -INF , !P1 ;  /* 0xff80000065657808 */ /* 0x000fe40004800000 */
[----:B------:R-:W-:Y:S02]  /*2760*/  ISETP.GE.AND P1, PT, R12, 0x21, PT ;  /* 0x000000210c00780c */ /* 0x000fe40003f26270 */
[----:B------:R-:W-:Y:S02]  /*2770*/  @P2 LOP3.LUT R2, R2, 0x1, RZ, 0xfc, !PT ;  /* 0x0000000102022812 */ /* 0x000fe400078efcff */
[----:B------:R-:W-:Y:S02]  /*2780*/  ISETP.GT.AND P2, PT, R3, 0x20, !P1 ;  /* 0x000000200300780c */ /* 0x000fe40004f44270 */
[----:B------:R-:W-:Y:S02]  /*2790*/  @P3 LOP3.LUT R16, R16, 0x2, RZ, 0xfc, !PT ;  /* 0x0000000210103812 */ /* 0x000fe400078efcff */
[----:B------:R-:W-:-:S02]  /*27a0*/  ISETP.LT.OR P2, PT, R0, 0x21, P2 ;  /* 0x000000210000780c */ /* 0x000fc40001741670 */
[----:B------:R-:W-:Y:S02]  /*27b0*/  LOP3.LUT R16, R16, 0xfffffffb, RZ, 0xc0, !PT ;  /* 0xfffffffb10107812 */ /* 0x000fe400078ec0ff */
[----:B------:R-:W-:Y:S02]  /*27c0*/  FSEL R72, R72, -INF , !P2 ;  /* 0xff80000048487808 */ /* 0x000fe40005000000 */
[----:B------:R-:W-:Y:S02]  /*27d0*/  ISETP.GT.AND P2, PT, R3, 0x21, !P3 ;  /* 0x000000210300780c */ /* 0x000fe40005f44270 */
[----:B------:R-:W-:Y:S02]  /*27e0*/  ISETP.GE.AND P3, PT, R12, 0x29, PT ;  /* 0x000000290c00780c */ /* 0x000fe40003f66270 */
[----:B------:R-:W-:-:S04]  /*27f0*/  ISETP.LT.OR P2, PT, R0, 0x22, P2 ;  /* 0x000000220000780c */ /* 0x000fc80001741670 */
[----:B------:R-:W-:Y:S02]  /*2800*/  FSEL R73, R73, -INF , !P2 ;  /* 0xff80000049497808 */ /* 0x000fe40005000000 */
[----:B------:R-:W-:-:S04]  /*2810*/  ISETP.GT.AND P2, PT, R3, 0x28, !P3 ;  /* 0x000000280300780c */ /* 0x000fc80005f44270 */
[----:B------:R-:W-:Y:S02]  /*2820*/  ISETP.LT.OR P2, PT, R0, 0x29, P2 ;  /* 0x000000290000780c */ /* 0x000fe40001741670 */
[----:B------:R-:W-:Y:S02]  /*2830*/  @P3 LOP3.LUT R16, R16, 0x4, RZ, 0xfc, !PT ;  /* 0x0000000410103812 */ /* 0x000fe400078efcff */
[----:B------:R-:W-:Y:S02]  /*2840*/  FSEL R76, R76, -INF , !P2 ;  /* 0xff8000004c4c7808 */ /* 0x000fe40005000000 */
[----:B------:R-:W-:Y:S02]  /*2850*/  ISETP.GE.AND P2, PT, R12, 0x2a, PT ;  /* 0x0000002a0c00780c */ /* 0x000fe40003f46270 */
[----:B------:R-:W-:Y:S02]  /*2860*/  LOP3.LUT R16, R16, 0xffbfffff, RZ, 0xc0, !PT ;  /* 0xffbfffff10107812 */ /* 0x000fe400078ec0ff */
[----:B------:R-:W-:-:S02]  /*2870*/  ISETP.GT.AND P3, PT, R3, 0x29, !P2 ;  /* 0x000000290300780c */ /* 0x000fc40005764270 */
[----:B------:R-:W-:Y:S02]  /*2880*/  @P4 LOP3.LUT R16, R16, 0x400000, RZ, 0xfc, !PT ;  /* 0x0040000010104812 */ /* 0x000fe400078efcff */
[----:B------:R-:W-:Y:S02]  /*2890*/  ISETP.LT.OR P3, PT, R0, 0x2a, P3 ;  /* 0x0000002a0000780c */ /* 0x000fe40001f61670 */
[----:B------:R-:W-:Y:S02]  /*28a0*/  LOP3.LUT R16, R16, 0xffdfffff, RZ, 0xc0, !PT ;  /* 0xffdfffff10107812 */ /* 0x000fe400078ec0ff */
[----:B------:R-:W-:Y:S02]  /*28b0*/  FSEL R77, R77, -INF , !P3 ;  /* 0xff8000004d4d7808 */ /* 0x000fe40005800000 */
[----:B------:R-:W-:Y:S02]  /*28c0*/  ISETP.GT.AND P3, PT, R3, 0x30, !P4 ;  /* 0x000000300300780c */ /* 0x000fe40006764270 */
[----:B------:R-:W-:-:S02]  /*28d0*/  ISETP.GE.AND P4, PT, R12, 0x32, PT ;  /* 0x000000320c00780c */ /* 0x000fc40003f86270 */
[----:B------:R-:W-:-:S04]  /*28e0*/  ISETP.LT.OR P3, PT, R0, 0x31, P3 ;  /* 0x000000310000780c */ /* 0x000fc80001f61670 */
[----:B------:R-:W-:Y:S02]  /*28f0*/  FSEL R80, R80, -INF , !P3 ;  /* 0xff80000050507808 */ /* 0x000fe40005800000 */
[----:B------:R-:W-:-:S04]  /*2900*/  ISETP.GT.AND P3, PT, R3, 0x31, !P4 ;  /* 0x000000310300780c */ /* 0x000fc80006764270 */
[----:B------:R-:W-:Y:S02]  /*2910*/  ISETP.LT.OR P3, PT, R0, 0x32, P3 ;  /* 0x000000320000780c */ /* 0x000fe40001f61670 */
[----:B------:R-:W-:Y:S02]  /*2920*/  @P4 LOP3.LUT R16, R16, 0x200000, RZ, 0xfc, !PT ;  /* 0x0020000010104812 */ /* 0x000fe400078efcff */
[----:B------:R-:W-:Y:S02]  /*2930*/  ISETP.GE.AND P4, PT, R12, 0x39, PT ;  /* 0x000000390c00780c */ /* 0x000fe40003f86270 */
[----:B------:R-:W-:Y:S02]  /*2940*/  LOP3.LUT R16, R16, 0xffefffff, RZ, 0xc0, !PT ;  /* 0xffefffff10107812 */ /* 0x000fe400078ec0ff */
[----:B------:R-:W-:Y:S02]  /*2950*/  FSEL R81, R81, -INF , !P3 ;  /* 0xff80000051517808 */ /* 0x000fe40005800000 */
[----:B------:R-:W-:-:S04]  /*2960*/  ISETP.GT.AND P3, PT, R3, 0x38, !P4 ;  /* 0x000000380300780c */ /* 0x000fc80006764270 */
[----:B------:R-:W-:-:S03]  /*2970*/  ISETP.LT.OR P3, PT, R0, 0x39, P3 ;  /* 0x000000390000780c */ /* 0x000fc60001f61670 */
        /* <DEDUP_REMOVED lines=116> */
[----:B------:R-:W-:Y:S02]  /*30c0*/  FSEL R25, R25, -INF , !P3 ;  /* 0xff80000019197808 */ /* 0x000fe40005800000 */
[----:B------:R-:W-:Y:S02]  /*30d0*/  LOP3.LUT R16, R16, 0xfbffffff, RZ, 0xc0, !PT ;  /* 0xfbffffff10107812 */ /* 0x000fe400078ec0ff */
[----:B------:R-:W-:-:S04]  /*30e0*/  ISETP.GT.AND P3, PT, R3, 0x88, !P4 ;  /* 0x000000880300780c */ /* 0x000fc80006764270 */
[----:B------:R-:W-:-:S03]  /*30f0*/  ISETP.LT.OR P3, PT, R0, 0x89, P3 ;  /* 0x000000890000780c */ /* 0x000fc60001f61670 */
[----:B------:R-:W-:Y:S02]  /*3100*/  @P4 LOP3.LUT R16, R16, 0x4000000, RZ, 0xfc, !PT ;  /* 0x0400000010104812 */ /* 0x000fe400078efcff */
[----:B------:R-:W-:Y:S02]  /*3110*/  ISETP.GE.AND P4, PT, R12, 0x8a, PT ;  /* 0x0000008a0c00780c */ /* 0x000fe40003f86270 */
[----:B------:R-:W-:Y:S02]  /*3120*/  FSEL R28, R28, -INF , !P3 ;  /* 0xff8000001c1c7808 */ /* 0x000fe40005800000 */
[----:B------:R-:W-:Y:S02]  /*3130*/  ISETP.GT.AND P3, PT, R3, 0x89, !P4 ;  /* 0x000000890300780c */ /* 0x000fe40006764270 */
[----:B------:R-:W-:Y:S02]  /*3140*/  LOP3.LUT R16, R16, 0xff7fffff, RZ, 0xc0, !PT ;  /* 0xff7fffff10107812 */ /* 0x000fe400078ec0ff */
[----:B------:R-:W-:-:S04]  /*3150*/  ISETP.LT.OR P3, PT, R0, 0x8a, P3 ;  /* 0x0000008a0000780c */ /* 0x000fc80001f61670 */
[----:B------:R-:W-:Y:S02]  /*3160*/  FSEL R29, R29, -INF , !P3 ;  /* 0xff8000001d1d7808 */ /* 0x000fe40005800000 */
[----:B------:R-:W-:Y:S02]  /*3170*/  ISETP.GE.AND P3, PT, R12, 0x91, PT ;  /* 0x000000910c00780c */ /* 0x000fe40003f66270 */
[----:B------:R-:W-:Y:S02]  /*3180*/  @P4 LOP3.LUT R16, R16, 0x800000, RZ, 0xfc, !PT ;  /* 0x0080000010104812 */ /* 0x000fe400078efcff */
[----:B------:R-:W-:Y:S02]  /*3190*/  ISETP.GT.AND P4, PT, R3, 0x90, !P3 ;  /* 0x000000900300780c */ /* 0x000fe40005f84270 */
[----:B------:R-:W-:Y:S02]  /*31a0*/  LOP3.LUT R16, R16, 0xfffffffe, RZ, 0xc0, !PT ;  /* 0xfffffffe10107812 */ /* 0x000fe400078ec0ff */
[----:B------:R-:W-:-:S04]  /*31b0*/  ISETP.LT.OR P4, PT, R0, 0x91, P4 ;  /* 0x000000910000780c */ /* 0x000fc80002781670 */
[----:B------:R-:W-:Y:S02]  /*31c0*/  FSEL R32, R32, -INF , !P4 ;  /* 0xff80000020207808 */ /* 0x000fe40006000000 */
[----:B------:R-:W-:-:S04]  /*31d0*/  ISETP.GE.AND P4, PT, R12, 0x92, PT ;  /* 0x000000920c00780c */ /* 0x000fc80003f86270 */
[----:B------:R-:W-:-:S04]  /*31e0*/  ISETP.GT.AND P5, PT, R3, 0x91, !P4 ;  /* 0x000000910300780c */ /* 0x000fc800067a4270 */
[----:B------:R-:W-:-:S04]  /*31f0*/  ISETP.LT.OR P5, PT, R0, 0x92, P5 ;  /* 0x000000920000780c */ /* 0x000fc80002fa1670 */
[----:B------:R-:W-:Y:S02]  /*3200*/  FSEL R33, R33, -INF , !P5 ;  /* 0xff80000021217808 */ /* 0x000fe40006800000 */
[----:B------:R-:W-:-:S04]  /*3210*/  ISETP.GE.AND P5, PT, R12, 0x99, PT ;  /* 0x000000990c00780c */ /* 0x000fc80003fa6270 */
[----:B------:R-:W-:-:S04]  /*3220*/  ISETP.GT.AND P6, PT, R3, 0x98, !P5 ;  /* 0x000000980300780c */ /* 0x000fc80006fc4270 */
[----:B------:R-:W-:-:S04]  /*3230*/  ISETP.LT.OR P6, PT, R0, 0x99, P6 ;  /* 0x000000990000780c */ /* 0x000fc800037c1670 */
[----:B------:R-:W-:Y:S02]  /*3240*/  FSEL R36, R36, -INF , !P6 ;  /* 0xff80000024247808 */ /* 0x000fe40007000000 */
[----:B------:R-:W-:-:S13]  /*3250*/  ISETP.GE.AND P6, PT, R12, 0x1, PT ;  /* 0x000000010c00780c */ /* 0x000fda0003fc6270 */
[----:B------:R-:W-:Y:S02]  /*3260*/  @P6 LOP3.LUT R16, R16, 0x1, RZ, 0xfc, !PT ;  /* 0x0000000110106812 */ /* 0x000fe400078efcff */
[----:B------:R-:W-:Y:S02]  /*3270*/  ISETP.GT.AND P6, PT, R3, RZ, !P6 ;  /* 0x000000ff0300720c */ /* 0x000fe400077c4270 */
[----:B------:R-:W-:Y:S02]  /*3280*/  LOP3.LUT R16, R16, 0xf7ffffff, RZ, 0xc0, !PT ;  /* 0xf7ffffff10107812 */ /* 0x000fe400078ec0ff */
[----:B------:R-:W-:-:S04]  /*3290*/  ISETP.LT.OR P6, PT, R0, 0x1, P6 ;  /* 0x000000010000780c */ /* 0x000fc800037c1670 */
[----:B------:R-:W-:Y:S01]  /*32a0*/  FSEL R5, R88, -INF , !P6 ;  /* 0xff80000058057808 */ /* 0x000fe20007000000 */
[----:B0-----:R-:W-:Y:S01]  /*32b0*/  IMAD.IADD R88, R11, 0x1, R4 ;  /* 0x000000010b587824 */ /* 0x001fe200078e0204 */
[----:B------:R-:W-:-:S13]  /*32c0*/  ISETP.GE.AND P6, PT, R12, 0x9a, PT ;  /* 0x0000009a0c00780c */ /* 0x000fda0003fc6270 */
[----:B------:R-:W-:Y:S02]  /*32d0*/  @P6 LOP3.LUT R16, R16, 0x8000000, RZ, 0xfc, !PT ;  /* 0x0800000010106812 */ /* 0x000fe400078efcff */
[----:B------:R-:W-:-:S04]  /*32e0*/  ISETP.GT.AND P6, PT, R3, 0x99, !P6 ;  /* 0x000000990300780c */ /* 0x000fc800077c4270 */
[----:B------:R-:W-:Y:S02]  /*32f0*/  ISETP.LT.OR P6, PT, R0, 0x9a, P6 ;  /* 0x0000009a0000780c */ /* 0x000fe400037c1670 */
[----:B------:R-:W-:Y:S02]  /*3300*/  VIADDMNMX R0, R4, R10, R9, PT ;  /* 0x0000000a04007246 */ /* 0x000fe40003800109 */
[----:B------:R-:W-:Y:S02]  /*3310*/  FSEL R37, R37, -INF , !P6 ;  /* 0xff80000025257808 */ /* 0x000fe40007000000 */
[----:B------:R-:W-:-:S13]  /*3320*/  PLOP3.LUT P6, PT, PT, PT, UP1, 0x40, 0x0 ;  /* 0x000000000000781c */ /* 0x000fda0003fce818 */
[----:B------:R-:W-:Y:S05]  /*3330*/  @P6 BRA `(.L_x_651) ;  /* 0x00000000005c6947 */ /* 0x000fea0003800000 */
        /* <DEDUP_REMOVED lines=8> */
[----:B------:R-:W-:Y:S01]  /*33c0*/  @P6 IMAD.HI.U32 R4, R3, UR10, RZ ;  /* 0x0000000a03046c27 */ /* 0x000fe2000f8e00ff */
[----:B------:R-:W-:-:S13]  /*33d0*/  PLOP3.LUT P6, PT, PT, PT, UP2, 0x80, 0x0 ;  /* 0x000000000000781c */ /* 0x000fda0003fcf028 */
[----:B------:R-:W-:-:S04]  /*33e0*/  @P6 SHF.R.U32.HI R3, RZ, UR11, R4 ;  /* 0x0000000bff036c19 */ /* 0x000fc80008011604 */
[----:B------:R-:W-:Y:S01]  /*33f0*/  LOP3.LUT R3, RZ, R3, RZ, 0x33, !PT ;  /* 0x00000003ff037212 */ /* 0x000fe200078e33ff */
[----:B------:R-:W-:Y:S06]  /*3400*/  BRA `(.L_x_654) ;  /* 0x0000000000187947 */ /* 0x000fec0003800000 */
.L_x_653:
[----:B------:R-:W-:-:S06]  /*3410*/  UISETP.NE.AND UP2, UPT, UR7, 0x1, UPT ;  /* 0x000000010700788c */ /* 0x000fcc000bf45270 */
[----:B------:R-:W-:-:S05]  /*3420*/  PLOP3.LUT P6, PT, PT, PT, UP2, 0x80, 0x0 ;  /* 0x000000000000781c */ /* 0x000fca0003fcf028 */
[----:B------:R-:W-:-:S08]  /*3430*/  @UP2 ULDC.64 UR10, c[0x0][0x9e8] ;  /* 0x00027a00000a2ab9 */ /* 0x000fd00000000a00 */
[----:B------:R-:W-:Y:S01]  /*3440*/  @P6 IMAD.HI.U32 R4, R3, UR10, RZ ;  /* 0x0000000a03046c27 */ /* 0x000fe2000f8e00ff */
[----:B------:R-:W-:-:S13]  /*3450*/  PLOP3.LUT P6, PT, PT, PT, UP2, 0x80, 0x0 ;  /* 0x000000000000781c */ /* 0x000fda0003fcf028 */
[----:B------:R-:W-:-:S07]  /*3460*/  @P6 SHF.R.U32.HI R3, RZ, UR11, R4 ;  /* 0x0000000bff036c19 */ /* 0x000fce0008011604 */
.L_x_654:
[----:B------:R-:W-:Y:S05]  /*3470*/  BSYNC B0 ;  /* 0x0000000000007941 */ /* 0x000fea0003800000 */
.L_x_652:
[----:B------:R-:W-:-:S05]  /*3480*/  IMAD R3, R3, UR7, R6 ;  /* 0x0000000703037c24 */ /* 0x000fca000f8e0206 */
[----:B------:R-:W-:Y:S02]  /*3490*/  VIMNMX R88, R88, R3, !PT ;  /* 0x0000000358587248 */ /* 0x000fe40007fe0100 */
[----:B------:R-:W-:-:S07]  /*34a0*/  VIADDMNMX R0, R3, UR7, R0, PT ;  /* 0x0000000703007c46 */ /* 0x000fce000b800100 */
.L_x_651:
[C---:B------:R-:W-:Y:S01]  /*34b0*/  ISETP.GT.AND P1, PT, R88.reuse, 0x20, !P1 ;  /* 0x000000205800780c */ /* 0x040fe20004f24270 */
[----:B------:R-:W-:Y:S01]  /*34c0*/  IMAD.U32 R106, RZ, RZ, UR42 ;  /* 0x0000002aff6a7e24 */ /* 0x000fe2000f8e00ff */
[----:B------:R-:W-:Y:S01]  /*34d0*/  ISETP.GT.AND P2, PT, R88, 0x29, !P2 ;  /* 0x000000295800780c */ /* 0x000fe20005744270 */
[----:B------:R-:W-:Y:S01]  /*34e0*/  @UP0 ULDC UR10, c[0x0][0x44c] ;  /* 0x00011300000a0ab9 */ /* 0x000fe20000000800 */
[C---:B------:R-:W-:Y:S01]  /*34f0*/  ISETP.LT.OR P1, PT, R0.reuse, 0x21, P1 ;  /* 0x000000210000780c */ /* 0x040fe20000f21670 */
[----:B------:R-:W-:Y:S01]  /*3500*/  UIMAD.WIDE.U32 UR10, UR41, UR10, URZ ;  /* 0x0000000a290a72a5 */ /* 0x000fe2000f8e003f */
[----:B------:R-:W-:Y:S01]  /*3510*/  ISETP.LT.OR P2, PT, R0, 0x2a, P2 ;  /* 0x0000002a0000780c */ /* 0x000fe20001741670 */
[----:B------:R-:W-:Y:S01]  /*3520*/  @UP0 ULDC UR14, c[0x0][0x450] ;  /* 0x00011400000e0ab9 */ /* 0x000fe20000000800 */
[----:B------:R-:W-:Y:S01]  /*3530*/  FSEL R74, R74, -INF , !P1 ;  /* 0xff8000004a4a7808 */ /* 0x000fe20004800000 */
[----:B------:R-:W-:Y:S01]  /*3540*/  UMOV UR12, UR41 ;  /* 0x00000029000c7c82 */ /* 0x000fe20008000000 */
[----:B------:R-:W-:Y:S01]  /*3550*/  LOP3.LUT P1, RZ, R16, 0x2, RZ, 0xc0, !PT ;  /* 0x0000000210ff7812 */ /* 0x000fe2000782c0ff */
[----:B------:R-:W-:Y:S01]  /*3560*/  @UP0 USHF.R.U32.HI UR12, URZ, UR14, UR11 ;  /* 0x0000000e3f0c0299 */ /* 0x000fe2000801160b */
[----:B------:R-:W-:-:S02]  /*3570*/  FSEL R79, R79, -INF , !P2 ;  /* 0xff8000004f4f7808 */ /* 0x000fc40005000000 */
[----:B------:R-:W-:Y:S02]  /*3580*/  ISETP.GT.AND P1, PT, R88, 0x21, !P1 ;  /* 0x000000215800780c */ /* 0x000fe40004f24270 */
[----:B------:R-:W-:Y:S02]  /*3590*/  LOP3.LUT P2, RZ, R16, 0x10000, RZ, 0xc0, !PT ;  /* 0x0001000010ff7812 */ /* 0x000fe4000784c0ff */
[----:B------:R-:W-:Y:S02]  /*35a0*/  ISETP.LT.OR P1, PT, R0, 0x22, P1 ;  /* 0x000000220000780c */ /* 0x000fe40000f21670 */
[C---:B------:R-:W-:Y:S02]  /*35b0*/  LOP3.LUT P6, RZ, R16.reuse, 0x8000, RZ, 0xc0, !PT ;  /* 0x0000800010ff7812 */ /* 0x040fe400078cc0ff */
[----:B------:R-:W-:Y:S02]  /*35c0*/  FSEL R75, R75, -INF , !P1 ;  /* 0xff8000004b4b7808 */ /* 0x000fe40004800000 */
[----:B------:R-:W-:-:S02]  /*35d0*/  LOP3.LUT P1, RZ, R16, 0x4, RZ, 0xc0, !PT ;  /* 0x0000000410ff7812 */ /* 0x000fc4000782c0ff */
[----:B------:R-:W-:Y:S02]  /*35e0*/  FMNMX.FTZ R3, R5, R89, !PT ;  /* 0x0000005905037209 */ /* 0x000fe40007810000 */
[----:B------:R-:W-:Y:S02]  /*35f0*/  ISETP.GT.AND P1, PT, R88, 0x28, !P1 ;  /* 0x000000285800780c */ /* 0x000fe40004f24270 */
[----:B------:R-:W-:Y:S02]  /*3600*/  FMNMX.FTZ R4, R92, R3, !PT ;  /* 0x000000035c047209 */ /* 0x000fe40007810000 */
[----:B------:R-:W-:Y:S02]  /*3610*/  ISETP.LT.OR P1, PT, R0, 0x29, P1 ;  /* 0x000000290000780c */ /* 0x000fe40000f21670 */
[----:B------:R-:W-:Y:S02]  /*3620*/  FMNMX.FTZ R3, R93, R4, !PT ;  /* 0x000000045d037209 */ /* 0x000fe40007810000 */
[----:B------:R-:W-:-:S02]  /*3630*/  FSEL R78, R78, -INF , !P1 ;  /* 0xff8000004e4e7808 */ /* 0x000fc40004800000 */
[----:B------:R-:W-:Y:S02]  /*3640*/  LOP3.LUT P1, RZ, R16, 0x400000, RZ, 0xc0, !PT ;  /* 0x0040000010ff7812 */ /* 0x000fe4000782c0ff */
[----:B------:R-:W-:Y:S02]  /*3650*/  FMNMX.FTZ R4, R96, R3, !PT ;  /* 0x0000000360047209 */ /* 0x000fe40007810000 */
[----:B------:R-:W-:Y:S02]  /*3660*/  ISETP.GT.AND P1, PT, R88, 0x30, !P1 ;  /* 0x000000305800780c */ /* 0x000fe40004f24270 */
[----:B------:R-:W-:Y:S02]  /*3670*/  FMNMX.FTZ R3, R97, R4, !PT ;  /* 0x0000000461037209 */ /* 0x000fe40007810000 */
[----:B------:R-:W-:Y:S02]  /*3680*/  ISETP.LT.OR P1, PT, R0, 0x31, P1 ;  /* 0x000000310000780c */ /* 0x000fe40000f21670 */
[----:B------:R-:W-:-:S02]  /*3690*/  FMNMX.FTZ R4, R100, R3, !PT ;  /* 0x0000000364047209 */ /* 0x000fc40007810000 */
[----:B------:R-:W-:Y:S02]  /*36a0*/  FSEL R82, R82, -INF , !P1 ;  /* 0xff80000052527808 */ /* 0x000fe40004800000 */
[----:B------:R-:W-:Y:S02]  /*36b0*/  LOP3.LUT P1, RZ, R16, 0x200000, RZ, 0xc0, !PT ;  /* 0x0020000010ff7812 */ /* 0x000fe4000782c0ff */
[----:B------:R-:W-:Y:S02]  /*36c0*/  FMNMX.FTZ R3, R101, R4, !PT ;  /* 0x0000000465037209 */ /* 0x000fe40007810000 */
[----:B------:R-:W-:Y:S02]  /*36d0*/  ISETP.GT.AND P1, PT, R88, 0x31, !P1 ;  /* 0x000000315800780c */ /* 0x000fe40004f24270 */
[----:B------:R-:W-:Y:S02]  /*36e0*/  FMNMX.FTZ R4, R72, R3, !PT ;  /* 0x0000000348047209 */ /* 0x000fe40007810000 */
[----:B------:R-:W-:-:S02]  /*36f0*/  ISETP.LT.OR P1, PT, R0, 0x32, P1 ;  /* 0x000000320000780c */ /* 0x000fc40000f21670 */
[----:B------:R-:W-:Y:S02]  /*3700*/  FMNMX.FTZ R3, R73, R4, !PT ;  /* 0x0000000449037209 */ /* 0x000fe40007810000 */
[----:B------:R-:W-:Y:S02]  /*3710*/  FSEL R83, R83, -INF , !P1 ;  /* 0xff80000053537808 */ /* 0x000fe40004800000 */
[----:B------:R-:W-:Y:S02]  /*3720*/  LOP3.LUT P1, RZ, R16, 0x100000, RZ, 0xc0, !PT ;  /* 0x0010000010ff7812 */ /* 0x000fe4000782c0ff */
[----:B------:R-:W-:Y:S02]  /*3730*/  FMNMX.FTZ R4, R76, R3, !PT ;  /* 0x000000034c047209 */ /* 0x000fe40007810000 */
[----:B------:R-:W-:Y:S02]  /*3740*/  ISETP.GT.AND P1, PT, R88, 0x38, !P1 ;  /* 0x000000385800780c */ /* 0x000fe40004f24270 */
[----:B------:R-:W-:-:S02]  /*3750*/  FMNMX.FTZ R3, R77, R4, !PT ;  /* 0x000000044d037209 */ /* 0x000fc40007810000 */
[----:B------:R-:W-:Y:S02]  /*3760*/  ISETP.LT.OR P1, PT, R0, 0x39, P1 ;  /* 0x000000390000780c */ /* 0x000fe40000f21670 */
[----:B------:R-:W-:Y:S02]  /*3770*/  FMNMX.FTZ R4, R80, R3, !PT ;  /* 0x0000000350047209 */ /* 0x000fe40007810000 */
[----:B------:R-:W-:Y:S02]  /*3780*/  FSEL R86, R86, -INF , !P1 ;  /* 0xff80000056567808 */ /* 0x000fe40004800000 */
[----:B------:R-:W-:Y:S02]  /*3790*/  LOP3.LUT P1, RZ, R16, 0x80000, RZ, 0xc0, !PT ;  /* 0x0008000010ff7812 */ /* 0x000fe4000782c0ff */
[----:B------:R-:W-:Y:S02]  /*37a0*/  FMNMX.FTZ R3, R81, R4, !PT ;  /* 0x0000000451037209 */ /* 0x000fe40007810000 */
[----:B------:R-:W-:-:S02]  /*37b0*/  ISETP.GT.AND P1, PT, R88, 0x39, !P1 ;  /* 0x000000395800780c */ /* 0x000fc40004f24270 */
[----:B------:R-:W-:Y:S02]  /*37c0*/  FMNMX.FTZ R4, R84, R3, !PT ;  /* 0x0000000354047209 */ /* 0x000fe40007810000 */
[----:B------:R-:W-:Y:S02]  /*37d0*/  ISETP.LT.OR P1, PT, R0, 0x3a, P1 ;  /* 0x0000003a0000780c */ /* 0x000fe40000f21670 */
[----:B------:R-:W-:Y:S02]  /*37e0*/  FMNMX.FTZ R3, R85, R4, !PT ;  /* 0x0000000455037209 */ /* 0x000fe40007810000 */
[----:B------:R-:W-:Y:S02]  /*37f0*/  FSEL R87, R87, -INF , !P1 ;  /* 0xff80000057577808 */ /* 0x000fe40004800000 */
[----:B------:R-:W-:Y:S02]  /*3800*/  LOP3.LUT P1, RZ, R16, 0x40000, RZ, 0xc0, !PT ;  /* 0x0004000010ff7812 */ /* 0x000fe4000782c0ff */
[----:B------:R-:W-:-:S02]  /*3810*/  FMNMX.FTZ R4, R56, R3, !PT ;  /* 0x0000000338047209 */ /* 0x000fc40007810000 */
[----:B------:R-:W-:Y:S02]  /*3820*/  ISETP.GT.AND P1, PT, R88, 0x40, !P1 ;  /* 0x000000405800780c */ /* 0x000fe40004f24270 */
[----:B------:R-:W-:Y:S02]  /*3830*/  FMNMX.FTZ R3, R57, R4, !PT ;  /* 0x0000000439037209 */ /* 0x000fe40007810000 */
[----:B------:R-:W-:Y:S02]  /*3840*/  ISETP.LT.OR P1, PT, R0, 0x41, P1 ;  /* 0x000000410000780c */ /* 0x000fe40000f21670 */
[----:B------:R-:W-:Y:S02]  /*3850*/  FMNMX.FTZ R4, R60, R3, !PT ;  /* 0x000000033c047209 */ /* 0x000fe40007810000 */
        /* <DEDUP_REMOVED lines=8> */
[----:B------:R-:W-:Y:S02]  /*38e0*/  ISETP.GT.AND P1, PT, R88, 0x48, !P2 ;  /* 0x000000485800780c */ /* 0x000fe40005724270 */
[----:B------:R-:W-:Y:S02]  /*38f0*/  LOP3.LUT P2, RZ, R16, 0x20, RZ, 0xc0, !PT ;  /* 0x0000002010ff7812 */ /* 0x000fe4000784c0ff */
[----:B------:R-:W-:Y:S02]  /*3900*/  ISETP.LT.OR P1, PT, R0, 0x49, P1 ;  /* 0x000000490000780c */ /* 0x000fe40000f21670 */
[----:B------:R-:W-:Y:S02]  /*3910*/  FMNMX.FTZ R4, R68, R3, !PT ;  /* 0x0000000344047209 */ /* 0x000fe40007810000 */
[----:B------:R-:W-:Y:S02]  /*3920*/  FSEL R62, R62, -INF , !P1 ;  /* 0xff8000003e3e7808 */ /* 0x000fe40004800000 */
[----:B------:R-:W-:-:S02]  /*3930*/  ISETP.GT.AND P1, PT, R88, 0x49, !P6 ;  /* 0x000000495800780c */ /* 0x000fc40007724270 */
[----:B------:R-:W-:Y:S02]  /*3940*/  LOP3.LUT P6, RZ, R16, 0x10, RZ, 0xc0, !PT ;  /* 0x0000001010ff7812 */ /* 0x000fe400078cc0ff */
        /* <DEDUP_REMOVED lines=41> */
[----:B------:R-:W-:Y:S01]  /*3be0*/  ISETP.GT.AND P3, PT, R88, 0x90, !P3 ;  /* 0x000000905800780c */ /* 0x000fe20005f64270 */
[----:B------:R-:W0:Y:S01]  /*3bf0*/  SHFL.BFLY PT, R3, R4, 0x2, 0x1f ;  /* 0x0c401f0004037f89 */ /* 0x000e2200000e0000 */
[----:B------:R-:W-:Y:S02]  /*3c00*/  ISETP.LT.OR P1, PT, R0, 0x62, P1 ;  /* 0x000000620000780c */ /* 0x000fe40000f21670 */
[----:B------:R-:W-:Y:S02]  /*3c10*/  ISETP.GT.AND P4, PT, R88, 0x91, !P4 ;  /* 0x000000915800780c */ /* 0x000fe40006784270 */
[----:B------:R-:W-:Y:S02]  /*3c20*/  FSEL R43, R43, -INF , !P1 ;  /* 0xff8000002b2b7808 */ /* 0x000fe40004800000 */
[----:B------:R-:W-:Y:S02]  /*3c30*/  LOP3.LUT P1, RZ, R16, 0x100, RZ, 0xc0, !PT ;  /* 0x0000010010ff7812 */ /* 0x000fe4000782c0ff */
[----:B------:R-:W-:-:S02]  /*3c40*/  ISETP.LT.OR P3, PT, R0, 0x91, P3 ;  /* 0x000000910000780c */ /* 0x000fc40001f61670 */
[C---:B------:R-:W-:Y:S02]  /*3c50*/  ISETP.GT.AND P1, PT, R88.reuse, 0x68, !P1 ;  /* 0x000000685800780c */ /* 0x040fe40004f24270 */
[----:B------:R-:W-:Y:S02]  /*3c60*/  ISETP.GT.AND P5, PT, R88, 0x98, !P5 ;  /* 0x000000985800780c */ /* 0x000fe40006fa4270 */
[C---:B------:R-:W-:Y:S02]  /*3c70*/  ISETP.LT.OR P1, PT, R0.reuse, 0x69, P1 ;  /* 0x000000690000780c */ /* 0x040fe40000f21670 */
[----:B------:R-:W-:Y:S02]  /*3c80*/  ISETP.LT.OR P4, PT, R0, 0x92, P4 ;  /* 0x000000920000780c */ /* 0x000fe40002781670 */
[----:B------:R-:W-:Y:S02]  /*3c90*/  FSEL R46, R46, -INF , !P1 ;  /* 0xff8000002e2e7808 */ /* 0x000fe40004800000 */
[----:B------:R-:W-:-:S02]  /*3ca0*/  LOP3.LUT P1, RZ, R16, 0x80, RZ, 0xc0, !PT ;  /* 0x0000008010ff7812 */ /* 0x000fc4000782c0ff */
[----:B------:R-:W-:Y:S02]  /*3cb0*/  FSEL R34, R34, -INF , !P3 ;  /* 0xff80000022227808 */ /* 0x000fe40005800000 */
[----:B------:R-:W-:Y:S02]  /*3cc0*/  ISETP.GT.AND P1, PT, R88, 0x69, !P1 ;  /* 0x000000695800780c */ /* 0x000fe40004f24270 */
[----:B0-----:R-:W-:Y:S02]  /*3cd0*/  FMNMX.FTZ R6, R4, R3, !PT ;  /* 0x0000000304067209 */ /* 0x001fe40007810000 */
[C---:B------:R-:W-:Y:S02]  /*3ce0*/  ISETP.LT.OR P1, PT, R0.reuse, 0x6a, P1 ;  /* 0x0000006a0000780c */ /* 0x040fe40000f21670 */
[----:B------:R-:W-:Y:S01]  /*3cf0*/  ISETP.LT.OR P5, PT, R0, 0x99, P5 ;  /* 0x000000990000780c */ /* 0x000fe20002fa1670 */
[----:B------:R-:W0:Y:S01]  /*3d00*/  SHFL.BFLY PT, R3, R6, 0x1, 0x1f ;  /* 0x0c201f0006037f89 */ /* 0x000e2200000e0000 */
[----:B------:R-:W-:-:S02]  /*3d10*/  FSEL R47, R47, -INF , !P1 ;  /* 0xff8000002f2f7808 */ /* 0x000fc40004800000 */
[----:B------:R-:W-:Y:S02]  /*3d20*/  LOP3.LUT P1, RZ, R16, 0x40, RZ, 0xc0, !PT ;  /* 0x0000004010ff7812 */ /* 0x000fe4000782c0ff */
[----:B------:R-:W-:Y:S02]  /*3d30*/  FSEL R35, R35, -INF , !P4 ;  /* 0xff80000023237808 */ /* 0x000fe40006000000 */
[----:B------:R-:W-:Y:S02]  /*3d40*/  ISETP.GT.AND P1, PT, R88, 0x70, !P1 ;  /* 0x000000705800780c */ /* 0x000fe40004f24270 */
[----:B------:R-:W-:Y:S02]  /*3d50*/  FSEL R38, R38, -INF , !P5 ;  /* 0xff80000026267808 */ /* 0x000fe40006800000 */
[----:B------:R-:W-:Y:S02]  /*3d60*/  ISETP.LT.OR P1, PT, R0, 0x71, P1 ;  /* 0x000000710000780c */ /* 0x000fe40000f21670 */
[----:B------:R-:W-:-:S02]  /*3d70*/  R2UR UR13, R105 ;  /* 0x00000000690d72ca */ /* 0x000fc400000e0000 */
[----:B------:R-:W-:Y:S02]  /*3d80*/  FSEL R50, R50, -INF , !P1 ;  /* 0xff80000032327808 */ /* 0x000fe40004800000 */
[----:B------:R-:W-:Y:S02]  /*3d90*/  ISETP.GT.AND P1, PT, R88, 0x71, !P2 ;  /* 0x000000715800780c */ /* 0x000fe40005724270 */
[----:B------:R-:W-:Y:S02]  /*3da0*/  LOP3.LUT P2, RZ, R16, 0x2000000, RZ, 0xc0, !PT ;  /* 0x0200000010ff7812 */ /* 0x000fe4000784c0ff */
[----:B------:R-:W-:Y:S02]  /*3db0*/  ISETP.LT.OR P1, PT, R0, 0x72, P1 ;  /* 0x000000720000780c */ /* 0x000fe40000f21670 */
[----:B0-----:R-:W-:Y:S02]  /*3dc0*/  FMNMX.FTZ R3, R6, R3, !PT ;  /* 0x0000000306037209 */ /* 0x001fe40007810000 */
[----:B------:R-:W-:Y:S01]  /*3dd0*/  FSEL R51, R51, -INF , !P1 ;  /* 0xff80000033337808 */ /* 0x000fe20004800000 */
[----:B------:R-:W-:Y:S01]  /*3de0*/  UIADD3 UR10, UR13, UR12, URZ ;  /* 0x0000000c0d0a7290 */ /* 0x000fe2000fffe03f */
[----:B------:R-:W-:Y:S01]  /*3df0*/  ISETP.GT.AND P1, PT, R88, 0x78, !P6 ;  /* 0x000000785800780c */ /* 0x000fe20007724270 */
[----:B------:R-:W-:-:S01]  /*3e00*/  FFMA.FTZ R106, R3, R106, -8 ;  /* 0xc1000000036a7423 */ /* 0x000fc2000001006a */
[----:B------:R-:W-:Y:S01]  /*3e10*/  LOP3.LUT P6, RZ, R16, 0x1000000, RZ, 0xc0, !PT ;  /* 0x0100000010ff7812 */ /* 0x000fe200078cc0ff */
[----:B------:R-:W-:Y:S01]  /*3e20*/  UIADD3 UR6, UR10, UR6, URZ ;  /* 0x000000060a067290 */ /* 0x000fe2000fffe03f */
[----:B------:R-:W-:-:S04]  /*3e30*/  ISETP.LT.OR P1, PT, R0, 0x79, P1 ;  /* 0x000000790000780c */ /* 0x000fc80000f21670 */
[----:B------:R-:W-:Y:S02]  /*3e40*/  FSEL R54, R54, -INF , !P1 ;  /* 0xff80000036367808 */ /* 0x000fe40004800000 */
[----:B------:R-:W-:-:S04]  /*3e50*/  LOP3.LUT P1, RZ, R16, 0x8, RZ, 0xc0, !PT ;  /* 0x0000000810ff7812 */ /* 0x000fc8000782c0ff */
[----:B------:R-:W-:-:S04]  /*3e60*/  ISETP.GT.AND P1, PT, R88, 0x79, !P1 ;  /* 0x000000795800780c */ /* 0x000fc80004f24270 */
        /* <DEDUP_REMOVED lines=31> */
[----:B------:R-:W-:-:S04]  /*4060*/  ISETP.GT.AND P1, PT, R88, RZ, !P1 ;  /* 0x000000ff5800720c */ /* 0x000fc80004f24270 */
[----:B------:R-:W-:-:S04]  /*4070*/  ISETP.LT.OR P1, PT, R0, 0x1, P1 ;  /* 0x000000010000780c */ /* 0x000fc80000f21670 */
[----:B------:R-:W-:Y:S02]  /*4080*/  FSEL R90, R90, -INF , !P1 ;  /* 0xff8000005a5a7808 */ /* 0x000fe40004800000 */
[----:B------:R-:W-:Y:S02]  /*4090*/  ISETP.GT.AND P1, PT, R88, 0x80, !P2 ;  /* 0x000000805800780c */ /* 0x000fe40005724270 */
[----:B------:R-:W-:Y:S02]  /*40a0*/  FMNMX.FTZ R15, R90, R91, !PT ;  /* 0x0000005b5a0f7209 */ /* 0x000fe40007810000 */
[----:B------:R-:W-:Y:S02]  /*40b0*/  ISETP.LT.OR P1, PT, R0, 0x81, P1 ;  /* 0x000000810000780c */ /* 0x000fe40000f21670 */
[----:B------:R-:W-:Y:S02]  /*40c0*/  FMNMX.FTZ R20, R94, R15, !PT ;  /* 0x0000000f5e147209 */ /* 0x000fe40007810000 */
[----:B------:R-:W-:-:S02]  /*40d0*/  FSEL R26, R26, -INF , !P1 ;  /* 0xff8000001a1a7808 */ /* 0x000fc40004800000 */
[----:B------:R-:W-:Y:S02]  /*40e0*/  ISETP.GT.AND P1, PT, R88, 0x81, !P6 ;  /* 0x000000815800780c */ /* 0x000fe40007724270 */
[----:B------:R-:W-:Y:S02]  /*40f0*/  FMNMX.FTZ R15, R95, R20, !PT ;  /* 0x000000145f0f7209 */ /* 0x000fe40007810000 */
[----:B------:R-:W-:Y:S02]  /*4100*/  ISETP.LT.OR P1, PT, R0, 0x82, P1 ;  /* 0x000000820000780c */ /* 0x000fe40000f21670 */
[----:B------:R-:W-:Y:S02]  /*4110*/  FMNMX.FTZ R20, R98, R15, !PT ;  /* 0x0000000f62147209 */ /* 0x000fe40007810000 */
[----:B------:R-:W-:Y:S02]  /*4120*/  FSEL R27, R27, -INF , !P1 ;  /* 0xff8000001b1b7808 */ /* 0x000fe40004800000 */
[----:B------:R-:W-:-:S02]  /*4130*/  FSETP.NEU.FTZ.AND P1, PT, R3, -INF , PT ;  /* 0xff8000000300780b */ /* 0x000fc40003f3d000 */
[----:B------:R-:W-:Y:S02]  /*4140*/  FMNMX.FTZ R21, R99, R20, !PT ;  /* 0x0000001463157209 */ /* 0x000fe40007810000 */
[----:B------:R-:W-:Y:S02]  /*4150*/  FSEL R106, R106, RZ, P1 ;  /* 0x000000ff6a6a7208 */ /* 0x000fe40000800000 */
[C---:B------:R-:W-:Y:S02]  /*4160*/  LOP3.LUT P6, RZ, R16.reuse, 0x4000000, RZ, 0xc0, !PT ;  /* 0x0400000010ff7812 */ /* 0x040fe400078cc0ff */
[----:B------:R-:W-:Y:S01]  /*4170*/  LOP3.LUT P2, RZ, R16, 0x800000, RZ, 0xc0, !PT ;  /* 0x0080000010ff7812 */ /* 0x000fe2000784c0ff */
[--C-:B------:R-:W-:Y:S01]  /*4180*/  FFMA.FTZ R14, R72, UR42, -R106.reuse ;  /* 0x0000002a480e7c23 */ /* 0x100fe2000801086a */
[----:B------:R-:W-:Y:S01]  /*4190*/  FMNMX.FTZ R72, R102, R21, !PT ;  /* 0x0000001566487209 */ /* 0x000fe20007810000 */
[--C-:B------:R-:W-:Y:S01]  /*41a0*/  FFMA.FTZ R73, R73, UR42, -R106.reuse ;  /* 0x0000002a49497c23 */ /* 0x100fe2000801086a */
[----:B------:R-:W-:-:S01]  /*41b0*/  FFMA.FTZ R20, R76, UR42, -R106 ;  /* 0x0000002a4c147c23 */ /* 0x000fc2000801086a */
[--C-:B------:R-:W-:Y:S01]  /*41c0*/  FFMA.FTZ R80, R80, UR42, -R106.reuse ;  /* 0x0000002a50507c23 */ /* 0x100fe2000801086a */
[----:B------:R-:W-:Y:S01]  /*41d0*/  FMNMX.FTZ R21, R103, R72, !PT ;  /* 0x0000004867157209 */ /* 0x000fe20007810000 */
[----:B------:R0:W-:Y:S01]  /*41e0*/  MUFU.EX2 R15, R73 ;  /* 0x00000049000f7308 */ /* 0x0001e20000000800 */
[----:B------:R-:W-:-:S01]  /*41f0*/  FFMA.FTZ R84, R84, UR42, -R106 ;  /* 0x0000002a54547c23 */ /* 0x000fc2000801086a */
[--C-:B------:R-:W-:Y:S01]  /*4200*/  FFMA.FTZ R4, R5, UR42, -R106.reuse ;  /* 0x0000002a05047c23 */ /* 0x100fe2000801086a */
[----:B------:R-:W-:Y:S01]  /*4210*/  FMNMX.FTZ R72, R74, R21, !PT ;  /* 0x000000154a487209 */ /* 0x000fe20007810000 */
[--C-:B------:R-:W-:Y:S01]  /*4220*/  FFMA.FTZ R5, R89, UR42, -R106.reuse ;  /* 0x0000002a59057c23 */ /* 0x100fe2000801086a */
[----:B------:R-:W-:-:S01]  /*4230*/  FFMA.FTZ R89, R64, UR42, -R106 ;  /* 0x0000002a40597c23 */ /* 0x000fc2000801086a */
[----:B------:R-:W-:Y:S01]  /*4240*/  ISETP.GT.AND P1, PT, R88, 0x88, !P6 ;  /* 0x000000885800780c */ /* 0x000fe20007724270 */
[----:B------:R-:W-:-:S01]  /*4250*/  FFMA.FTZ R6, R92, UR42, -R106 ;  /* 0x0000002a5c067c23 */ /* 0x000fc2000801086a */
[----:B------:R-:W-:Y:S01]  /*4260*/  FMNMX.FTZ R21, R75, R72, !PT ;  /* 0x000000484b157209 */ /* 0x000fe20007810000 */
[----:B------:R-:W-:Y:S01]  /*4270*/  MUFU.EX2 R4, R4 ;  /* 0x0000000400047308 */ /* 0x000fe20000000800 */
[----:B------:R-:W-:Y:S01]  /*4280*/  ISETP.LT.OR P1, PT, R0, 0x89, P1 ;  /* 0x000000890000780c */ /* 0x000fe20000f21670 */
[--C-:B------:R-:W-:Y:S01]  /*4290*/  FFMA.FTZ R9, R93, UR42, -R106.reuse ;  /* 0x0000002a5d097c23 */ /* 0x100fe2000801086a */
[----:B------:R-:W-:Y:S01]  /*42a0*/  FMNMX.FTZ R72, R78, R21, !PT ;  /* 0x000000154e487209 */ /* 0x000fe20007810000 */
[--C-:B------:R-:W-:Y:S01]  /*42b0*/  FFMA.FTZ R10, R96, UR42, -R106.reuse ;  /* 0x0000002a600a7c23 */ /* 0x100fe2000801086a */
[----:B------:R-:W-:Y:S01]  /*42c0*/  FSEL R30, R30, -INF , !P1 ;  /* 0xff8000001e1e7808 */ /* 0x000fe20004800000 */
[--C-:B------:R-:W-:Y:S01]  /*42d0*/  FFMA.FTZ R11, R97, UR42, -R106.reuse ;  /* 0x0000002a610b7c23 */ /* 0x100fe2000801086a */
[----:B0-----:R-:W-:Y:S01]  /*42e0*/  FMNMX.FTZ R73, R79, R72, !PT ;  /* 0x000000484f497209 */ /* 0x001fe20007810000 */
[--C-:B------:R-:W-:Y:S01]  /*42f0*/  FFMA.FTZ R72, R81, UR42, -R106.reuse ;  /* 0x0000002a51487c23 */ /* 0x100fe2000801086a */
[----:B------:R0:W-:Y:S01]  /*4300*/  MUFU.EX2 R21, R80 ;  /* 0x0000005000157308 */ /* 0x0001e20000000800 */
[----:B------:R-:W-:Y:S01]  /*4310*/  ISETP.GT.AND P1, PT, R88, 0x89, !P2 ;  /* 0x000000895800780c */ /* 0x000fe20005724270 */
[--C-:B------:R-:W-:Y:S01]  /*4320*/  FFMA.FTZ R12, R100, UR42, -R106.reuse ;  /* 0x0000002a640c7c23 */ /* 0x100fe2000801086a */
[----:B------:R-:W-:Y:S01]  /*4330*/  FMNMX.FTZ R76, R82, R73, !PT ;  /* 0x00000049524c7209 */ /* 0x000fe20007810000 */
[--C-:B------:R-:W-:Y:S01]  /*4340*/  FFMA.FTZ R13, R101, UR42, -R106.reuse ;  /* 0x0000002a650d7c23 */ /* 0x100fe2000801086a */
[----:B------:R-:W-:Y:S01]  /*4350*/  ISETP.LT.OR P1, PT, R0, 0x8a, P1 ;  /* 0x0000008a0000780c */ /* 0x000fe20000f21670 */
[--C-:B------:R-:W-:Y:S01]  /*4360*/  FFMA.FTZ R77, R77, UR42, -R106.reuse ;  /* 0x0000002a4d4d7c23 */ /* 0x100fe2000801086a */
[----:B------:R-:W-:Y:S01]  /*4370*/  FMNMX.FTZ R73, R83, R76, !PT ;  /* 0x0000004c53497209 */ /* 0x000fe20007810000 */
[----:B------:R-:W1:Y:S01]  /*4380*/  MUFU.EX2 R5, R5 ;  /* 0x0000000500057308 */ /* 0x000e620000000800 */
[----:B------:R-:W-:Y:S01]  /*4390*/  FSEL R31, R31, -INF , !P1 ;  /* 0xff8000001f1f7808 */ /* 0x000fe20004800000 */
[--C-:B------:R-:W-:Y:S01]  /*43a0*/  FFMA.FTZ R56, R56, UR42, -R106.reuse ;  /* 0x0000002a38387c23 */ /* 0x100fe2000801086a */
[----:B------:R-:W-:Y:S01]  /*43b0*/  FMNMX.FTZ R76, R86, R73, !PT ;  /* 0x00000049564c7209 */ /* 0x000fe20007810000 */
[--C-:B------:R-:W-:Y:S01]  /*43c0*/  FFMA.FTZ R57, R57, UR42, -R106.reuse ;  /* 0x0000002a39397c23 */ /* 0x100fe2000801086a */
[----:B------:R-:W-:Y:S01]  /*43d0*/  LOP3.LUT P6, RZ, R16, 0x8000000, RZ, 0xc0, !PT ;  /* 0x0800000010ff7812 */ /* 0x000fe200078cc0ff */
[--C-:B------:R-:W-:Y:S01]  /*43e0*/  FFMA.FTZ R44, R44, UR42, -R106.reuse ;  /* 0x0000002a2c2c7c23 */ /* 0x100fe2000801086a */
[----:B------:R-:W-:Y:S01]  /*43f0*/  FMNMX.FTZ R81, R87, R76, !PT ;  /* 0x0000004c57517209 */ /* 0x000fe20007810000 */
[----:B------:R2:W-:Y:S01]  /*4400*/  MUFU.EX2 R73, R84 ;  /* 0x0000005400497308 */ /* 0x0005e20000000800 */
[----:B------:R-:W-:-:S01]  /*4410*/  FFMA.FTZ R76, R85, UR42, -R106 ;  /* 0x0000002a554c7c23 */ /* 0x000fc2000801086a */
[----:B------:R-:W-:Y:S01]  /*4420*/  ISETP.GT.AND P2, PT, R88, 0x99, !P6 ;  /* 0x000000995800780c */ /* 0x000fe20007744270 */
[----:B------:R-:W-:-:S01]  /*4430*/  FFMA.FTZ R45, R45, UR42, -R106 ;  /* 0x0000002a2d2d7c23 */ /* 0x000fc2000801086a */
[----:B0-----:R-:W-:Y:S01]  /*4440*/  FMNMX.FTZ R80, R58, R81, !PT ;  /* 0x000000513a507209 */ /* 0x001fe20007810000 */
[----:B------:R-:W-:-:S01]  /*4450*/  FFMA.FTZ R40, R40, UR42, -R106 ;  /* 0x0000002a28287c23 */ /* 0x000fc2000801086a */
[----:B------:R-:W-:Y:S01]  /*4460*/  ISETP.LT.OR P2, PT, R0, 0x9a, P2 ;  /* 0x0000009a0000780c */ /* 0x000fe20001741670 */
[----:B------:R-:W-:-:S01]  /*4470*/  FFMA.FTZ R41, R41, UR42, -R106 ;  /* 0x0000002a29297c23 */ /* 0x000fc2000801086a */
[----:B------:R-:W-:Y:S01]  /*4480*/  FMNMX.FTZ R81, R59, R80, !PT ;  /* 0x000000503b517209 */ /* 0x000fe20007810000 */
[----:B--2---:R-:W-:-:S01]  /*4490*/  FFMA.FTZ R84, R60, UR42, -R106 ;  /* 0x0000002a3c547c23 */ /* 0x004fc2000801086a */
[----:B------:R-:W-:Y:S01]  /*44a0*/  FSEL R39, R39, -INF , !P2 ;  /* 0xff80000027277808 */ /* 0x000fe20005000000 */
[----:B------:R-:W0:Y:S01]  /*44b0*/  MUFU.EX2 R6, R6 ;  /* 0x0000000600067308 */ /* 0x000e220000000800 */
[----:B------:R-:W-:Y:S01]  /*44c0*/  FMNMX.FTZ R80, R62, R81, !PT ;  /* 0x000000513e507209 */ /* 0x000fe20007810000 */
[----:B-1----:R-:W-:Y:S01]  /*44d0*/  FADD.FTZ R97, R4, R5 ;  /* 0x0000000504617221 */ /* 0x002fe20000010000 */
[----:B------:R-:W-:-:S01]  /*44e0*/  FFMA.FTZ R52, R52, UR42, -R106 ;  /* 0x0000002a34347c23 */ /* 0x000fc2000801086a */
[--C-:B------:R-:W-:Y:S01]  /*44f0*/  FFMA.FTZ R53, R53, UR42, -R106.reuse ;  /* 0x0000002a35357c23 */ /* 0x100fe2000801086a */
[----:B------:R-:W-:Y:S01]  /*4500*/  FMNMX.FTZ R81, R63, R80, !PT ;  /* 0x000000503f517209 */ /* 0x000fe20007810000 */
[--C-:B------:R-:W-:Y:S01]  /*4510*/  FFMA.FTZ R48, R48, UR42, -R106.reuse ;  /* 0x0000002a30307c23 */ /* 0x100fe2000801086a */
[----:B------:R-:W-:-:S01]  /*4520*/  FFMA.FTZ R49, R49, UR42, -R106 ;  /* 0x0000002a31317c23 */ /* 0x000fc2000801086a */
[----:B------:R-:W1:Y:S01]  /*4530*/  MUFU.EX2 R9, R9 ;  /* 0x0000000900097308 */ /* 0x000e620000000800 */
[----:B------:R-:W-:Y:S01]  /*4540*/  FMNMX.FTZ R80, R66, R81, !PT ;  /* 0x0000005142507209 */ /* 0x000fe20007810000 */
[--C-:B------:R-:W-:Y:S01]  /*4550*/  FFMA.FTZ R28, R28, UR42, -R106.reuse ;  /* 0x0000002a1c1c7c23 */ /* 0x100fe2000801086a */
[----:B------:R-:W-:-:S01]  /*4560*/  FFMA.FTZ R29, R29, UR42, -R106 ;  /* 0x0000002a1d1d7c23 */ /* 0x000fc2000801086a */
[--C-:B------:R-:W-:Y:S01]  /*4570*/  FFMA.FTZ R24, R24, UR42, -R106.reuse ;  /* 0x0000002a18187c23 */ /* 0x100fe2000801086a */
[----:B------:R-:W-:Y:S01]  /*4580*/  FMNMX.FTZ R81, R67, R80, !PT ;  /* 0x0000005043517209 */ /* 0x000fe20007810000 */
[--C-:B------:R-:W-:Y:S01]  /*4590*/  FFMA.FTZ R25, R25, UR42, -R106.reuse ;  /* 0x0000002a19197c23 */ /* 0x100fe2000801086a */
[----:B------:R-:W-:-:S01]  /*45a0*/  FFMA.FTZ R36, R36, UR42, -R106 ;  /* 0x0000002a24247c23 */ /* 0x000fc2000801086a */
[----:B------:R-:W-:Y:S01]  /*45b0*/  MUFU.EX2 R10, R10 ;  /* 0x0000000a000a7308 */ /* 0x000fe20000000800 */
[----:B------:R-:W-:Y:S01]  /*45c0*/  FMNMX.FTZ R60, R70, R81, !PT ;  /* 0x00000051463c7209 */ /* 0x000fe20007810000 */
[----:B0-----:R-:W-:Y:S01]  /*45d0*/  FADD.FTZ R92, R6, R97 ;  /* 0x00000061065c7221 */ /* 0x001fe20000010000 */
[----:B------:R-:W-:-:S01]  /*45e0*/  FFMA.FTZ R32, R32, UR42, -R106 ;  /* 0x0000002a20207c23 */ /* 0x000fc2000801086a */
[--C-:B------:R-:W-:Y:S01]  /*45f0*/  FFMA.FTZ R33, R33, UR42, -R106.reuse ;  /* 0x0000002a21217c23 */ /* 0x100fe2000801086a */
[----:B------:R-:W-:Y:S01]  /*4600*/  FMNMX.FTZ R85, R71, R60, !PT ;  /* 0x0000003c47557209 */ /* 0x000fe20007810000 */
[----:B------:R-:W-:-:S02]  /*4610*/  FFMA.FTZ R60, R61, UR42, -R106 ;  /* 0x0000002a3d3c7c23 */ /* 0x000fc4000801086a */
[----:B------:R0:W-:Y:S01]  /*4620*/  MUFU.EX2 R81, R84 ;  /* 0x0000005400517308 */ /* 0x0001e20000000800 */
[----:B------:R-:W-:Y:S01]  /*4630*/  FMNMX.FTZ R80, R42, R85, !PT ;  /* 0x000000552a507209 */ /* 0x000fe20007810000 */
[C---:B-1----:R-:W-:Y:S01]  /*4640*/  FADD.FTZ R97, R9.reuse, R92 ;  /* 0x0000005c09617221 */ /* 0x042fe20000010000 */
[----:B------:R-:W-:Y:S02]  /*4650*/  F2FP.SATFINITE.E4M3.F32.PACK_AB_MERGE_C R152, R9, R6, RZ ;  /* 0x000000060998723e */ /* 0x000fe400048070ff */
[----:B------:R-:W-:Y:S02]  /*4660*/  FMNMX.FTZ R61, R43, R80, !PT ;  /* 0x000000502b3d7209 */ /* 0x000fe40007810000 */
[----:B------:R-:W-:Y:S01]  /*4670*/  F2FP.SATFINITE.E4M3.F32.PACK_AB_MERGE_C R152, R5, R4, R152 ;  /* 0x000000040598723e */ /* 0x000fe20004807098 */
[----:B------:R-:W-:Y:S01]  /*4680*/  MUFU.EX2 R11, R11 ;  /* 0x0000000b000b7308 */ /* 0x000fe20000000800 */
[----:B------:R-:W-:Y:S01]  /*4690*/  FMNMX.FTZ R64, R46, R61, !PT ;  /* 0x0000003d2e407209 */ /* 0x000fe20007810000 */
[----:B0-----:R-:W-:-:S03]  /*46a0*/  FFMA.FTZ R84, R68, UR42, -R106 ;  /* 0x0000002a44547c23 */ /* 0x001fc6000801086a */
[----:B------:R-:W-:Y:S01]  /*46b0*/  FMNMX.FTZ R85, R47, R64, !PT ;  /* 0x000000402f557209 */ /* 0x000fe20007810000 */
[----:B------:R-:W-:-:S02]  /*46c0*/  FFMA.FTZ R64, R65, UR42, -R106 ;  /* 0x0000002a41407c23 */ /* 0x000fc4000801086a */
[----:B------:R-:W-:Y:S01]  /*46d0*/  MUFU.EX2 R61, R89 ;  /* 0x00000059003d7308 */ /* 0x000fe20000000800 */
[----:B------:R-:W-:-:S04]  /*46e0*/  FMNMX.FTZ R80, R50, R85, !PT ;  /* 0x0000005532507209 */ /* 0x000fc80007810000 */
[----:B------:R-:W-:-:S03]  /*46f0*/  FMNMX.FTZ R65, R51, R80, !PT ;  /* 0x0000005033417209 */ /* 0x000fc60007810000 */
[----:B------:R-:W-:Y:S01]  /*4700*/  MUFU.EX2 R12, R12 ;  /* 0x0000000c000c7308 */ /* 0x000fe20000000800 */
[----:B------:R-:W-:-:S04]  /*4710*/  FMNMX.FTZ R68, R54, R65, !PT ;  /* 0x0000004136447209 */ /* 0x000fc80007810000 */
[----:B------:R-:W-:Y:S01]  /*4720*/  FMNMX.FTZ R85, R55, R68, !PT ;  /* 0x0000004437557209 */ /* 0x000fe20007810000 */
[----:B------:R-:W-:-:S02]  /*4730*/  FFMA.FTZ R68, R69, UR42, -R106 ;  /* 0x0000002a45447c23 */ /* 0x000fc4000801086a */
        /* <DEDUP_REMOVED lines=14> */
[----:B------:R-:W0:Y:S02]  /*4820*/  MUFU.EX2 R77, R77 ;  /* 0x0000004d004d7308 */ /* 0x000e240000000800 */
[----:B------:R-:W1:Y:S06]  /*4830*/  SHFL.BFLY PT, R69, R0, 0x2, 0x1f ;  /* 0x0c401f0000457f89 */ /* 0x000e6c00000e0000 */
[----:B------:R-:W-:Y:S08]  /*4840*/  MUFU.EX2 R72, R72 ;  /* 0x0000004800487308 */ /* 0x000ff00000000800 */
[----:B------:R-:W2:Y:S01]  /*4850*/  MUFU.EX2 R76, R76 ;  /* 0x0000004c004c7308 */ /* 0x000ea20000000800 */
[----:B0-----:R-:W-:-:S04]  /*4860*/  F2FP.SATFINITE.E4M3.F32.PACK_AB_MERGE_C R148, R77, R20, RZ ;  /* 0x000000144d94723e */ /* 0x001fc800048070ff */
[----:B------:R-:W-:-:S03]  /*4870*/  F2FP.SATFINITE.E4M3.F32.PACK_AB_MERGE_C R148, R15, R14, R148 ;  /* 0x0000000e0f94723e */ /* 0x000fc60004807094 */
[----:B------:R-:W-:Y:S01]  /*4880*/  MUFU.EX2 R56, R56 ;  /* 0x0000003800387308 */ /* 0x000fe20000000800 */
[----:B-1----:R-:W-:-:S05]  /*4890*/  FMNMX.FTZ R69, R0, R69, !PT ;  /* 0x0000004500457209 */ /* 0x002fca0007810000 */
[----:B------:R-:W0:Y:S02]  /*48a0*/  SHFL.BFLY PT, R0, R69, 0x1, 0x1f ;  /* 0x0c201f0045007f89 */ /* 0x000e2400000e0000 */
[----:B------:R-:W-:Y:S01]  /*48b0*/  MUFU.EX2 R57, R57 ;  /* 0x0000003900397308 */ /* 0x000fe20000000800 */
[----:B--2---:R-:W-:-:S04]  /*48c0*/  F2FP.SATFINITE.E4M3.F32.PACK_AB_MERGE_C R150, R76, R73, RZ ;  /* 0x000000494c96723e */ /* 0x004fc800048070ff */
[----:B------:R-:W-:-:S03]  /*48d0*/  F2FP.SATFINITE.E4M3.F32.PACK_AB_MERGE_C R150, R72, R21, R150 ;  /* 0x000000154896723e */ /* 0x000fc60004807096 */
[----:B------:R-:W1:Y:S08]  /*48e0*/  MUFU.EX2 R60, R60 ;  /* 0x0000003c003c7308 */ /* 0x000e700000000800 */
[----:B------:R-:W2:Y:S01]  /*48f0*/  MUFU.EX2 R68, R68 ;  /* 0x0000004400447308 */ /* 0x000ea20000000800 */
[----:B0-----:R-:W-:Y:S01]  /*4900*/  FMNMX.FTZ R0, R69, R0, !PT ;  /* 0x0000000045007209 */ /* 0x001fe20007810000 */
[----:B------:R-:W-:-:S06]  /*4910*/  IMAD.U32 R69, RZ, RZ, UR42 ;  /* 0x0000002aff457e24 */ /* 0x000fcc000f8e00ff */
[----:B------:R-:W-:Y:S01]  /*4920*/  MUFU.EX2 R64, R64 ;  /* 0x0000004000407308 */ /* 0x000fe20000000800 */
[----:B-1----:R-:W-:Y:S01]  /*4930*/  F2FP.SATFINITE.E4M3.F32.PACK_AB_MERGE_C R144, R60, R81, RZ ;  /* 0x000000513c90723e */ /* 0x002fe200048070ff */
[C---:B------:R-:W-:Y:S01]  /*4940*/  FFMA.FTZ R80, R0.reuse, R69, -8 ;  /* 0xc100000000507423 */ /* 0x040fe20000010045 */
[----:B------:R-:W-:Y:S01]  /*4950*/  FSETP.NEU.FTZ.AND P1, PT, R0, -INF , PT ;  /* 0xff8000000000780b */ /* 0x000fe20003f3d000 */
[----:B------:R-:W-:Y:S01]  /*4960*/  FFMA.FTZ R69, R37, UR42, -R106 ;  /* 0x0000002a25457c23 */ /* 0x000fe2000801086a */
[----:B------:R-:W-:Y:S02]  /*4970*/  F2FP.SATFINITE.E4M3.F32.PACK_AB_MERGE_C R144, R57, R56, R144 ;  /* 0x000000383990723e */ /* 0x000fe40004807090 */
[----:B------:R-:W-:Y:S01]  /*4980*/  FSEL R37, R80, RZ, P1 ;  /* 0x000000ff50257208 */ /* 0x000fe20000800000 */
[----:B------:R-:W-:Y:S01]  /*4990*/  MUFU.EX2 R44, R44 ;  /* 0x0000002c002c7308 */ /* 0x000fe20000000800 */
[----:B--2---:R-:W-:Y:S02]  /*49a0*/  F2FP.SATFINITE.E4M3.F32.PACK_AB_MERGE_C R146, R68, R65, RZ ;  /* 0x000000414492723e */ /* 0x004fe400048070ff */
[----:B------:R-:W-:Y:S01]  /*49b0*/  PLOP3.LUT P1, PT, PT, PT, UP1, 0x40, 0x0 ;  /* 0x000000000000781c */ /* 0x000fe20003f2e818 */
[----:B------:R-:W-:-:S01]  /*49c0*/  FFMA.FTZ R80, R90, UR42, -R37 ;  /* 0x0000002a5a507c23 */ /* 0x000fc20008010825 */
[--C-:B------:R-:W-:Y:S01]  /*49d0*/  FFMA.FTZ R85, R91, UR42, -R37.reuse ;  /* 0x0000002a5b557c23 */ /* 0x100fe20008010825 */
[----:B------:R-:W-:-:S01]  /*49e0*/  FFMA.FTZ R84, R94, UR42, -R37 ;  /* 0x0000002a5e547c23 */ /* 0x000fc20008010825 */
[--C-:B------:R-:W-:Y:S01]  /*49f0*/  FFMA.FTZ R89, R95, UR42, -R37.reuse ;  /* 0x0000002a5f597c23 */ /* 0x100fe20008010825 */
[----:B------:R-:W-:-:S01]  /*4a00*/  FFMA.FTZ R95, R79, UR42, -R37 ;  /* 0x0000002a4f5f7c23 */ /* 0x000fc20008010825 */
[--C-:B------:R-:W-:Y:S01]  /*4a10*/  FFMA.FTZ R79, R82, UR42, -R37.reuse ;  /* 0x0000002a524f7c23 */ /* 0x100fe20008010825 */
        /* <DEDUP_REMOVED lines=10> */
[----:B------:R-:W-:Y:S01]  /*4ac0*/  FADD.FTZ R70, R10, R97 ;  /* 0x000000610a467221 */ /* 0x000fe20000010000 */
[----:B------:R-:W-:-:S01]  /*4ad0*/  FFMA.FTZ R91, R99, UR42, -R37 ;  /* 0x0000002a635b7c23 */ /* 0x000fc20008010825 */
[--C-:B------:R-:W-:Y:S01]  /*4ae0*/  FFMA.FTZ R90, R102, UR42, -R37.reuse ;  /* 0x0000002a665a7c23 */ /* 0x100fe20008010825 */
[----:B------:R-:W-:-:S01]  /*4af0*/  FFMA.FTZ R93, R103, UR42, -R37 ;  /* 0x0000002a675d7c23 */ /* 0x000fc20008010825 */
[----:B------:R-:W-:Y:S01]  /*4b00*/  FADD.FTZ R97, R11, R70 ;  /* 0x000000460b617221 */ /* 0x000fe20000010000 */
[----:B------:R-:W-:-:S01]  /*4b10*/  FFMA.FTZ R70, R71, UR42, -R37 ;  /* 0x0000002a47467c23 */ /* 0x000fc20008010825 */
[----:B------:R-:W1:Y:S01]  /*4b20*/  MUFU.EX2 R84, R84 ;  /* 0x0000005400547308 */ /* 0x000e620000000800 */
[----:B------:R-:W-:-:S01]  /*4b30*/  FFMA.FTZ R74, R74, UR42, -R37 ;  /* 0x0000002a4a4a7c23 */ /* 0x000fc20008010825 */
[----:B------:R-:W-:Y:S01]  /*4b40*/  FADD.FTZ R92, R12, R97 ;  /* 0x000000610c5c7221 */ /* 0x000fe20000010000 */
[----:B------:R-:W-:-:S01]  /*4b50*/  FFMA.FTZ R75, R75, UR42, -R37 ;  /* 0x0000002a4b4b7c23 */ /* 0x000fc20008010825 */
[--C-:B------:R-:W-:Y:S01]  /*4b60*/  FFMA.FTZ R78, R78, UR42, -R37.reuse ;  /* 0x0000002a4e4e7c23 */ /* 0x100fe20008010825 */
[----:B------:R-:W-:-:S01]  /*4b70*/  FFMA.FTZ R58, R58, UR42, -R37 ;  /* 0x0000002a3a3a7c23 */ /* 0x000fc20008010825 */
[----:B------:R-:W-:Y:S01]  /*4b80*/  FADD.FTZ R97, R13, R92 ;  /* 0x0000005c0d617221 */ /* 0x000fe20000010000 */
[----:B------:R-:W-:-:S01]  /*4b90*/  FFMA.FTZ R59, R59, UR42, -R37 ;  /* 0x0000002a3b3b7c23 */ /* 0x000fc20008010825 */
[----:B------:R-:W2:Y:S01]  /*4ba0*/  MUFU.EX2 R89, R89 ;  /* 0x0000005900597308 */ /* 0x000ea20000000800 */
[----:B0-----:R-:W-:-:S01]  /*4bb0*/  FADD.FTZ R71, R80, R85 ;  /* 0x0000005550477221 */ /* 0x001fc20000010000 */
[----:B------:R-:W-:Y:S01]  /*4bc0*/  FADD.FTZ R94, R14, R97 ;  /* 0x000000610e5e7221 */ /* 0x000fe20000010000 */
[----:B------:R-:W-:-:S01]  /*4bd0*/  FFMA.FTZ R62, R62, UR42, -R37 ;  /* 0x0000002a3e3e7c23 */ /* 0x000fc20008010825 */
[--C-:B------:R-:W-:Y:S01]  /*4be0*/  FFMA.FTZ R42, R42, UR42, -R37.reuse ;  /* 0x0000002a2a2a7c23 */ /* 0x100fe20008010825 */
[----:B------:R-:W-:-:S01]  /*4bf0*/  FFMA.FTZ R43, R43, UR42, -R37 ;  /* 0x0000002a2b2b7c23 */ /* 0x000fc20008010825 */
[----:B------:R-:W-:Y:S01]  /*4c00*/  FADD.FTZ R97, R15, R94 ;  /* 0x0000005e0f617221 */ /* 0x000fe20000010000 */
[----:B------:R-:W-:Y:S01]  /*4c10*/  F2FP.SATFINITE.E4M3.F32.PACK_AB_MERGE_C R146, R64, R61, R146 ;  /* 0x0000003d4092723e */ /* 0x000fe20004807092 */
[----:B------:R-:W0:Y:S01]  /*4c20*/  MUFU.EX2 R88, R88 ;  /* 0x0000005800587308 */ /* 0x000e220000000800 */
[----:B-1----:R-:W-:-:S01]  /*4c30*/  FADD.FTZ R92, R84, R71 ;  /* 0x00000047545c7221 */ /* 0x002fc20000010000 */
[--C-:B------:R-:W-:Y:S01]  /*4c40*/  FFMA.FTZ R47, R47, UR42, -R37.reuse ;  /* 0x0000002a2f2f7c23 */ /* 0x100fe20008010825 */
[----:B------:R-:W-:-:S01]  /*4c50*/  FFMA.FTZ R54, R54, UR42, -R37 ;  /* 0x0000002a36367c23 */ /* 0x000fc20008010825 */
[--C-:B------:R-:W-:Y:S01]  /*4c60*/  FFMA.FTZ R55, R55, UR42, -R37.reuse ;  /* 0x0000002a37377c23 */ /* 0x100fe20008010825 */
[----:B------:R-:W-:-:S01]  /*4c70*/  FFMA.FTZ R26, R26, UR42, -R37 ;  /* 0x0000002a1a1a7c23 */ /* 0x000fc20008010825 */
[--C-:B------:R-:W-:Y:S01]  /*4c80*/  FFMA.FTZ R27, R27, UR42, -R37.reuse ;  /* 0x0000002a1b1b7c23 */ /* 0x100fe20008010825 */
[----:B------:R-:W-:-:S01]  /*4c90*/  FFMA.FTZ R30, R30, UR42, -R37 ;  /* 0x0000002a1e1e7c23 */ /* 0x000fc20008010825 */
[----:B------:R-:W1:Y:S01]  /*4ca0*/  MUFU.EX2 R91, R91 ;  /* 0x0000005b005b7308 */ /* 0x000e620000000800 */
[----:B--2---:R-:W-:-:S01]  /*4cb0*/  FADD.FTZ R71, R89, R92 ;  /* 0x0000005c59477221 */ /* 0x004fc20000010000 */
        /* <DEDUP_REMOVED lines=8> */
[----:B------:R-:W-:-:S04]  /*4d40*/  F2FP.SATFINITE.E4M3.F32.PACK_AB_MERGE_C R84, R89, R84, RZ ;  /* 0x000000545954723e */ /* 0x000fc800048070ff */
[----:B------:R-:W-:Y:S02]  /*4d50*/  F2FP.SATFINITE.E4M3.F32.PACK_AB_MERGE_C R153, R85, R80, R84 ;  /* 0x000000505599723e */ /* 0x000fe40004807054 */
[----:B------:R-:W0:Y:S01]  /*4d60*/  MUFU.EX2 R93, R93 ;  /* 0x0000005d005d7308 */ /* 0x000e220000000800 */
[----:B-1----:R-:W-:-:S01]  /*4d70*/  FADD.FTZ R13, R91, R6 ;  /* 0x000000065b0d7221 */ /* 0x002fc20000010000 */
[----:B------:R-:W-:-:S06]  /*4d80*/  FFMA.FTZ R6, R46, UR42, -R37 ;  /* 0x0000002a2e067c23 */ /* 0x000fcc0008010825 */
[----:B------:R-:W1:Y:S01]  /*4d90*/  MUFU.EX2 R74, R74 ;  /* 0x0000004a004a7308 */ /* 0x000e620000000800 */
[----:B--2---:R-:W-:-:S01]  /*4da0*/  FADD.FTZ R12, R90, R13 ;  /* 0x0000000d5a0c7221 */ /* 0x004fc20000010000 */
[----:B------:R-:W-:-:S06]  /*4db0*/  FADD.FTZ R13, R21, R92 ;  /* 0x0000005c150d7221 */ /* 0x000fcc0000010000 */
[----:B------:R-:W2:Y:S01]  /*4dc0*/  MUFU.EX2 R75, R75 ;  /* 0x0000004b004b7308 */ /* 0x000ea20000000800 */
[----:B0-----:R-:W-:-:S01]  /*4dd0*/  FADD.FTZ R5, R93, R12 ;  /* 0x0000000c5d057221 */ /* 0x001fc20000010000 */
[----:B------:R-:W-:Y:S01]  /*4de0*/  FADD.FTZ R12, R72, R13 ;  /* 0x0000000d480c7221 */ /* 0x000fe20000010000 */
[----:B------:R-:W-:-:S03]  /*4df0*/  F2FP.SATFINITE.E4M3.F32.PACK_AB_MERGE_C R90, R93, R90, RZ ;  /* 0x0000005a5d5a723e */ /* 0x000fc600048070ff */
[----:B------:R-:W-:Y:S01]  /*4e00*/  FADD.FTZ R13, R73, R12 ;  /* 0x0000000c490d7221 */ /* 0x000fe20000010000 */
[----:B------:R-:W-:Y:S01]  /*4e10*/  F2FP.SATFINITE.E4M3.F32.PACK_AB_MERGE_C R155, R91, R88, R90 ;  /* 0x000000585b9b723e */ /* 0x000fe2000480705a */
[----:B------:R-:W0:Y:S01]  /*4e20*/  MUFU.EX2 R78, R78 ;  /* 0x0000004e004e7308 */ /* 0x000e220000000800 */
[----:B-1----:R-:W-:-:S01]  /*4e30*/  FADD.FTZ R4, R74, R5 ;  /* 0x000000054a047221 */ /* 0x002fc20000010000 */
[----:B------:R-:W-:-:S04]  /*4e40*/  FADD.FTZ R13, R76, R13 ;  /* 0x0000000d4c0d7221 */ /* 0x000fc80000010000 */
[----:B------:R-:W-:Y:S02]  /*4e50*/  FADD.FTZ R12, R56, R13 ;  /* 0x0000000d380c7221 */ /* 0x000fe40000010000 */
[----:B------:R-:W1:Y:S01]  /*4e60*/  MUFU.EX2 R95, R95 ;  /* 0x0000005f005f7308 */ /* 0x000e620000000800 */
[----:B--2---:R-:W-:-:S01]  /*4e70*/  FADD.FTZ R5, R75, R4 ;  /* 0x000000044b057221 */ /* 0x004fc20000010000 */
[----:B------:R-:W-:Y:S01]  /*4e80*/  FADD.FTZ R12, R57, R12 ;  /* 0x0000000c390c7221 */ /* 0x000fe20000010000 */
[----:B------:R-:W-:-:S03]  /*4e90*/  FFMA.FTZ R4, R50, UR42, -R37 ;  /* 0x0000002a32047c23 */ /* 0x000fc60008010825 */
[----:B------:R-:W-:Y:S02]  /*4ea0*/  FADD.FTZ R81, R81, R12 ;  /* 0x0000000c51517221 */ /* 0x000fe40000010000 */
[----:B------:R-:W2:Y:S01]  /*4eb0*/  MUFU.EX2 R79, R79 ;  /* 0x0000004f004f7308 */ /* 0x000ea20000000800 */
[----:B0-----:R-:W-:-:S01]  /*4ec0*/  FADD.FTZ R10, R78, R5 ;  /* 0x000000054e0a7221 */ /* 0x001fc20000010000 */
[----:B------:R-:W-:Y:S01]  /*4ed0*/  FADD.FTZ R60, R60, R81 ;  /* 0x000000513c3c7221 */ /* 0x000fe20000010000 */
[----:B------:R-:W-:-:S01]  /*4ee0*/  FFMA.FTZ R5, R51, UR42, -R37 ;  /* 0x0000002a33057c23 */ /* 0x000fc20008010825 */
[----:B------:R-:W-:Y:S02]  /*4ef0*/  FFMA.FTZ R37, R39, UR42, -R37 ;  /* 0x0000002a27257c23 */ /* 0x000fe40008010825 */
[----:B------:R-:W-:-:S02]  /*4f00*/  FADD.FTZ R15, R61, R60 ;  /* 0x0000003c3d0f7221 */ /* 0x000fc40000010000 */
[----:B------:R-:W0:Y:S01]  /*4f10*/  MUFU.EX2 R82, R82 ;  /* 0x0000005200527308 */ /* 0x000e220000000800 */
[----:B-1----:R-:W-:-:S01]  /*4f20*/  FADD.FTZ R10, R95, R10 ;  /* 0x0000000a5f0a7221 */ /* 0x002fc20000010000 */
[----:B------:R-:W-:Y:S01]  /*4f30*/  FADD.FTZ R64, R64, R15 ;  /* 0x0000000f40407221 */ /* 0x000fe20000010000 */
[----:B------:R-:W-:-:S03]  /*4f40*/  F2FP.SATFINITE.E4M3.F32.PACK_AB_MERGE_C R78, R95, R78, RZ ;  /* 0x0000004e5f4e723e */ /* 0x000fc600048070ff */
[----:B------:R-:W-:Y:S01]  /*4f50*/  FADD.FTZ R65, R65, R64 ;  /* 0x0000004041417221 */ /* 0x000fe20000010000 */
[----:B------:R-:W-:Y:S01]  /*4f60*/  F2FP.SATFINITE.E4M3.F32.PACK_AB_MERGE_C R149, R75, R74, R78 ;  /* 0x0000004a4b95723e */ /* 0x000fe2000480704e */
[----:B------:R-:W1:Y:S01]  /*4f70*/  MUFU.EX2 R83, R83 ;  /* 0x0000005300537308 */ /* 0x000e620000000800 */
[----:B--2---:R-:W-:-:S01]  /*4f80*/  FADD.FTZ R13, R79, R10 ;  /* 0x0000000a4f0d7221 */ /* 0x004fc20000010000 */
[----:B------:R-:W-:-:S06]  /*4f90*/  FADD.FTZ R65, R68, R65 ;  /* 0x0000004144417221 */ /* 0x000fcc0000010000 */
[----:B------:R-:W2:Y:S01]  /*4fa0*/  MUFU.EX2 R86, R86 ;  /* 0x0000005600567308 */ /* 0x000ea20000000800 */
[----:B0-----:R-:W-:-:S07]  /*4fb0*/  FADD.FTZ R10, R82, R13 ;  /* 0x0000000d520a7221 */ /* 0x001fce0000010000 */
[----:B------:R-:W0:Y:S01]  /*4fc0*/  MUFU.EX2 R58, R58 ;  /* 0x0000003a003a7308 */ /* 0x000e220000000800 */
[----:B-1----:R-:W-:-:S07]  /*4fd0*/  FADD.FTZ R13, R83, R10 ;  /* 0x0000000a530d7221 */ /* 0x002fce0000010000 */
[----:B------:R-:W1:Y:S01]  /*4fe0*/  MUFU.EX2 R59, R59 ;  /* 0x0000003b003b7308 */ /* 0x000e620000000800 */
[----:B--2---:R-:W-:-:S01]  /*4ff0*/  FADD.FTZ R13, R86, R13 ;  /* 0x0000000d560d7221 */ /* 0x004fc20000010000 */
[----:B------:R-:W-:-:S04]  /*5000*/  F2FP.SATFINITE.E4M3.F32.PACK_AB_MERGE_C R83, R86, R83, RZ ;  /* 0x000000535653723e */ /* 0x000fc800048070ff */
        /* <DEDUP_REMOVED lines=8> */
[----:B0-----:R-:W-:-:S01]  /*5090*/  FADD.FTZ R10, R87, R10 ;  /* 0x0000000a570a7221 */ /* 0x001fc20000010000 */
[----:B------:R-:W-:-:S04]  /*50a0*/  F2FP.SATFINITE.E4M3.F32.PACK_AB_MERGE_C R62, R87, R62, RZ ;  /* 0x0000003e573e723e */ /* 0x000fc800048070ff */
[----:B------:R-:W-:Y:S02]  /*50b0*/  F2FP.SATFINITE.E4M3.F32.PACK_AB_MERGE_C R145, R59, R58, R62 ;  /* 0x0000003a3b91723e */ /* 0x000fe4000480703e */
[----:B------:R-:W0:Y:S01]  /*50c0*/  MUFU.EX2 R67, R67 ;  /* 0x0000004300437308 */ /* 0x000e220000000800 */
[----:B-1----:R-:W-:-:S07]  /*50d0*/  FADD.FTZ R13, R63, R10 ;  /* 0x0000000a3f0d7221 */ /* 0x002fce0000010000 */
[----:B------:R-:W1:Y:S01]  /*50e0*/  MUFU.EX2 R45, R45 ;  /* 0x0000002d002d7308 */ /* 0x000e620000000800 */
[----:B--2---:R-:W-:-:S07]  /*50f0*/  FADD.FTZ R10, R66, R13 ;  /* 0x0000000d420a7221 */ /* 0x004fce0000010000 */
[----:B------:R-:W2:Y:S01]  /*5100*/  MUFU.EX2 R70, R70 ;  /* 0x0000004600467308 */ /* 0x000ea20000000800 */
[----:B0-----:R-:W-:-:S07]  /*5110*/  FADD.FTZ R13, R67, R10 ;  /* 0x0000000a430d7221 */ /* 0x001fce0000010000 */
[----:B------:R-:W-:Y:S01]  /*5120*/  MUFU.EX2 R40, R40 ;  /* 0x0000002800287308 */ /* 0x000fe20000000800 */
[----:B-1----:R-:W-:-:S07]  /*5130*/  F2FP.SATFINITE.E4M3.F32.PACK_AB_MERGE_C R12, R45, R44, RZ ;  /* 0x0000002c2d0c723e */ /* 0x002fce00048070ff */
[----:B------:R-:W0:Y:S01]  /*5140*/  MUFU.EX2 R41, R41 ;  /* 0x0000002900297308 */ /* 0x000e220000000800 */
[----:B--2---:R-:W-:-:S01]  /*5150*/  FADD.FTZ R13, R70, R13 ;  /* 0x0000000d460d7221 */ /* 0x004fc20000010000 */
[----:B------:R-:W-:-:S04]  /*5160*/  F2FP.SATFINITE.E4M3.F32.PACK_AB_MERGE_C R67, R70, R67, RZ ;  /* 0x000000434643723e */ /* 0x000fc800048070ff */
[----:B------:R-:W-:Y:S02]  /*5170*/  F2FP.SATFINITE.E4M3.F32.PACK_AB_MERGE_C R147, R66, R63, R67 ;  /* 0x0000003f4293723e */ /* 0x000fe40004807043 */
[----:B------:R-:W1:Y:S08]  /*5180*/  MUFU.EX2 R42, R42 ;  /* 0x0000002a002a7308 */ /* 0x000e700000000800 */
[----:B------:R-:W2:Y:S01]  /*5190*/  MUFU.EX2 R9, R43 ;  /* 0x0000002b00097308 */ /* 0x000ea20000000800 */
[----:B0-----:R-:W-:Y:S01]  /*51a0*/  F2FP.SATFINITE.E4M3.F32.PACK_AB_MERGE_C R140, R41, R40, R12 ;  /* 0x00000028298c723e */ /* 0x001fe2000480700c */
[----:B------:R-:W-:-:S04]  /*51b0*/  FADD.FTZ R40, R40, R65 ;  /* 0x0000004128287221 */ /* 0x000fc80000010000 */
[----:B------:R-:W-:Y:S02]  /*51c0*/  FADD.FTZ R41, R41, R40 ;  /* 0x0000002829297221 */ /* 0x000fe40000010000 */
[----:B------:R-:W-:Y:S01]  /*51d0*/  MUFU.EX2 R52, R52 ;  /* 0x0000003400347308 */ /* 0x000fe20000000800 */
[----:B-1----:R-:W-:-:S01]  /*51e0*/  FADD.FTZ R10, R42, R13 ;  /* 0x0000000d2a0a7221 */ /* 0x002fc20000010000 */
[----:B------:R-:W-:-:S04]  /*51f0*/  FADD.FTZ R44, R44, R41 ;  /* 0x000000292c2c7221 */ /* 0x000fc80000010000 */
[----:B------:R-:W-:Y:S02]  /*5200*/  FADD.FTZ R45, R45, R44 ;  /* 0x0000002c2d2d7221 */ /* 0x000fe40000010000 */
[----:B------:R-:W0:Y:S01]  /*5210*/  MUFU.EX2 R53, R53 ;  /* 0x0000003500357308 */ /* 0x000e220000000800 */
[----:B--2---:R-:W-:-:S07]  /*5220*/  FADD.FTZ R13, R9, R10 ;  /* 0x0000000a090d7221 */ /* 0x004fce0000010000 */
[----:B------:R-:W1:Y:S08]  /*5230*/  MUFU.EX2 R6, R6 ;  /* 0x0000000600067308 */ /* 0x000e700000000800 */
[----:B------:R-:W-:Y:S01]  /*5240*/  MUFU.EX2 R48, R48 ;  /* 0x0000003000307308 */ /* 0x000fe20000000800 */
[----:B0-----:R-:W-:-:S07]  /*5250*/  F2FP.SATFINITE.E4M3.F32.PACK_AB_MERGE_C R12, R53, R52, RZ ;  /* 0x00000034350c723e */ /* 0x001fce00048070ff */
[----:B------:R-:W0:Y:S01]  /*5260*/  MUFU.EX2 R49, R49 ;  /* 0x0000003100317308 */ /* 0x000e220000000800 */
[----:B-1----:R-:W-:-:S07]  /*5270*/  FADD.FTZ R10, R6, R13 ;  /* 0x0000000d060a7221 */ /* 0x002fce0000010000 */
[----:B------:R-:W1:Y:S08]  /*5280*/  MUFU.EX2 R11, R47 ;  /* 0x0000002f000b7308 */ /* 0x000e700000000800 */
[----:B------:R-:W2:Y:S01]  /*5290*/  MUFU.EX2 R4, R4 ;  /* 0x0000000400047308 */ /* 0x000ea20000000800 */
[----:B0-----:R-:W-:Y:S01]  /*52a0*/  F2FP.SATFINITE.E4M3.F32.PACK_AB_MERGE_C R142, R49, R48, R12 ;  /* 0x00000030318e723e */ /* 0x001fe2000480700c */
[----:B------:R-:W-:-:S04]  /*52b0*/  FADD.FTZ R48, R48, R45 ;  /* 0x0000002d30307221 */ /* 0x000fc80000010000 */
[----:B------:R-:W-:Y:S02]  /*52c0*/  FADD.FTZ R49, R49, R48 ;  /* 0x0000003031317221 */ /* 0x000fe40000010000 */
[----:B------:R-:W0:Y:S01]  /*52d0*/  MUFU.EX2 R5, R5 ;  /* 0x0000000500057308 */ /* 0x000e220000000800 */
[C---:B-1----:R-:W-:Y:S01]  /*52e0*/  F2FP.SATFINITE.E4M3.F32.PACK_AB_MERGE_C R12, R11.reuse, R6, RZ ;  /* 0x000000060b0c723e */ /* 0x042fe200048070ff */
[----:B------:R-:W-:Y:S01]  /*52f0*/  FADD.FTZ R11, R11, R10 ;  /* 0x0000000a0b0b7221 */ /* 0x000fe20000010000 */
[----:B------:R-:W-:-:S02]  /*5300*/  FADD.FTZ R52, R52, R49 ;  /* 0x0000003134347221 */ /* 0x000fc40000010000 */
[----:B------:R-:W-:Y:S02]  /*5310*/  F2FP.SATFINITE.E4M3.F32.PACK_AB_MERGE_C R141, R9, R42, R12 ;  /* 0x0000002a098d723e */ /* 0x000fe4000480700c */
[----:B------:R-:W-:-:S01]  /*5320*/  FADD.FTZ R53, R53, R52 ;  /* 0x0000003435357221 */ /* 0x000fc20000010000 */
[----:B------:R-:W1:Y:S01]  /*5330*/  MUFU.EX2 R54, R54 ;  /* 0x0000003600367308 */ /* 0x000e620000000800 */
[----:B--2---:R-:W-:-:S07]  /*5340*/  FADD.FTZ R6, R4, R11 ;  /* 0x0000000b04067221 */ /* 0x004fce0000010000 */
[----:B------:R-:W-:Y:S01]  /*5350*/  MUFU.EX2 R28, R28 ;  /* 0x0000001c001c7308 */ /* 0x000fe20000000800 */
[----:B0-----:R-:W-:-:S07]  /*5360*/  FADD.FTZ R11, R5, R6 ;  /* 0x00000006050b7221 */ /* 0x001fce0000010000 */
[----:B------:R-:W0:Y:S01]  /*5370*/  MUFU.EX2 R29, R29 ;  /* 0x0000001d001d7308 */ /* 0x000e220000000800 */
[----:B-1----:R-:W-:-:S07]  /*5380*/  FADD.FTZ R6, R54, R11 ;  /* 0x0000000b36067221 */ /* 0x002fce0000010000 */
[----:B------:R-:W1:Y:S08]  /*5390*/  MUFU.EX2 R55, R55 ;  /* 0x0000003700377308 */ /* 0x000e700000000800 */
[----:B------:R-:W-:Y:S01]  /*53a0*/  MUFU.EX2 R24, R24 ;  /* 0x0000001800187308 */ /* 0x000fe20000000800 */
[----:B0-----:R-:W-:-:S07]  /*53b0*/  F2FP.SATFINITE.E4M3.F32.PACK_AB_MERGE_C R10, R29, R28, RZ ;  /* 0x0000001c1d0a723e */ /* 0x001fce00048070ff */
[----:B------:R-:W0:Y:S01]  /*53c0*/  MUFU.EX2 R25, R25 ;  /* 0x0000001900197308 */ /* 0x000e220000000800 */
[C---:B-1----:R-:W-:Y:S01]  /*53d0*/  F2FP.SATFINITE.E4M3.F32.PACK_AB_MERGE_C R54, R55.reuse, R54, RZ ;  /* 0x000000363736723e */ /* 0x042fe200048070ff */
[----:B------:R-:W-:-:S03]  /*53e0*/  FADD.FTZ R55, R55, R6 ;  /* 0x0000000637377221 */ /* 0x000fc60000010000 */
[----:B------:R-:W-:-:S03]  /*53f0*/  F2FP.SATFINITE.E4M3.F32.PACK_AB_MERGE_C R143, R5, R4, R54 ;  /* 0x00000004058f723e */ /* 0x000fc60004807036 */
[----:B------:R-:W1:Y:S08]  /*5400*/  MUFU.EX2 R26, R26 ;  /* 0x0000001a001a7308 */ /* 0x000e700000000800 */
[----:B------:R-:W2:Y:S01]  /*5410*/  MUFU.EX2 R27, R27 ;  /* 0x0000001b001b7308 */ /* 0x000ea20000000800 */
[----:B0-----:R-:W-:Y:S01]  /*5420*/  F2FP.SATFINITE.E4M3.F32.PACK_AB_MERGE_C R136, R25, R24, R10 ;  /* 0x000000181988723e */ /* 0x001fe2000480700a */
[----:B------:R-:W-:-:S04]  /*5430*/  FADD.FTZ R24, R24, R53 ;  /* 0x0000003518187221 */ /* 0x000fc80000010000 */
[----:B------:R-:W-:Y:S02]  /*5440*/  FADD.FTZ R25, R25, R24 ;  /* 0x0000001819197221 */ /* 0x000fe40000010000 */
[----:B------:R-:W0:Y:S01]  /*5450*/  MUFU.EX2 R30, R30 ;  /* 0x0000001e001e7308 */ /* 0x000e220000000800 */
[----:B-1----:R-:W-:-:S01]  /*5460*/  FADD.FTZ R6, R26, R55 ;  /* 0x000000371a067221 */ /* 0x002fc20000010000 */
[----:B------:R-:W-:-:S04]  /*5470*/  FADD.FTZ R28, R28, R25 ;  /* 0x000000191c1c7221 */ /* 0x000fc80000010000 */
[----:B------:R-:W-:Y:S02]  /*5480*/  FADD.FTZ R29, R29, R28 ;  /* 0x0000001c1d1d7221 */ /* 0x000fe40000010000 */
[----:B------:R-:W-:Y:S01]  /*5490*/  MUFU.EX2 R36, R36 ;  /* 0x0000002400247308 */ /* 0x000fe20000000800 */
[----:B--2---:R-:W-:-:S07]  /*54a0*/  FADD.FTZ R11, R27, R6 ;  /* 0x000000061b0b7221 */ /* 0x004fce0000010000 */
[----:B------:R-:W1:Y:S01]  /*54b0*/  MUFU.EX2 R69, R69 ;  /* 0x0000004500457308 */ /* 0x000e620000000800 */
[----:B0-----:R-:W-:-:S07]  /*54c0*/  FADD.FTZ R6, R30, R11 ;  /* 0x0000000b1e067221 */ /* 0x001fce0000010000 */
[----:B------:R-:W0:Y:S08]  /*54d0*/  MUFU.EX2 R31, R31 ;  /* 0x0000001f001f7308 */ /* 0x000e300000000800 */
[----:B------:R-:W-:Y:S01]  /*54e0*/  MUFU.EX2 R32, R32 ;  /* 0x0000002000207308 */ /* 0x000fe20000000800 */
[----:B-1----:R-:W-:-:S07]  /*54f0*/  F2FP.SATFINITE.E4M3.F32.PACK_AB_MERGE_C R10, R69, R36, RZ ;  /* 0x00000024450a723e */ /* 0x002fce00048070ff */
[----:B------:R-:W1:Y:S01]  /*5500*/  MUFU.EX2 R33, R33 ;  /* 0x0000002100217308 */ /* 0x000e620000000800 */
[C---:B0-----:R-:W-:Y:S01]  /*5510*/  F2FP.SATFINITE.E4M3.F32.PACK_AB_MERGE_C R30, R31.reuse, R30, RZ ;  /* 0x0000001e1f1e723e */ /* 0x041fe200048070ff */
[----:B------:R-:W-:-:S03]  /*5520*/  FADD.FTZ R31, R31, R6 ;  /* 0x000000061f1f7221 */ /* 0x000fc60000010000 */
[----:B------:R-:W-:-:S03]  /*5530*/  F2FP.SATFINITE.E4M3.F32.PACK_AB_MERGE_C R137, R27, R26, R30 ;  /* 0x0000001a1b89723e */ /* 0x000fc6000480701e */
[----:B------:R-:W0:Y:S08]  /*5540*/  MUFU.EX2 R34, R34 ;  /* 0x0000002200227308 */ /* 0x000e300000000800 */
[----:B------:R-:W2:Y:S01]  /*5550*/  MUFU.EX2 R35, R35 ;  /* 0x0000002300237308 */ /* 0x000ea20000000800 */
[----:B-1----:R-:W-:Y:S01]  /*5560*/  F2FP.SATFINITE.E4M3.F32.PACK_AB_MERGE_C R138, R33, R32, R10 ;  /* 0x00000020218a723e */ /* 0x002fe2000480700a */
[----:B------:R-:W-:-:S04]  /*5570*/  FADD.FTZ R32, R32, R29 ;  /* 0x0000001d20207221 */ /* 0x000fc80000010000 */
[----:B------:R-:W-:Y:S02]  /*5580*/  FADD.FTZ R33, R33, R32 ;  /* 0x0000002021217221 */ /* 0x000fe40000010000 */
[----:B------:R-:W-:Y:S01]  /*5590*/  MUFU.EX2 R38, R38 ;  /* 0x0000002600267308 */ /* 0x000fe20000000800 */
[----:B0-----:R-:W-:-:S01]  /*55a0*/  FADD.FTZ R4, R34, R31 ;  /* 0x0000001f22047221 */ /* 0x001fc20000010000 */
[----:B------:R-:W-:-:S04]  /*55b0*/  FADD.FTZ R6, R36, R33 ;  /* 0x0000002124067221 */ /* 0x000fc80000010000 */
[----:B------:R-:W-:Y:S02]  /*55c0*/  FADD.FTZ R6, R69, R6 ;  /* 0x0000000645067221 */ /* 0x000fe40000010000 */
[----:B------:R-:W0:Y:S01]  /*55d0*/  MUFU.EX2 R37, R37 ;  /* 0x0000002500257308 */ /* 0x000e220000000800 */
[----:B--2---:R-:W-:-:S01]  /*55e0*/  FADD.FTZ R5, R35, R4 ;  /* 0x0000000423057221 */ /* 0x004fc20000010000 */
[----:B0-----:R-:W-:-:S03]  /*55f0*/  F2FP.SATFINITE.E4M3.F32.PACK_AB_MERGE_C R4, R37, R38, RZ ;  /* 0x000000262504723e */ /* 0x001fc600048070ff */
[----:B------:R-:W-:Y:S01]  /*5600*/  FADD.FTZ R38, R38, R5 ;  /* 0x0000000526267221 */ /* 0x000fe20000010000 */
[----:B------:R-:W-:-:S03]  /*5610*/  F2FP.SATFINITE.E4M3.F32.PACK_AB_MERGE_C R139, R35, R34, R4 ;  /* 0x00000022238b723e */ /* 0x000fc60004807004 */
[----:B------:R-:W-:Y:S01]  /*5620*/  FADD.FTZ R5, R37, R38 ;  /* 0x0000002625057221 */ /* 0x000fe20000010000 */
[----:B------:R-:W-:Y:S01]  /*5630*/  VIADD R4, R104, 0xfffffffe ;  /* 0xfffffffe68047836 */ /* 0x000fe20000000000 */
[----:B------:R-:W-:Y:S06]  /*5640*/  @P1 BRA `(.L_x_655) ;  /* 0x0000000000441947 */ /* 0x000fec0003800000 */
[----:B------:R-:W-:Y:S01]  /*5650*/  ISETP.LT.AND P1, PT, RZ, UR10, PT ;  /* 0x0000000aff007c0c */ /* 0x000fe2000bf21270 */
[----:B------:R-:W-:-:S12]  /*5660*/  UIADD3 UR12, UR10, -0x1, URZ ;  /* 0xffffffff0a0c7890 */ /* 0x000fd8000fffe03f */
[----:B------:R-:W-:Y:S05]  /*5670*/  @P1 BRA `(.L_x_656) ;  /* 0x00000000001c1947 */ /* 0x000fea0003800000 */
[----:B------:R-:W-:Y:S02]  /*5680*/  UISETP.NE.AND UP2, UPT, UR7, 0x1, UPT ;  /* 0x000000010700788c */ /* 0x000fe4000bf45270 */
[----:B------:R-:W-:-:S09]  /*5690*/  UIADD3 UR12, -UR10, URZ, URZ ;  /* 0x0000003f0a0c7290 */ /* 0x000fd2000fffe13f */
[----:B------:R-:W-:Y:S02]  /*56a0*/  @UP2 ULDC.64 UR14, c[0x0][0x9e8] ;  /* 0x00027a00000e2ab9 */ /* 0x000fe40000000a00 */
[----:B------:R-:W-:-:S04]  /*56b0*/  UIMAD.WIDE.U32 UR10, UR12, UR14, URZ ;  /* 0x0000000e0c0a72a5 */ /* 0x000fc8000f8e003f */
[----:B------:R-:W-:-:S04]  /*56c0*/  @UP2 USHF.R.U32.HI UR12, URZ, UR15, UR11 ;  /* 0x0000000f3f0c2299 */ /* 0x000fc8000801160b */
[----:B------:R-:W-:Y:S01]  /*56d0*/  ULOP3.LUT UR12, URZ, UR12, URZ, 0x33, !UPT ;  /* 0x0000000c3f0c7292 */ /* 0x000fe2000f8e333f */
[----:B------:R-:W-:Y:S11]  /*56e0*/  BRA `(.L_x_657) ;  /* 0x0000000000107947 */ /* 0x000ff60003800000 */
.L_x_656:
[----:B------:R-:W-:-:S11]  /*56f0*/  UISETP.NE.AND UP2, UPT, UR7, 0x1, UPT ;  /* 0x000000010700788c */ /* 0x000fd6000bf45270 */
[----:B------:R-:W-:Y:S02]  /*5700*/  @UP2 ULDC.64 UR14, c[0x0][0x9e8] ;  /* 0x00027a00000e2ab9 */ /* 0x000fe40000000a00 */
[----:B------:R-:W-:-:S04]  /*5710*/  UIMAD.WIDE.U32 UR10, UR12, UR14, URZ ;  /* 0x0000000e0c0a72a5 */ /* 0x000fc8000f8e003f */
[----:B------:R-:W-:-:S12]  /*5720*/  @UP2 USHF.R.U32.HI UR12, URZ, UR15, UR11 ;  /* 0x0000000f3f0c2299 */ /* 0x000fd8000801160b */
.L_x_657:
[----:B------:R-:W-:-:S04]  /*5730*/  UIMAD UR7, UR12, UR7, UR7 ;  /* 0x000000070c0772a4 */ /* 0x000fc8000f8e0207 */
[----:B------:R-:W-:-:S04]  /*5740*/  UISETP.LT.AND UP2, UPT, UR6, UR7, UPT ;  /* 0x000000070600728c */ /* 0x000fc8000bf41270 */
[----:B------:R-:W-:-:S12]  /*5750*/  USEL UR6, UR6, UR7, UP2 ;  /* 0x0000000706067287 */ /* 0x000fd80009000000 */
.L_x_655:
[----:B------:R-:W-:Y:S01]  /*5760*/  UIMAD.WIDE UR6, UR6, 0x66666667, URZ ;  /* 0x66666667060678a5 */ /* 0x000fe2000f8e023f */
[----:B------:R-:W-:Y:S02]  /*5770*/  CS2R R54, SRZ ;  /* 0x0000000000367805 */ /* 0x000fe4000001ff00 */
[----:B------:R-:W-:Y:S02]  /*5780*/  CS2R R52, SRZ ;  /* 0x0000000000347805 */ /* 0x000fe4000001ff00 */
[----:B------:R-:W-:Y:S01]  /*5790*/  CS2R R50, SRZ ;  /* 0x0000000000327805 */ /* 0x000fe2000001ff00 */
[----:B------:R-:W-:Y:S01]  /*57a0*/  USHF.R.U32.HI UR6, URZ, 0x1f, UR7 ;  /* 0x0000001f3f067899 */ /* 0x000fe20008011607 */
[----:B------:R-:W-:Y:S02]  /*57b0*/  CS2R R48, SRZ ;  /* 0x0000000000307805 */ /* 0x000fe4000001ff00 */
[----:B------:R-:W-:Y:S02]  /*57c0*/  CS2R R46, SRZ ;  /* 0x00000000002e7805 */ /* 0x000fe4000001ff00 */
[----:B------:R-:W-:Y:S01]  /*57d0*/  CS2R R44, SRZ ;  /* 0x00000000002c7805 */ /* 0x000fe2000001ff00 */
[----:B------:R-:W-:Y:S01]  /*57e0*/  ULEA.HI.SX32 UR6, UR7, UR6, 0x1a ;  /* 0x0000000607067291 */ /* 0x000fe2000f8fd23f */
[----:B------:R-:W-:-:S02]  /*57f0*/  CS2R R42, SRZ ;  /* 0x00000000002a7805 */ /* 0x000fc4000001ff00 */
[----:B------:R-:W-:Y:S02]  /*5800*/  CS2R R40, SRZ ;  /* 0x0000000000287805 */ /* 0x000fe4000001ff00 */
[----:B------:R-:W-:Y:S01]  /*5810*/  CS2R R38, SRZ ;  /* 0x0000000000267805 */ /* 0x000fe2000001ff00 */
[----:B------:R-:W-:Y:S01]  /*5820*/  UISETP.LT.AND UP2, UPT, UR43, UR6, UPT ;  /* 0x000000062b00728c */ /* 0x000fe2000bf41270 */
[----:B------:R-:W-:Y:S02]  /*5830*/  CS2R R36, SRZ ;  /* 0x0000000000247805 */ /* 0x000fe4000001ff00 */
[----:B------:R-:W-:Y:S02]  /*5840*/  CS2R R34, SRZ ;  /* 0x0000000000227805 */ /* 0x000fe4000001ff00 */
[----:B------:R-:W-:Y:S01]  /*5850*/  CS2R R32, SRZ ;  /* 0x0000000000207805 */ /* 0x000fe2000001ff00 */
[----:B------:R-:W-:Y:S01]  /*5860*/  USEL UR25, UR43, UR6, !UP2 ;  /* 0x000000062b197287 */ /* 0x000fe2000d000000 */
[----:B------:R-:W-:-:S02]  /*5870*/  CS2R R30, SRZ ;  /* 0x00000000001e7805 */ /* 0x000fc4000001ff00 */
[----:B------:R-:W-:Y:S02]  /*5880*/  CS2R R28, SRZ ;  /* 0x00000000001c7805 */ /* 0x000fe4000001ff00 */
[----:B------:R-:W-:Y:S02]  /*5890*/  CS2R R26, SRZ ;  /* 0x00000000001a7805 */ /* 0x000fe4000001ff00 */
[----:B------:R-:W-:Y:S02]  /*58a0*/  CS2R R24, SRZ ;  /* 0x0000000000187805 */ /* 0x000fe4000001ff00 */
[----:B------:R-:W-:-:S13]  /*58b0*/  ISETP.GE.AND P1, PT, R4, UR25, PT ;  /* 0x0000001904007c0c */ /* 0x000fda000bf26270 */
[----:B------:R-:W-:Y:S05]  /*58c0*/  @!P1 BRA `(.L_x_658) ;  /* 0x0000003c00d89947 */ /* 0x000fea0003800000 */
[----:B------:R-:W-:Y:S01]  /*58d0*/  IMAD.MOV.U32 R55, RZ, RZ, RZ ;  /* 0x000000ffff377224 */ /* 0x000fe200078e00ff */
[----:B------:R-:W-:Y:S01]  /*58e0*/  ULDC UR20, c[0x0][0x9e4] ;  /* 0x0002790000147ab9 */ /* 0x000fe20000000800 */
[----:B------:R-:W-:Y:S01]  /*58f0*/  ULDC UR21, c[0x0][0x9dc] ;  /* 0x0002770000157ab9 */ /* 0x000fe20000000800 */
[----:B------:R-:W-:-:S05]  /*5900*/  ULDC UR22, c[0x0][0x9e0] ;  /* 0x0002780000167ab9 */ /* 0x000fca0000000800 */
.L_x_676:
[----:B------:R-:W-:-:S04]  /*5910*/  UIADD3 UR24, UR37, 0x1, URZ ;  /* 0x0000000125187890 */ /* 0x000fc8000fffe03f */
[----:B------:R-:W-:-:S04]  /*5920*/  UISETP.NE.AND UP2, UPT, UR24, 0x2, UPT ;  /* 0x000000021800788c */ /* 0x000fc8000bf45270 */
[----:B------:R-:W-:Y:S02]  /*5930*/  USEL UR23, URZ, 0x1, UP2 ;  /* 0x000000013f177887 */ /* 0x000fe40009000000 */
[----:B------:R-:W-:Y:S02]  /*5940*/  USEL UR24, UR24, URZ, UP2 ;  /* 0x0000003f18187287 */ /* 0x000fe40009000000 */
[----:B------:R-:W-:Y:S01]  /*5950*/  ULOP3.LUT UR23, UR36, UR23, URZ, 0x3c, !UPT ;  /* 0x0000001724177292 */ /* 0x000fe2000f8e3c3f */
[----:B------:R-:W-:Y:S11]  /*5960*/  @!P0 BRA `(.L_x_659) ;  /* 0x0000000000048947 */ /* 0x000ff60003800000 */
[----:B------:R-:W-:Y:S01]  /*5970*/  BPT.TRAP 0x1 ;  /* 0x000000040000795c */ /* 0x000fe20000300000 */
.L_x_659:
[----:B------:R-:W-:Y:S01]  /*5980*/  ULEA UR6, UR24, UR45, 0x3 ;  /* 0x0000002d18067291 */ /* 0x000fe2000f8e183f */
[----:B------:R-:W-:-:S05]  /*5990*/  IMAD.U32 R8, RZ, RZ, UR23 ;  /* 0x00000017ff087e24 */ /* 0x000fca000f8e00ff */
[----:B------:R-:W-:-:S04]  /*59a0*/  SHF.L.U32 R8, R8, 0x1f, RZ ;  /* 0x0000001f08087819 */ /* 0x000fc800000006ff */
[----:B------:R0:W1:Y:S01]  /*59b0*/  SYNCS.PHASECHK.TRANS64.TRYWAIT P1, [UR6+0x13230], R8 ;  /* 0x01323008ff0075a7 */ /* 0x0000620008020146 */
[----:B------:R-:W-:Y:S05]  /*59c0*/  @!P0 BRA `(.L_x_660) ;  /* 0x0000000000048947 */ /* 0x000fea0003800000 */
[----:B------:R-:W-:Y:S01]  /*59d0*/  BPT.TRAP 0x1 ;  /* 0x000000040000795c */ /* 0x000fe20000300000 */
.L_x_660:
[----:B-1----:R-:W-:Y:S05]  /*59e0*/  @P1 BRA `(.L_x_661) ;  /* 0x0000000000081947 */ /* 0x002fea0003800000 */
[----:B------:R-:W1:Y:S02]  /*59f0*/  SYNCS.PHASECHK.TRANS64.TRYWAIT P1, [UR6+0x13230], R8 ;  /* 0x01323008ff0075a7 */ /* 0x000e640008020146 */
[----:B-1----:R-:W-:Y:S05]  /*5a00*/  @!P1 BRA `(.L_x_662) ;  /* 0x000000fc00b89947 */ /* 0x002fea0003800000 */
.L_x_661:
        /* <DEDUP_REMOVED lines=64> */
.L_x_663:
[----:B------:R-:W-:Y:S01]  /*5e10*/  ULEA UR11, UR37, UR45, 0x3 ;  /* 0x0000002d250b7291 */ /* 0x000fe2000f8e183f */
[----:B01----:R-:W-:-:S05]  /*5e20*/  IMAD.U32 R8, RZ, RZ, UR36 ;  /* 0x00000024ff087e24 */ /* 0x003fca000f8e00ff */
[----:B------:R-:W-:-:S04]  /*5e30*/  SHF.L.U32 R8, R8, 0x1f, RZ ;  /* 0x0000001f08087819 */ /* 0x000fc800000006ff */
[----:B------:R0:W1:Y:S01]  /*5e40*/  SYNCS.PHASECHK.TRANS64.TRYWAIT P1, [UR11+0x13250], R8 ;  /* 0x01325008ff0075a7 */ /* 0x000062000802014b */
[----:B------:R-:W-:Y:S05]  /*5e50*/  @!P0 BRA `(.L_x_664) ;  /* 0x0000000000048947 */ /* 0x000fea0003800000 */
[----:B------:R-:W-:Y:S01]  /*5e60*/  BPT.TRAP 0x1 ;  /* 0x000000040000795c */ /* 0x000fe20000300000 */
.L_x_664:
[----:B-1----:R-:W-:Y:S05]  /*5e70*/  @P1 BRA `(.L_x_665) ;  /* 0x0000000000081947 */ /* 0x002fea0003800000 */
[----:B------:R-:W1:Y:S02]  /*5e80*/  SYNCS.PHASECHK.TRANS64.TRYWAIT P1, [UR11+0x13250], R8 ;  /* 0x01325008ff0075a7 */ /* 0x000e64000802014b */
[----:B-1----:R-:W-:Y:S05]  /*5e90*/  @!P1 BRA `(.L_x_666) ;  /* 0x000000f800ac9947 */ /* 0x002fea0003800000 */
.L_x_665:
[----:B------:R-:W-:Y:S01]  /*5ea0*/  UIADD3 UR6, UR45, 0x1000, URZ ;  /* 0x000010002d067890 */ /* 0x000fe2000fffe03f */
[----:B------:R-:W-:Y:S01]  /*5eb0*/  WARPGROUP.ARRIVE ;  /* 0x00000000000079c5 */ /* 0x000fe20000000000 */
[----:B------:R-:W-:Y:S01]  /*5ec0*/  UMOV UR7, 0xc0000010 ;  /* 0xc000001000077882 */ /* 0x000fe20000000000 */
[----:B------:R-:W-:Y:S01]  /*5ed0*/  PLOP3.LUT P1, PT, PT, PT, UP0, 0x80, 0x0 ;  /* 0x000000000000781c */ /* 0x000fe20003f2f008 */
[----:B------:R-:W-:Y:S01]  /*5ee0*/  USHF.R.U32.HI UR6, URZ, 0x4, UR6 ;  /* 0x000000043f067899 */ /* 0x000fe20008011606 */
[----:B------:R-:W-:Y:S01]  /*5ef0*/  PLOP3.LUT P2, PT, PT, PT, UP0, 0x80, 0x0 ;  /* 0x000000000000781c */ /* 0x000fe20003f4f008 */
[----:B------:R-:W-:Y:S01]  /*5f00*/  VIADD R21, R19, UR41 ;  /* 0x0000002913157c36 */ /* 0x000fe20008000000 */
[----:B01----:R-:W0:Y:S01]  /*5f10*/  LDC R8, c[0x0][0x288] ;  /* 0x0000a200ff087b82 */ /* 0x003e220000000800 */
[----:B------:R-:W-:Y:S01]  /*5f20*/  ULOP3.LUT UR6, UR6, 0x3fff, URZ, 0xc0, !UPT ;  /* 0x00003fff06067892 */ /* 0x000fe2000f8ec03f */
[----:B------:R-:W-:Y:S01]  /*5f30*/  LOP3.LUT P3, RZ, R23, 0x7f, RZ, 0xc0, !PT ;  /* 0x0000007f17ff7812 */ /* 0x000fe2000786c0ff */
[----:B------:R-:W-:-:S02]  /*5f40*/  IMAD R20, R4, -0xa0, RZ ;  /* 0xffffff6004147824 */ /* 0x000fc400078e02ff */
[----:B------:R-:W-:Y:S01]  /*5f50*/  ULOP3.LUT UR6, UR6, 0x10000, URZ, 0xfc, !UPT ;  /* 0x0001000006067892 */ /* 0x000fe2000f8efc3f */
[----:B------:R-:W-:Y:S02]  /*5f60*/  IMAD.U32 R9, RZ, RZ, UR24 ;  /* 0x00000018ff097e24 */ /* 0x000fe4000f8e00ff */
[----:B------:R-:W-:Y:S01]  /*5f70*/  VIADD R11, R20, 0x1 ;  /* 0x00000001140b7836 */ /* 0x000fe20000000000 */
[----:B------:R-:W-:-:S03]  /*5f80*/  UIMAD UR10, UR37, 0x280, UR6 ;  /* 0x00000280250a78a4 */ /* 0x000fc6000f8e0206 */
[----:B------:R-:W-:-:S03]  /*5f90*/  IMAD R11, R18, -0x2, R11 ;  /* 0xfffffffe120b7824 */ /* 0x000fc600078e020b */
[----:B------:R-:W-:Y:S01]  /*5fa0*/  @!P3 LEA R9, R9, UR45, 0x3 ;  /* 0x0000002d0909bc11 */ /* 0x000fe2000f8e18ff */
[----:B------:R-:W-:Y:S02]  /*5fb0*/  UMOV UR6, UR10 ;  /* 0x0000000a00067c82 */ /* 0x000fe40008000000 */
[----:B------:R-:W-:Y:S01]  /*5fc0*/  QGMMA.64x64x32.F32.E4M3.E4M3 R24, R152, gdesc[UR4], R24, gsb0 ;  /* 0x00e0000498187df3 */ /* 0x000fe20008000818 */
[----:B------:R-:W-:Y:S01]  /*5fd0*/  UIADD3 UR6, UR10, 0x80, URZ ;  /* 0x000000800a067890 */ /* 0x000fe2000fffe03f */
[----:B------:R-:W-:Y:S01]  /*5fe0*/  @!P3 VIADD R9, R9, 0x13240 ;  /* 0x000132400909b836 */ /* 0x000fe20000000000 */
[----:B------:R-:W-:Y:S01]  /*5ff0*/  UMOV UR7, 0xc0000010 ;  /* 0xc000001000077882 */ /* 0x000fe20000000000 */
[----:B0-----:R-:W-:-:S03]  /*6000*/  IADD3 R14, R11, -R8, R17 ;  /* 0x800000080b0e7210 */ /* 0x001fc60007ffe011 */
[----:B------:R-:W-:Y:S02]  /*6010*/  @!P3 PRMT R9, RZ, 0x654, R9 ;  /* 0x00000654ff09b816 */ /* 0x000fe40000000009 */
[----:B------:R-:W-:Y:S01]  /*6020*/  VIADD R15, R14, UR22 ;  /* 0x000000160e0f7c36 */ /* 0x000fe20008000000 */
        /* <DEDUP_REMOVED lines=18> */
[----:B------:R-:W-:Y:S02]  /*6150*/  @UP0 ULDC UR6, c[0x0][0x44c] ;  /* 0x0001130000060ab9 */ /* 0x000fe40000000800 */
[----:B------:R-:W-:Y:S01]  /*6160*/  @P1 IMAD.HI.U32 R10, R21, UR6, RZ ;  /* 0x00000006150a1c27 */ /* 0x000fe2000f8e00ff */
[----:B------:R-:W-:Y:S01]  /*6170*/  @UP0 ULDC UR6, c[0x0][0x450] ;  /* 0x0001140000060ab9 */ /* 0x000fe20000000800 */
[----:B------:R-:W-:-:S03]  /*6180*/  PLOP3.LUT P1, PT, PT, PT, UP1, 0x40, 0x0 ;  /* 0x000000000000781c */ /* 0x000fc60003f2e818 */
[----:B------:R-:W-:Y:S01]  /*6190*/  @P2 SHF.R.U32.HI R21, RZ, UR6, R10 ;  /* 0x00000006ff152c19 */ /* 0x000fe2000801160a */
[----:B------:R-:W-:-:S06]  /*61a0*/  ULOP3.LUT UR6, URZ, UR21, URZ, 0x33, !UPT ;  /* 0x000000153f067292 */ /* 0x000fcc000f8e333f */
[----:B------:R-:W-:Y:S01]  /*61b0*/  VIADD R14, R14, UR6 ;  /* 0x000000060e0e7c36 */ /* 0x000fe20008000000 */
[----:B------:R-:W-:Y:S02]  /*61c0*/  WARPGROUP.DEPBAR.LE gsb0, 0x0 ;  /* 0x00008000000079c5 */ /* 0x000fe40000010000 */
[----:B------:R-:W0:Y:S01]  /*61d0*/  SHFL.IDX PT, R136, R21, RZ, 0x1c1f ;  /* 0x001c1fff15887589 */ /* 0x000e2200000e0000 */
[----:B------:R1:W-:Y:S02]  /*61e0*/  @!P3 SYNCS.ARRIVE.TRANS64.RED.A1T0 RZ, [R9+URZ], RZ ;  /* 0x000000ff09ffb9a7 */ /* 0x0003e4000810043f */
[----:B-1----:R-:W-:Y:S02]  /*61f0*/  VIADD R9, R11, 0xffffffff ;  /* 0xffffffff0b097836 */ /* 0x002fe40000000000 */
[--C-:B0-----:R-:W-:Y:S02]  /*6200*/  IMAD.IADD R13, R15, 0x1, R136.reuse ;  /* 0x000000010f0d7824 */ /* 0x101fe400078e0288 */
[----:B------:R-:W-:Y:S01]  /*6210*/  IMAD.IADD R12, R14, 0x1, R136 ;  /* 0x000000010e0c7824 */ /* 0x000fe200078e0288 */
[----:B------:R-:W-:Y:S06]  /*6220*/  @P1 BRA `(.L_x_667) ;  /* 0x0000000000541947 */ /* 0x000fec0003800000 */
[----:B------:R-:W-:Y:S01]  /*6230*/  IADD3 R136, R17, -R8, R136 ;  /* 0x8000000811887210 */ /* 0x000fe20007ffe088 */
[----:B------:R-:W-:Y:S03]  /*6240*/  BSSY B0, `(.L_x_668) ;  /* 0x0000010000007945 */ /* 0x000fe60003800000 */
[----:B------:R-:W-:-:S13]  /*6250*/  ISETP.GT.AND P1, PT, R136, -0x1, PT ;  /* 0xffffffff8800780c */ /* 0x000fda0003f24270 */
[----:B------:R-:W-:Y:S05]  /*6260*/  @P1 BRA `(.L_x_669) ;  /* 0x0000000000201947 */ /* 0x000fea0003800000 */
[----:B------:R-:W-:Y:S01]  /*6270*/  IMAD.U32 R138, RZ, RZ, UR20 ;  /* 0x00000014ff8a7e24 */ /* 0x000fe2000f8e00ff */
[----:B------:R-:W-:-:S04]  /*6280*/  LOP3.LUT R137, RZ, R136, RZ, 0x33, !PT ;  /* 0x00000088ff897212 */ /* 0x000fc800078e33ff */
[----:B------:R-:W-:-:S13]  /*6290*/  ISETP.NE.AND P1, PT, R138, 0x1, PT ;  /* 0x000000018a00780c */ /* 0x000fda0003f25270 */
[----:B------:R-:W0:Y:S02]  /*62a0*/  @P1 LDC.64 R10, c[0x0][0x9e8] ;  /* 0x00027a00ff0a1b82 */ /* 0x000e240000000a00 */
[----:B0-----:R-:W-:-:S05]  /*62b0*/  @P1 IMAD.HI.U32 R10, R137, R10, RZ ;  /* 0x0000000a890a1227 */ /* 0x001fca00078e00ff */
[----:B------:R-:W-:-:S04]  /*62c0*/  @P1 SHF.R.U32.HI R137, RZ, R11, R10 ;  /* 0x0000000bff891219 */ /* 0x000fc8000001160a */
[----:B------:R-:W-:Y:S01]  /*62d0*/  LOP3.LUT R136, RZ, R137, RZ, 0x33, !PT ;  /* 0x00000089ff887212 */ /* 0x000fe200078e33ff */
[----:B------:R-:W-:Y:S06]  /*62e0*/  BRA `(.L_x_670) ;  /* 0x0000000000147947 */ /* 0x000fec0003800000 */
.L_x_669:
[----:B------:R-:W-:-:S05]  /*62f0*/  IMAD.U32 R138, RZ, RZ, UR20 ;  /* 0x00000014ff8a7e24 */ /* 0x000fca000f8e00ff */
[----:B------:R-:W-:-:S13]  /*6300*/  ISETP.NE.AND P1, PT, R138, 0x1, PT ;  /* 0x000000018a00780c */ /* 0x000fda0003f25270 */
[----:B------:R-:W0:Y:S02]  /*6310*/  @P1 LDC.64 R10, c[0x0][0x9e8] ;  /* 0x00027a00ff0a1b82 */ /* 0x000e240000000a00 */
[----:B0-----:R-:W-:-:S05]  /*6320*/  @P1 IMAD.HI.U32 R10, R136, R10, RZ ;  /* 0x0000000a880a1227 */ /* 0x001fca00078e00ff */
[----:B------:R-:W-:-:S07]  /*6330*/  @P1 SHF.R.U32.HI R136, RZ, R11, R10 ;  /* 0x0000000bff881219 */ /* 0x000fce000001160a */
.L_x_670:
[----:B------:R-:W-:Y:S05]  /*6340*/  BSYNC B0 ;  /* 0x0000000000007941 */ /* 0x000fea0003800000 */
.L_x_668:
[----:B------:R-:W-:-:S05]  /*6350*/  IMAD R136, R136, R138, R9 ;  /* 0x0000008a88887224 */ /* 0x000fca00078e0209 */
[----:B------:R-:W-:Y:S02]  /*6360*/  VIADDMNMX R13, R136, R138, R13, PT ;  /* 0x0000008a880d7246 */ /* 0x000fe4000380010d */
[----:B------:R-:W-:-:S07]  /*6370*/  VIMNMX R12, R12, R136, !PT ;  /* 0x000000880c0c7248 */ /* 0x000fce0007fe0100 */
.L_x_667:
[C---:B------:R-:W-:Y:S02]  /*6380*/  ISETP.GE.AND P1, PT, R20.reuse, 0x2, PT ;  /* 0x000000021400780c */ /* 0x040fe40003f26270 */
[----:B------:R-:W-:Y:S02]  /*6390*/  ISETP.GE.AND P2, PT, R20, 0x9, PT ;  /* 0x000000091400780c */ /* 0x000fe40003f46270 */
[----:B------:R-:W-:Y:S02]  /*63a0*/  LOP3.LUT R16, R16, 0xefffffff, RZ, 0xc0, !PT ;  /* 0xefffffff10107812 */ /* 0x000fe400078ec0ff */
[----:B------:R-:W-:Y:S02]  /*63b0*/  ISETP.GE.AND P3, PT, R20, 0xa, PT ;  /* 0x0000000a1400780c */ /* 0x000fe40003f66270 */
[----:B------:R-:W-:-:S05]  /*63c0*/  LOP3.LUT R2, R2, 0xfffffffe, RZ, 0xc0, !PT ;  /* 0xfffffffe02027812 */ /* 0x000fca00078ec0ff */
[----:B------:R-:W-:Y:S02]  /*63d0*/  @P1 LOP3.LUT R16, R16, 0x10000000, RZ, 0xfc, !PT ;  /* 0x1000000010101812 */ /* 0x000fe400078efcff */
[----:B------:R-:W-:Y:S02]  /*63e0*/  ISETP.GT.AND P1, PT, R12, 0x1, !P1 ;  /* 0x000000010c00780c */ /* 0x000fe40004f24270 */
[----:B------:R-:W-:Y:S02]  /*63f0*/  LOP3.LUT R16, R16, 0xdfffffff, RZ, 0xc0, !PT ;  /* 0xdfffffff10107812 */ /* 0x000fe400078ec0ff */
[----:B------:R-:W-:Y:S02]  /*6400*/  ISETP.LT.OR P1, PT, R13, 0x2, P1 ;  /* 0x000000020d00780c */ /* 0x000fe40000f21670 */
[----:B------:R-:W-:Y:S02]  /*6410*/  @P2 LOP3.LUT R16, R16, 0x20000000, RZ, 0xfc, !PT ;  /* 0x2000000010102812 */ /* 0x000fe400078efcff */
[----:B------:R-:W-:-:S02]  /*6420*/  ISETP.GT.AND P2, PT, R12, 0x8, !P2 ;  /* 0x000000080c00780c */ /* 0x000fc40005744270 */
[----:B------:R-:W-:Y:S02]  /*6430*/  FSEL R121, R121, -INF , !P1 ;  /* 0xff80000079797808 */ /* 0x000fe40004800000 */
[----:B------:R-:W-:Y:S02]  /*6440*/  LOP3.LUT R16, R16, 0xbfffffff, RZ, 0xc0, !PT ;  /* 0xbfffffff10107812 */ /* 0x000fe400078ec0ff */
[----:B------:R-:W-:Y:S02]  /*6450*/  ISETP.GT.AND P1, PT, R12, 0x9, !P3 ;  /* 0x000000090c00780c */ /* 0x000fe40005f24270 */
[C---:B------:R-:W-:Y:S02]  /*6460*/  ISETP.LT.OR P2, PT, R13.reuse, 0x9, P2 ;  /* 0x000000090d00780c */ /* 0x040fe40001741670 */
        /* <DEDUP_REMOVED lines=209> */
[----:B------:R-:W-:Y:S02]  /*7180*/  FSEL R120, R120, -INF , !P6 ;  /* 0xff80000078787808 */ /* 0x000fe40007000000 */
[----:B------:R-:W-:-:S13]  /*7190*/  ISETP.GE.AND P6, PT, R20, 0x9a, PT ;  /* 0x0000009a1400780c */ /* 0x000fda0003fc6270 */
[----:B------:R-:W-:Y:S02]  /*71a0*/  @P6 LOP3.LUT R16, R16, 0x8000000, RZ, 0xfc, !PT ;  /* 0x0800000010106812 */ /* 0x000fe400078efcff */
[----:B------:R-:W-:Y:S02]  /*71b0*/  ISETP.GT.AND P6, PT, R12, 0x99, !P6 ;  /* 0x000000990c00780c */ /* 0x000fe400077c4270 */
[----:B------:R-:W0:Y:S02]  /*71c0*/  SHFL.IDX PT, R12, R21, 0x1, 0x1c1f ;  /* 0x003c1f00150c7f89 */ /* 0x000e2400000e0000 */
[----:B------:R-:W-:-:S04]  /*71d0*/  ISETP.LT.OR P6, PT, R13, 0x9a, P6 ;  /* 0x0000009a0d00780c */ /* 0x000fc800037c1670 */
[----:B------:R-:W-:Y:S02]  /*71e0*/  FSEL R69, R69, -INF , !P6 ;  /* 0xff80000045457808 */ /* 0x000fe40007000000 */
[----:B------:R-:W-:Y:S01]  /*71f0*/  PLOP3.LUT P6, PT, PT, PT, UP1, 0x40, 0x0 ;  /* 0x000000000000781c */ /* 0x000fe20003fce818 */
[--C-:B0-----:R-:W-:Y:S02]  /*7200*/  IMAD.IADD R15, R15, 0x1, R12.reuse ;  /* 0x000000010f0f7824 */ /* 0x101fe400078e020c */
[----:B------:R-:W-:-:S10]  /*7210*/  IMAD.IADD R14, R14, 0x1, R12 ;  /* 0x000000010e0e7824 */ /* 0x000fd400078e020c */
[----:B------:R-:W-:Y:S05]  /*7220*/  @P6 BRA `(.L_x_671) ;  /* 0x0000000000546947 */ /* 0x000fea0003800000 */
        /* <DEDUP_REMOVED lines=12> */
.L_x_673:
[----:B------:R-:W-:-:S05]  /*72f0*/  IMAD.U32 R20, RZ, RZ, UR20 ;  /* 0x00000014ff147e24 */ /* 0x000fca000f8e00ff */
[----:B------:R-:W-:-:S13]  /*7300*/  ISETP.NE.AND P6, PT, R20, 0x1, PT ;  /* 0x000000011400780c */ /* 0x000fda0003fc5270 */
[----:B------:R-:W0:Y:S02]  /*7310*/  @P6 LDC.64 R10, c[0x0][0x9e8] ;  /* 0x00027a00ff0a6b82 */ /* 0x000e240000000a00 */
[----:B0-----:R-:W-:-:S05]  /*7320*/  @P6 IMAD.HI.U32 R10, R12, R10, RZ ;  /* 0x0000000a0c0a6227 */ /* 0x001fca00078e00ff */
[----:B------:R-:W-:-:S07]  /*7330*/  @P6 SHF.R.U32.HI R12, RZ, R11, R10 ;  /* 0x0000000bff0c6219 */ /* 0x000fce000001160a */
.L_x_674:
[----:B------:R-:W-:Y:S05]  /*7340*/  BSYNC B0 ;  /* 0x0000000000007941 */ /* 0x000fea0003800000 */
.L_x_672:
[----:B------:R-:W-:-:S05]  /*7350*/  IMAD R9, R12, R20, R9 ;  /* 0x000000140c097224 */ /* 0x000fca00078e0209 */
[----:B------:R-:W-:Y:S02]  /*7360*/  VIADDMNMX R15, R9, R20, R15, PT ;  /* 0x00000014090f7246 */ /* 0x000fe4000380010f */
[----:B------:R-:W-:-:S07]  /*7370*/  VIMNMX R14, R14, R9, !PT ;  /* 0x000000090e0e7248 */ /* 0x000fce0007fe0100 */
.L_x_671:
[----:B------:R-:W-:Y:S02]  /*7380*/  ISETP.GT.AND P1, PT, R14, 0x20, !P1 ;  /* 0x000000200e00780c */ /* 0x000fe40004f24270 */
[----:B------:R-:W-:Y:S02]  /*7390*/  LOP3.LUT P6, RZ, R16, 0x20000, RZ, 0xc0, !PT ;  /* 0x0002000010ff7812 */ /* 0x000fe400078cc0ff */
        /* <DEDUP_REMOVED lines=70> */
[C---:B------:R-:W-:Y:S02]  /*7800*/  ISETP.LT.OR P1, PT, R15.reuse, 0x49, P1 ;  /* 0x000000490f00780c */ /* 0x040fe40000f21670 */
[----:B------:R-:W-:Y:S02]  /*7810*/  FMNMX.FTZ R10, R84, R9, !PT ;  /* 0x00000009540a7209 */ /* 0x000fe40007810000 */
[----:B------:R-:W-:Y:S02]  /*7820*/  FSEL R94, R94, -INF , !P1 ;  /* 0xff8000005e5e7808 */ /* 0x000fe40004800000 */
[----:B------:R-:W-:Y:S02]  /*7830*/  ISETP.GT.AND P1, PT, R14, 0x49, !P6 ;  /* 0x000000490e00780c */ /* 0x000fe40007724270 */
[----:B------:R-:W-:Y:S02]  /*7840*/  LOP3.LUT P6, RZ, R16, 0x40, RZ, 0xc0, !PT ;  /* 0x0000004010ff7812 */ /* 0x000fe400078cc0ff */
        /* <DEDUP_REMOVED lines=19> */
[C---:B------:R-:W-:Y:S02]  /*7980*/  ISETP.GT.AND P1, PT, R14.reuse, 0x58, !P1 ;  /* 0x000000580e00780c */ /* 0x040fe40004f24270 */
[----:B------:R-:W-:Y:S01]  /*7990*/  FMNMX.FTZ R12, R69, R10, !PT ;  /* 0x0000000a450c7209 */ /* 0x000fe20007810000 */
[----:B------:R-:W-:Y:S01]  /*79a0*/  IMAD.U32 R10, RZ, RZ, UR42 ;  /* 0x0000002aff0a7e24 */ /* 0x000fe2000f8e00ff */
[----:B------:R-:W-:Y:S02]  /*79b0*/  ISETP.LT.OR P1, PT, R15, 0x59, P1 ;  /* 0x000000590f00780c */ /* 0x000fe40000f21670 */
[----:B------:R-:W-:Y:S01]  /*79c0*/  ISETP.GT.AND P2, PT, R14, 0x89, !P2 ;  /* 0x000000890e00780c */ /* 0x000fe20005744270 */
[----:B------:R-:W0:Y:S01]  /*79d0*/  SHFL.BFLY PT, R9, R12, 0x2, 0x1f ;  /* 0x0c401f000c097f89 */ /* 0x000e2200000e0000 */
[----:B------:R-:W-:Y:S02]  /*79e0*/  FSEL R102, R102, -INF , !P1 ;  /* 0xff80000066667808 */ /* 0x000fe40004800000 */
[----:B------:R-:W-:-:S02]  /*79f0*/  LOP3.LUT P1, RZ, R16, 0x2000, RZ, 0xc0, !PT ;  /* 0x0000200010ff7812 */ /* 0x000fc4000782c0ff */
[C---:B------:R-:W-:Y:S02]  /*7a00*/  ISETP.LT.OR P2, PT, R15.reuse, 0x8a, P2 ;  /* 0x0000008a0f00780c */ /* 0x040fe40001741670 */
[C---:B------:R-:W-:Y:S02]  /*7a10*/  ISETP.GT.AND P1, PT, R14.reuse, 0x59, !P1 ;  /* 0x000000590e00780c */ /* 0x040fe40004f24270 */
[----:B------:R-:W-:Y:S02]  /*7a20*/  ISETP.GT.AND P3, PT, R14, 0x90, !P3 ;  /* 0x000000900e00780c */ /* 0x000fe40005f64270 */
[----:B------:R-:W-:Y:S02]  /*7a30*/  ISETP.LT.OR P1, PT, R15, 0x5a, P1 ;  /* 0x0000005a0f00780c */ /* 0x000fe40000f21670 */
[----:B------:R-:W-:Y:S02]  /*7a40*/  FSEL R63, R63, -INF , !P2 ;  /* 0xff8000003f3f7808 */ /* 0x000fe40005000000 */
[----:B------:R-:W-:-:S02]  /*7a50*/  FSEL R103, R103, -INF , !P1 ;  /* 0xff80000067677808 */ /* 0x000fc40004800000 */
[----:B------:R-:W-:Y:S02]  /*7a60*/  LOP3.LUT P1, RZ, R16, 0x1000, RZ, 0xc0, !PT ;  /* 0x0000100010ff7812 */ /* 0x000fe4000782c0ff */
[C---:B------:R-:W-:Y:S02]  /*7a70*/  ISETP.GT.AND P4, PT, R14.reuse, 0x91, !P4 ;  /* 0x000000910e00780c */ /* 0x040fe40006784270 */
[C---:B------:R-:W-:Y:S02]  /*7a80*/  ISETP.GT.AND P1, PT, R14.reuse, 0x60, !P1 ;  /* 0x000000600e00780c */ /* 0x040fe40004f24270 */
[----:B------:R-:W-:Y:S02]  /*7a90*/  ISETP.GT.AND P5, PT, R14, 0x98, !P5 ;  /* 0x000000980e00780c */ /* 0x000fe40006fa4270 */
[----:B------:R-:W-:Y:S02]  /*7aa0*/  ISETP.LT.OR P1, PT, R15, 0x61, P1 ;  /* 0x000000610f00780c */ /* 0x000fe40000f21670 */
[----:B0-----:R-:W-:-:S02]  /*7ab0*/  FMNMX.FTZ R20, R12, R9, !PT ;  /* 0x000000090c147209 */ /* 0x001fc40007810000 */
[----:B------:R-:W-:Y:S02]  /*7ac0*/  FSEL R74, R74, -INF , !P1 ;  /* 0xff8000004a4a7808 */ /* 0x000fe40004800000 */
[----:B------:R-:W-:Y:S01]  /*7ad0*/  LOP3.LUT P1, RZ, R16, 0x800, RZ, 0xc0, !PT ;  /* 0x0000080010ff7812 */ /* 0x000fe2000782c0ff */
[----:B------:R-:W0:Y:S01]  /*7ae0*/  SHFL.BFLY PT, R9, R20, 0x1, 0x1f ;  /* 0x0c201f0014097f89 */ /* 0x000e2200000e0000 */
[C---:B------:R-:W-:Y:S02]  /*7af0*/  ISETP.LT.OR P3, PT, R15.reuse, 0x91, P3 ;  /* 0x000000910f00780c */ /* 0x040fe40001f61670 */
[----:B------:R-:W-:Y:S02]  /*7b00*/  ISETP.GT.AND P1, PT, R14, 0x61, !P1 ;  /* 0x000000610e00780c */ /* 0x000fe40004f24270 */
[C---:B------:R-:W-:Y:S02]  /*7b10*/  ISETP.LT.OR P4, PT, R15.reuse, 0x92, P4 ;  /* 0x000000920f00780c */ /* 0x040fe40002781670 */
[----:B------:R-:W-:-:S02]  /*7b20*/  ISETP.LT.OR P1, PT, R15, 0x62, P1 ;  /* 0x000000620f00780c */ /* 0x000fc40000f21670 */
[----:B------:R-:W-:Y:S02]  /*7b30*/  FSEL R66, R66, -INF , !P3 ;  /* 0xff80000042427808 */ /* 0x000fe40005800000 */
[----:B------:R-:W-:Y:S02]  /*7b40*/  FSEL R75, R75, -INF , !P1 ;  /* 0xff8000004b4b7808 */ /* 0x000fe40004800000 */
[----:B------:R-:W-:Y:S02]  /*7b50*/  LOP3.LUT P1, RZ, R16, 0x400, RZ, 0xc0, !PT ;  /* 0x0000040010ff7812 */ /* 0x000fe4000782c0ff */
[----:B------:R-:W-:Y:S02]  /*7b60*/  ISETP.LT.OR P5, PT, R15, 0x99, P5 ;  /* 0x000000990f00780c */ /* 0x000fe40002fa1670 */
[----:B------:R-:W-:Y:S02]  /*7b70*/  ISETP.GT.AND P1, PT, R14, 0x68, !P1 ;  /* 0x000000680e00780c */ /* 0x000fe40004f24270 */
[----:B------:R-:W-:-:S02]  /*7b80*/  FSEL R67, R67, -INF , !P4 ;  /* 0xff80000043437808 */ /* 0x000fc40006000000 */
[----:B------:R-:W-:Y:S02]  /*7b90*/  ISETP.LT.OR P1, PT, R15, 0x69, P1 ;  /* 0x000000690f00780c */ /* 0x000fe40000f21670 */
[----:B------:R-:W-:Y:S02]  /*7ba0*/  FSEL R70, R70, -INF , !P5 ;  /* 0xff80000046467808 */ /* 0x000fe40006800000 */
[----:B------:R-:W-:Y:S02]  /*7bb0*/  FSEL R78, R78, -INF , !P1 ;  /* 0xff8000004e4e7808 */ /* 0x000fe40004800000 */
[----:B------:R-:W-:Y:S02]  /*7bc0*/  LOP3.LUT P1, RZ, R16, 0x200, RZ, 0xc0, !PT ;  /* 0x0000020010ff7812 */ /* 0x000fe4000782c0ff */
[----:B0-----:R-:W-:Y:S02]  /*7bd0*/  FMNMX.FTZ R9, R20, R9, !PT ;  /* 0x0000000914097209 */ /* 0x001fe40007810000 */
[----:B------:R-:W-:-:S03]  /*7be0*/  ISETP.GT.AND P1, PT, R14, 0x69, !P1 ;  /* 0x000000690e00780c */ /* 0x000fc60004f24270 */
[----:B------:R-:W-:Y:S01]  /*7bf0*/  FFMA.FTZ R10, R9, R10, -8 ;  /* 0xc1000000090a7423 */ /* 0x000fe2000001000a */
        /* <DEDUP_REMOVED lines=10> */
[----:B------:R-:W-:Y:S02]  /*7ca0*/  ISETP.GT.AND P1, PT, R14, 0x78, !P6 ;  /* 0x000000780e00780c */ /* 0x000fe40007724270 */
[----:B------:R-:W-:Y:S02]  /*7cb0*/  LOP3.LUT P6, RZ, R16, 0x1000000, RZ, 0xc0, !PT ;  /* 0x0100000010ff7812 */ /* 0x000fe400078cc0ff */
        /* <DEDUP_REMOVED lines=46> */
[----:B------:R-:W-:Y:S02]  /*7fa0*/  ISETP.GT.AND P1, PT, R14, RZ, !P6 ;  /* 0x000000ff0e00720c */ /* 0x000fe40007724270 */
[----:B------:R-:W-:Y:S02]  /*7fb0*/  LOP3.LUT P6, RZ, R16, 0x8000000, RZ, 0xc0, !PT ;  /* 0x0800000010ff7812 */ /* 0x000fe400078cc0ff */
[----:B------:R-:W-:Y:S02]  /*7fc0*/  ISETP.LT.OR P1, PT, R15, 0x1, P1 ;  /* 0x000000010f00780c */ /* 0x000fe40000f21670 */
[----:B------:R-:W-:Y:S02]  /*7fd0*/  ISETP.GT.AND P2, PT, R14, 0x99, !P6 ;  /* 0x000000990e00780c */ /* 0x000fe40007744270 */
[----:B------:R-:W-:-:S02]  /*7fe0*/  FSEL R11, R122, -INF , !P1 ;  /* 0xff8000007a0b7808 */ /* 0x000fc40004800000 */
[----:B------:R-:W-:Y:S02]  /*7ff0*/  FSETP.NEU.FTZ.AND P1, PT, R9, -INF , PT ;  /* 0xff8000000900780b */ /* 0x000fe40003f3d000 */
[----:B------:R-:W-:Y:S02]  /*8000*/  ISETP.LT.OR P2, PT, R15, 0x9a, P2 ;  /* 0x0000009a0f00780c */ /* 0x000fe40001741670 */
[----:B------:R-:W-:Y:S02]  /*8010*/  FSEL R10, R10, RZ, P1 ;  /* 0x000000ff0a0a7208 */ /* 0x000fe40000800000 */
[----:B------:R-:W-:-:S03]  /*8020*/  FSEL R71, R71, -INF , !P2 ;  /* 0xff80000047477808 */ /* 0x000fc60005000000 */
[--C-:B------:R-:W-:Y:S01]  /*8030*/  FFMA.FTZ R20, R124, UR42, -R10.reuse ;  /* 0x0000002a7c147c23 */ /* 0x100fe2000801080a */
[----:B------:R-:W-:Y:S01]  /*8040*/  FMNMX.FTZ R124, R11, R0, !PT ;  /* 0x000000000b7c7209 */ /* 0x000fe20007810000 */
[--C-:B------:R-:W-:Y:S01]  /*8050*/  FFMA.FTZ R12, R121, UR42, -R10.reuse ;  /* 0x0000002a790c7c23 */ /* 0x100fe2000801080a */
[----:B------:R-:W-:-:S01]  /*8060*/  FFMA.FTZ R121, R129, UR42, -R10 ;  /* 0x0000002a81797c23 */ /* 0x000fc2000801080a */
        /* <DEDUP_REMOVED lines=46> */
[----:B------:R-:W-:Y:S01]  /*8350*/  FFMA.FTZ R69, R69, UR42, -R10 ;  /* 0x0000002a45457c23 */ /* 0x000fe2000801080a */
[----:B------:R-:W-:Y:S02]  /*8360*/  MUFU.EX2 R13, R13 ;  /* 0x0000000d000d7308 */ /* 0x000fe40000000800 */
[----:B------:R-:W-:-:S04]  /*8370*/  FMNMX.FTZ R129, R115, R124, !PT ;  /* 0x0000007c73817209 */ /* 0x000fc80007810000 */
[----:B------:R-:W-:Y:S02]  /*8380*/  FMNMX.FTZ R124, R118, R129, !PT ;  /* 0x00000081767c7209 */ /* 0x000fe40007810000 */
        /* <DEDUP_REMOVED lines=33> */
[----:B------:R0:W-:Y:S02]  /*85a0*/  MUFU.EX2 R14, R128 ;  /* 0x00000080000e7308 */ /* 0x0001e40000000800 */
[----:B------:R-:W-:-:S04]  /*85b0*/  FMNMX.FTZ R77, R67, R76, !PT ;  /* 0x0000004c434d7209 */ /* 0x000fc80007810000 */
[----:B------:R-:W-:Y:S01]  /*85c0*/  FMNMX.FTZ R76, R70, R77, !PT ;  /* 0x0000004d464c7209 */ /* 0x000fe20007810000 */
[----:B------:R-:W-:-:S01]  /*85d0*/  FFMA.FTZ R77, R81, UR42, -R10 ;  /* 0x0000002a514d7c23 */ /* 0x000fc2000801080a */
[----:B------:R-:W-:Y:S01]  /*85e0*/  FFMA.FTZ R81, R85, UR42, -R10 ;  /* 0x0000002a55517c23 */ /* 0x000fe2000801080a */
[----:B------:R-:W-:Y:S01]  /*85f0*/  IMAD.U32 R85, RZ, RZ, UR42 ;  /* 0x0000002aff557e24 */ /* 0x000fe2000f8e00ff */
[----:B------:R-:W-:Y:S01]  /*8600*/  FMNMX.FTZ R124, R71, R76, !PT ;  /* 0x0000004c477c7209 */ /* 0x000fe20007810000 */
[----:B------:R-:W-:Y:S04]  /*8610*/  MUFU.EX2 R112, R112 ;  /* 0x0000007000707308 */ /* 0x000fe80000000800 */
[----:B------:R-:W1:Y:S04]  /*8620*/  SHFL.BFLY PT, R129, R124, 0x2, 0x1f ;  /* 0x0c401f007c817f89 */ /* 0x000e6800000e0000 */
[----:B------:R-:W-:Y:S08]  /*8630*/  MUFU.EX2 R76, R132 ;  /* 0x00000084004c7308 */ /* 0x000ff00000000800 */
[----:B------:R-:W-:Y:S08]  /*8640*/  MUFU.EX2 R113, R113 ;  /* 0x0000007100717308 */ /* 0x000ff00000000800 */
[----:B------:R-:W-:Y:S01]  /*8650*/  MUFU.EX2 R116, R116 ;  /* 0x0000007400747308 */ /* 0x000fe20000000800 */
[----:B-1----:R-:W-:-:S02]  /*8660*/  FMNMX.FTZ R129, R124, R129, !PT ;  /* 0x000000817c817209 */ /* 0x002fc40007810000 */
[----:B------:R-:W-:-:S05]  /*8670*/  FSEL R124, R9, RZ, P1 ;  /* 0x000000ff097c7208 */ /* 0x000fca0000800000 */
[----:B------:R-:W-:Y:S01]  /*8680*/  MUFU.EX2 R117, R117 ;  /* 0x0000007500757308 */ /* 0x000fe20000000800 */
[----:B------:R-:W1:Y:S01]  /*8690*/  SHFL.BFLY PT, R84, R129, 0x1, 0x1f ;  /* 0x0c201f0081547f89 */ /* 0x000e6200000e0000 */
[----:B------:R-:W-:-:S06]  /*86a0*/  FADD.FTZ R124, -R124, R3 ;  /* 0x000000037c7c7221 */ /* 0x000fcc0000010100 */
[----:B------:R-:W-:Y:S08]  /*86b0*/  MUFU.EX2 R3, R69 ;  /* 0x0000004500037308 */ /* 0x000ff00000000800 */
[----:B------:R-:W-:Y:S08]  /*86c0*/  MUFU.EX2 R88, R88 ;  /* 0x0000005800587308 */ /* 0x000ff00000000800 */
[----:B------:R-:W-:Y:S01]  /*86d0*/  MUFU.EX2 R89, R89 ;  /* 0x0000005900597308 */ /* 0x000fe20000000800 */
[----:B-1----:R-:W-:Y:S01]  /*86e0*/  FMNMX.FTZ R10, R129, R84, !PT ;  /* 0x00000054810a7209 */ /* 0x002fe20007810000 */
[----:B------:R-:W-:-:S03]  /*86f0*/  FMUL.FTZ R84, R124, UR42 ;  /* 0x0000002a7c547c20 */ /* 0x000fc60008410000 */
[C---:B------:R-:W-:Y:S01]  /*8700*/  FSETP.NEU.FTZ.AND P1, PT, R10.reuse, -INF , PT ;  /* 0xff8000000a00780b */ /* 0x040fe20003f3d000 */
[----:B------:R-:W-:-:S02]  /*8710*/  FFMA.FTZ R85, R10, R85, -8 ;  /* 0xc10000000a557423 */ /* 0x000fc40000010055 */
[----:B------:R-:W1:Y:S03]  /*8720*/  MUFU.EX2 R84, R84 ;  /* 0x0000005400547308 */ /* 0x000e660000000800 */
[----:B------:R-:W-:-:S05]  /*8730*/  FSEL R124, R85, RZ, P1 ;  /* 0x000000ff557c7208 */ /* 0x000fca0000800000 */
[--C-:B------:R-:W-:Y:S01]  /*8740*/  FFMA.FTZ R129, R126, UR42, -R124.reuse ;  /* 0x0000002a7e817c23 */ /* 0x100fe2000801087c */
[----:B------:R-:W-:-:S01]  /*8750*/  FFMA.FTZ R126, R127, UR42, -R124 ;  /* 0x0000002a7f7e7c23 */ /* 0x000fc2000801087c */
[----:B------:R-:W-:Y:S01]  /*8760*/  FSEL R127, R10, RZ, P1 ;  /* 0x000000ff0a7f7208 */ /* 0x000fe20000800000 */
[----:B0-----:R-:W-:-:S01]  /*8770*/  FFMA.FTZ R128, R11, UR42, -R124 ;  /* 0x0000002a0b807c23 */ /* 0x001fc2000801087c */
[--C-:B------:R-:W-:Y:S01]  /*8780*/  FFMA.FTZ R11, R123, UR42, -R124.reuse ;  /* 0x0000002a7b0b7c23 */ /* 0x100fe2000801087c */
[----:B------:R0:W-:Y:S01]  /*8790*/  MUFU.EX2 R69, R129 ;  /* 0x0000008100457308 */ /* 0x0001e20000000800 */
[----:B------:R-:W-:-:S01]  /*87a0*/  FFMA.FTZ R85, R130, UR42, -R124 ;  /* 0x0000002a82557c23 */ /* 0x000fc2000801087c */
[----:B------:R-:W-:Y:S01]  /*87b0*/  FADD.FTZ R127, -R127, R0 ;  /* 0x000000007f7f7221 */ /* 0x000fe20000010100 */
[----:B------:R-:W-:-:S01]  /*87c0*/  FFMA.FTZ R130, R131, UR42, -R124 ;  /* 0x0000002a83827c23 */ /* 0x000fc2000801087c */
[----:B-1----:R-:W-:Y:S01]  /*87d0*/  FFMA.FTZ R131, R84, R6, R13 ;  /* 0x0000000654837223 */ /* 0x002fe2000001000d */
[----:B------:R-:W-:-:S01]  /*87e0*/  FFMA.FTZ R123, R134, UR42, -R124 ;  /* 0x0000002a867b7c23 */ /* 0x000fc2000801087c */
[----:B------:R-:W-:Y:S01]  /*87f0*/  FMUL.FTZ R127, R127, UR42 ;  /* 0x0000002a7f7f7c20 */ /* 0x000fe20008410000 */
[----:B------:R-:W-:-:S01]  /*8800*/  FFMA.FTZ R132, R135, UR42, -R124 ;  /* 0x0000002a87847c23 */ /* 0x000fc2000801087c */
[----:B------:R-:W-:Y:S01]  /*8810*/  MUFU.EX2 R128, R128 ;  /* 0x0000008000807308 */ /* 0x000fe20000000800 */
[----:B------:R-:W-:-:S01]  /*8820*/  FADD.FTZ R131, R12, R131 ;  /* 0x000000830c837221 */ /* 0x000fc20000010000 */
[--C-:B0-----:R-:W-:Y:S01]  /*8830*/  FFMA.FTZ R129, R94, UR42, -R124.reuse ;  /* 0x0000002a5e817c23 */ /* 0x101fe2000801087c */
[----:B------:R-:W-:-:S01]  /*8840*/  FFMA.FTZ R94, R98, UR42, -R124 ;  /* 0x0000002a625e7c23 */ /* 0x000fc2000801087c */
[----:B------:R-:W-:Y:S01]  /*8850*/  FFMA.FTZ R98, R102, UR42, -R124 ;  /* 0x0000002a66627c23 */ /* 0x000fe2000801087c */
[----:B------:R-:W-:-:S01]  /*8860*/  FADD.FTZ R102, R20, R131 ;  /* 0x0000008314667221 */ /* 0x000fc20000010000 */
        /* <DEDUP_REMOVED lines=10> */
[----:B------:R-:W1:Y:S01]  /*8910*/  MUFU.EX2 R11, R11 ;  /* 0x0000000b000b7308 */ /* 0x000e620000000800 */
        /* <DEDUP_REMOVED lines=16> */
[----:B-1----:R-:W-:-:S01]  /*8a20*/  FADD.FTZ R6, R11, R6 ;  /* 0x000000060b067221 */ /* 0x002fc20000010000 */
[--C-:B------:R-:W-:Y:S01]  /*8a30*/  FFMA.FTZ R59, R59, UR42, -R124.reuse ;  /* 0x0000002a3b3b7c23 */ /* 0x100fe2000801087c */
[----:B------:R-:W-:-:S01]  /*8a40*/  FFMA.FTZ R62, R62, UR42, -R124 ;  /* 0x0000002a3e3e7c23 */ /* 0x000fc2000801087c */
[----:B------:R-:W-:Y:S01]  /*8a50*/  FFMA.FTZ R63, R63, UR42, -R124 ;  /* 0x0000002a3f3f7c23 */ /* 0x000fe2000801087c */
[----:B------:R-:W-:-:S01]  /*8a60*/  FADD.FTZ R5, R69, R6 ;  /* 0x0000000645057221 */ /* 0x000fc20000010000 */
[--C-:B------:R-:W-:Y:S01]  /*8a70*/  FFMA.FTZ R66, R66, UR42, -R124.reuse ;  /* 0x0000002a42427c23 */ /* 0x100fe2000801087c */
[----:B------:R-:W-:-:S01]  /*8a80*/  FFMA.FTZ R67, R67, UR42, -R124 ;  /* 0x0000002a43437c23 */ /* 0x000fc2000801087c */
[----:B------:R-:W1:Y:S01]  /*8a90*/  MUFU.EX2 R130, R130 ;  /* 0x0000008200827308 */ /* 0x000e620000000800 */
[----:B--2---:R-:W-:-:S01]  /*8aa0*/  FADD.FTZ R6, R126, R5 ;  /* 0x000000057e067221 */ /* 0x004fc20000010000 */
[--C-:B------:R-:W-:Y:S01]  /*8ab0*/  FFMA.FTZ R70, R70, UR42, -R124.reuse ;  /* 0x0000002a46467c23 */ /* 0x100fe2000801087c */
[----:B------:R-:W-:-:S05]  /*8ac0*/  FFMA.FTZ R71, R71, UR42, -R124 ;  /* 0x0000002a47477c23 */ /* 0x000fca000801087c */
[----:B------:R-:W2:Y:S01]  /*8ad0*/  MUFU.EX2 R123, R123 ;  /* 0x0000007b007b7308 */ /* 0x000ea20000000800 */
[----:B0-----:R-:W-:-:S07]  /*8ae0*/  FADD.FTZ R5, R85, R6 ;  /* 0x0000000655057221 */ /* 0x001fce0000010000 */
[----:B------:R-:W0:Y:S01]  /*8af0*/  MUFU.EX2 R132, R132 ;  /* 0x0000008400847308 */ /* 0x000e220000000800 */
[----:B-1----:R-:W-:-:S07]  /*8b00*/  FADD.FTZ R6, R130, R5 ;  /* 0x0000000582067221 */ /* 0x002fce0000010000 */
[----:B------:R1:W-:Y:S01]  /*8b10*/  MUFU.EX2 R0, R129 ;  /* 0x0000008100007308 */ /* 0x0003e20000000800 */
[----:B--2---:R-:W-:-:S07]  /*8b20*/  FADD.FTZ R5, R123, R6 ;  /* 0x000000067b057221 */ /* 0x004fce0000010000 */
[----:B------:R-:W2:Y:S01]  /*8b30*/  MUFU.EX2 R106, R106 ;  /* 0x0000006a006a7308 */ /* 0x000ea20000000800 */
[----:B-1----:R-:W-:-:S01]  /*8b40*/  FADD.FTZ R129, R21, R102 ;  /* 0x0000006615817221 */ /* 0x002fc20000010000 */
[----:B0-----:R-:W-:-:S03]  /*8b50*/  FADD.FTZ R5, R132, R5 ;  /* 0x0000000584057221 */ /* 0x001fc60000010000 */
[----:B------:R-:W-:-:S03]  /*8b60*/  FADD.FTZ R102, R120, R129 ;  /* 0x0000008178667221 */ /* 0x000fc60000010000 */
[----:B------:R-:W0:Y:S01]  /*8b70*/  MUFU.EX2 R107, R107 ;  /* 0x0000006b006b7308 */ /* 0x000e220000000800 */
[----:B------:R-:W-:-:S04]  /*8b80*/  FADD.FTZ R129, R121, R102 ;  /* 0x0000006679817221 */ /* 0x000fc80000010000 */
[----:B------:R-:W-:-:S03]  /*8b90*/  FADD.FTZ R102, R122, R129 ;  /* 0x000000817a667221 */ /* 0x000fc60000010000 */
[----:B------:R-:W1:Y:S01]  /*8ba0*/  MUFU.EX2 R110, R110 ;  /* 0x0000006e006e7308 */ /* 0x000e620000000800 */
[----:B------:R-:W-:-:S01]  /*8bb0*/  FADD.FTZ R129, R125, R102 ;  /* 0x000000667d817221 */ /* 0x000fc20000010000 */
[----:B--2---:R-:W-:-:S03]  /*8bc0*/  FADD.FTZ R102, R106, R5 ;  /* 0x000000056a667221 */ /* 0x004fc60000010000 */
[----:B------:R-:W-:-:S03]  /*8bd0*/  FADD.FTZ R6, R104, R129 ;  /* 0x0000008168067221 */ /* 0x000fc60000010000 */
[----:B------:R-:W2:Y:S01]  /*8be0*/  MUFU.EX2 R111, R111 ;  /* 0x0000006f006f7308 */ /* 0x000ea20000000800 */
[----:B------:R-:W-:-:S01]  /*8bf0*/  FADD.FTZ R5, R105, R6 ;  /* 0x0000000669057221 */ /* 0x000fc20000010000 */
[----:B0-----:R-:W-:-:S03]  /*8c00*/  FADD.FTZ R129, R107, R102 ;  /* 0x000000666b817221 */ /* 0x001fc60000010000 */
[----:B------:R-:W-:-:S03]  /*8c10*/  FADD.FTZ R6, R108, R5 ;  /* 0x000000056c067221 */ /* 0x000fc60000010000 */
[----:B------:R-:W0:Y:S01]  /*8c20*/  MUFU.EX2 R114, R114 ;  /* 0x0000007200727308 */ /* 0x000e220000000800 */
[----:B-1----:R-:W-:-:S01]  /*8c30*/  FADD.FTZ R102, R110, R129 ;  /* 0x000000816e667221 */ /* 0x002fc20000010000 */
[----:B------:R-:W-:-:S04]  /*8c40*/  FADD.FTZ R5, R109, R6 ;  /* 0x000000066d057221 */ /* 0x000fc80000010000 */
[----:B------:R-:W-:Y:S02]  /*8c50*/  FADD.FTZ R6, R112, R5 ;  /* 0x0000000570067221 */ /* 0x000fe40000010000 */
[----:B------:R-:W1:Y:S01]  /*8c60*/  MUFU.EX2 R115, R115 ;  /* 0x0000007300737308 */ /* 0x000e620000000800 */
[----:B--2---:R-:W-:-:S01]  /*8c70*/  FADD.FTZ R129, R111, R102 ;  /* 0x000000666f817221 */ /* 0x004fc20000010000 */
[----:B------:R-:W-:-:S04]  /*8c80*/  FADD.FTZ R5, R113, R6 ;  /* 0x0000000671057221 */ /* 0x000fc80000010000 */
[----:B------:R-:W-:Y:S02]  /*8c90*/  FADD.FTZ R6, R116, R5 ;  /* 0x0000000574067221 */ /* 0x000fe40000010000 */
[----:B------:R-:W2:Y:S01]  /*8ca0*/  MUFU.EX2 R118, R118 ;  /* 0x0000007600767308 */ /* 0x000ea20000000800 */
[----:B0-----:R-:W-:-:S01]  /*8cb0*/  FADD.FTZ R102, R114, R129 ;  /* 0x0000008172667221 */ /* 0x001fc20000010000 */
[----:B------:R-:W-:-:S04]  /*8cc0*/  FADD.FTZ R5, R117, R6 ;  /* 0x0000000675057221 */ /* 0x000fc80000010000 */
[----:B------:R-:W-:Y:S02]  /*8cd0*/  FADD.FTZ R6, R88, R5 ;  /* 0x0000000558067221 */ /* 0x000fe40000010000 */
[----:B------:R-:W0:Y:S01]  /*8ce0*/  MUFU.EX2 R119, R119 ;  /* 0x0000007700777308 */ /* 0x000e220000000800 */
[----:B-1----:R-:W-:-:S01]  /*8cf0*/  FADD.FTZ R129, R115, R102 ;  /* 0x0000006673817221 */ /* 0x002fc20000010000 */
[----:B------:R-:W-:-:S06]  /*8d00*/  FADD.FTZ R5, R89, R6 ;  /* 0x0000000659057221 */ /* 0x000fcc0000010000 */
[----:B------:R-:W1:Y:S01]  /*8d10*/  MUFU.EX2 R90, R90 ;  /* 0x0000005a005a7308 */ /* 0x000e620000000800 */
[----:B--2---:R-:W-:-:S07]  /*8d20*/  FADD.FTZ R102, R118, R129 ;  /* 0x0000008176667221 */ /* 0x004fce0000010000 */
[----:B------:R-:W2:Y:S01]  /*8d30*/  MUFU.EX2 R91, R91 ;  /* 0x0000005b005b7308 */ /* 0x000ea20000000800 */
[----:B0-----:R-:W-:-:S07]  /*8d40*/  FADD.FTZ R129, R119, R102 ;  /* 0x0000006677817221 */ /* 0x001fce0000010000 */
[----:B------:R-:W0:Y:S01]  /*8d50*/  MUFU.EX2 R92, R92 ;  /* 0x0000005c005c7308 */ /* 0x000e220000000800 */
[----:B-1----:R-:W-:-:S07]  /*8d60*/  FADD.FTZ R102, R90, R129 ;  /* 0x000000815a667221 */ /* 0x002fce0000010000 */
[----:B------:R-:W1:Y:S01]  /*8d70*/  MUFU.EX2 R93, R93 ;  /* 0x0000005d005d7308 */ /* 0x000e620000000800 */
[----:B--2---:R-:W-:-:S04]  /*8d80*/  FADD.FTZ R129, R91, R102 ;  /* 0x000000665b817221 */ /* 0x004fc80000010000 */
[----:B------:R-:W-:-:S03]  /*8d90*/  FADD.FTZ R102, R0, R129 ;  /* 0x0000008100667221 */ /* 0x000fc60000010000 */
        /* <DEDUP_REMOVED lines=27> */
[----:B-1----:R-:W-:-:S04]  /*8f50*/  FADD.FTZ R5, R73, R6 ;  /* 0x0000000649057221 */ /* 0x002fc80000010000 */
[----:B------:R-:W-:-:S03]  /*8f60*/  FADD.FTZ R6, R14, R5 ;  /* 0x000000050e067221 */ /* 0x000fc60000010000 */
        /* <DEDUP_REMOVED lines=49> */
[----:B------:R-:W-:Y:S01]  /*9280*/  FADD.FTZ R6, R3, R6 ;  /* 0x0000000603067221 */ /* 0x000fe20000010000 */
[----:B--2---:R-:W-:-:S04]  /*9290*/  FADD.FTZ R102, R70, R129 ;  /* 0x0000008146667221 */ /* 0x004fc80000010000 */
[----:B0-----:R-:W-:Y:S01]  /*92a0*/  FADD.FTZ R5, R71, R102 ;  /* 0x0000006647057221 */ /* 0x001fe20000010000 */
[----:B------:R-:W-:Y:S06]  /*92b0*/  @!P0 BRA `(.L_x_675) ;  /* 0x0000000000048947 */ /* 0x000fec0003800000 */
[----:B------:R-:W-:Y:S01]  /*92c0*/  BPT.TRAP 0x1 ;  /* 0x000000040000795c */ /* 0x000fe20000300000 */
.L_x_675:
[----:B------:R-:W-:Y:S01]  /*92d0*/  UIADD3 UR6, UR11, 0x13260, URZ ;  /* 0x000132600b067890 */ /* 0x000fe2000fffe03f */
[----:B------:R-:W-:Y:S01]  /*92e0*/  ISETP.GT.AND P1, PT, R4, UR25, PT ;  /* 0x0000001904007c0c */ /* 0x000fe2000bf24270 */
[----:B------:R-:W-:Y:S01]  /*92f0*/  UMOV UR36, UR23 ;  /* 0x0000001700247c82 */ /* 0x000fe20008000000 */
[----:B------:R-:W-:Y:S01]  /*9300*/  F2FP.SATFINITE.E4M3.F32.PACK_AB_MERGE_C R0, R95, R0, RZ ;  /* 0x000000005f00723e */ /* 0x000fe200048070ff */
[----:B------:R-:W-:Y:S01]  /*9310*/  UPRMT UR6, UR44, 0x654, UR6 ;  /* 0x000006542c067896 */ /* 0x000fe20008000006 */
[----:B------:R-:W-:Y:S01]  /*9320*/  F2FP.SATFINITE.E4M3.F32.PACK_AB_MERGE_C R3, R3, R68, RZ ;  /* 0x000000440303723e */ /* 0x000fe200048070ff */
[----:B------:R-:W-:Y:S01]  /*9330*/  UMOV UR37, UR24 ;  /* 0x0000001800257c82 */ /* 0x000fe20008000000 */
[----:B------:R-:W-:Y:S01]  /*9340*/  F2FP.SATFINITE.E4M3.F32.PACK_AB_MERGE_C R20, R21, R20, RZ ;  /* 0x000000141514723e */ /* 0x000fe200048070ff */
[-C--:B------:R-:W-:Y:S01]  /*9350*/  FMUL.FTZ R24, R24, R84.reuse ;  /* 0x0000005418187220 */ /* 0x080fe20000410000 */
[----:B------:R-:W-:Y:S01]  /*9360*/  F2FP.SATFINITE.E4M3.F32.PACK_AB_MERGE_C R69, R126, R69, RZ ;  /* 0x000000457e45723e */ /* 0x000fe200048070ff */
[----:B------:R-:W-:Y:S01]  /*9370*/  FMUL.FTZ R25, R25, R84 ;  /* 0x0000005419197220 */ /* 0x000fe20000410000 */
[----:B------:R-:W-:Y:S01]  /*9380*/  F2FP.SATFINITE.E4M3.F32.PACK_AB_MERGE_C R122, R125, R122, RZ ;  /* 0x0000007a7d7a723e */ /* 0x000fe200048070ff */
[----:B------:R-:W-:Y:S01]  /*9390*/  FMUL.FTZ R28, R28, R84 ;  /* 0x000000541c1c7220 */ /* 0x000fe20000410000 */
[----:B------:R-:W-:Y:S01]  /*93a0*/  F2FP.SATFINITE.E4M3.F32.PACK_AB_MERGE_C R123, R132, R123, RZ ;  /* 0x0000007b847b723e */ /* 0x000fe200048070ff */
[----:B------:R-:W-:Y:S01]  /*93b0*/  SYNCS.ARRIVE.TRANS64.RED.A1T0 RZ, [UR6], RZ ;  /* 0x000000ffffff79a7 */ /* 0x000fe20008100406 */
        /* <DEDUP_REMOVED lines=27> */
[----:B------:R-:W-:Y:S01]  /*9570*/  VIADD R4, R4, 0xffffffff ;  /* 0xffffffff04047836 */ /* 0x000fe20000000000 */
[----:B------:R-:W-:Y:S01]  /*9580*/  F2FP.SATFINITE.E4M3.F32.PACK_AB_MERGE_C R145, R91, R90, R0 ;  /* 0x0000005a5b91723e */ /* 0x000fe20004807000 */
[-C--:B------:R-:W-:Y:S01]  /*9590*/  FMUL.FTZ R26, R26, R127.reuse ;  /* 0x0000007f1a1a7220 */ /* 0x080fe20000410000 */
[----:B------:R-:W-:Y:S01]  /*95a0*/  F2FP.SATFINITE.E4M3.F32.PACK_AB_MERGE_C R138, R65, R64, R3 ;  /* 0x00000040418a723e */ /* 0x000fe20004807003 */
[----:B------:R-:W-:Y:S01]  /*95b0*/  FMUL.FTZ R27, R27, R127 ;  /* 0x0000007f1b1b7220 */ /* 0x000fe20000410000 */
[----:B------:R-:W-:Y:S01]  /*95c0*/  F2FP.SATFINITE.E4M3.F32.PACK_AB_MERGE_C R152, R12, R13, R20 ;  /* 0x0000000d0c98723e */ /* 0x000fe20004807014 */
[-C--:B------:R-:W-:Y:S01]  /*95d0*/  FMUL.FTZ R30, R30, R127.reuse ;  /* 0x0000007f1e1e7220 */ /* 0x080fe20000410000 */
        /* <DEDUP_REMOVED lines=25> */
[----:B------:R-:W-:Y:S01]  /*9770*/  FMUL.FTZ R55, R55, R127 ;  /* 0x0000007f37377220 */ /* 0x000fe20000410000 */
[----:B------:R-:W-:Y:S01]  /*9780*/  F2FP.SATFINITE.E4M3.F32.PACK_AB_MERGE_C R143, R83, R82, R86 ;  /* 0x00000052538f723e */ /* 0x000fe20004807056 */
[----:B------:R-:W-:Y:S01]  /*9790*/  IMAD.MOV.U32 R0, RZ, RZ, R10 ;  /* 0x000000ffff007224 */ /* 0x000fe200078e000a */
[----:B------:R-:W-:Y:S01]  /*97a0*/  F2FP.SATFINITE.E4M3.F32.PACK_AB_MERGE_C R136, R57, R56, R60 ;  /* 0x000000383988723e */ /* 0x000fe2000480703c */
[----:B------:R-:W-:Y:S01]  /*97b0*/  IMAD.MOV.U32 R3, RZ, RZ, R9 ;  /* 0x000000ffff037224 */ /* 0x000fe200078e0009 */
[----:B------:R-:W-:-:S02]  /*97c0*/  F2FP.SATFINITE.E4M3.F32.PACK_AB_MERGE_C R137, R59, R58, R62 ;  /* 0x0000003a3b89723e */ /* 0x000fc4000480703e */
[----:B------:R-:W-:Y:S01]  /*97d0*/  F2FP.SATFINITE.E4M3.F32.PACK_AB_MERGE_C R139, R67, R66, R70 ;  /* 0x00000042438b723e */ /* 0x000fe20004807046 */
[----:B------:R-:W-:Y:S06]  /*97e0*/  @P1 BRA `(.L_x_676) ;  /* 0xffffffc000481947 */ /* 0x000fec000383ffff */
[----:B------:R-:W-:Y:S01]  /*97f0*/  IMAD.MOV.U32 R0, RZ, RZ, R10 ;  /* 0x000000ffff007224 */ /* 0x000fe200078e000a */
[----:B------:R-:W-:Y:S01]  /*9800*/  UMOV UR37, UR24 ;  /* 0x0000001800257c82 */ /* 0x000fe20008000000 */
[----:B------:R-:W-:Y:S01]  /*9810*/  IMAD.MOV.U32 R3, RZ, RZ, R9 ;  /* 0x000000ffff037224 */ /* 0x000fe200078e0009 */
[----:B------:R-:W-:-:S06]  /*9820*/  UMOV UR36, UR23 ;  /* 0x0000001700247c82 */ /* 0x000fcc0008000000 */
.L_x_658:
[----:B------:R-:W-:Y:S01]  /*9830*/  ULDC UR6, c[0x0][0x448] ;  /* 0x0001120000067ab9 */ /* 0x000fe20000000800 */
[----:B------:R-:W-:Y:S01]  /*9840*/  IADD3 R8, R17, 0x1, -R8 ;  /* 0x0000000111087810 */ /* 0x000fe20007ffe808 */
[----:B------:R-:W-:Y:S01]  /*9850*/  UISETP.NE.AND UP0, UPT, UR6, 0x1, UPT ;  /* 0x000000010600788c */ /* 0x000fe2000bf05270 */
[----:B------:R-:W-:Y:S02]  /*9860*/  ULDC UR11, c[0x0][0x9e4] ;  /* 0x00027900000b7ab9 */ /* 0x000fe40000000800 */
[----:B------:R-:W-:Y:S01]  /*9870*/  R2UR UR12, R8 ;  /* 0x00000000080c72ca */ /* 0x000fe200000e0000 */
[----:B------:R-:W-:Y:S02]  /*9880*/  UISETP.GE.AND UP1, UPT, UR11, 0x1, UPT ;  /* 0x000000010b00788c */ /* 0x000fe4000bf26270 */
[----:B------:R-:W-:-:S04]  /*9890*/  UIADD3 UR10, UR41, 0xbf, URZ ;  /* 0x000000bf290a7890 */ /* 0x000fc8000fffe03f */
[----:B------:R-:W-:Y:S01]  /*98a0*/  PLOP3.LUT P1, PT, PT, PT, UP1, 0x40, 0x0 ;  /* 0x000000000000781c */ /* 0x000fe20003f2e818 */
[----:B------:R-:W-:Y:S01]  /*98b0*/  @UP0 ULDC UR6, c[0x0][0x44c] ;  /* 0x0001130000060ab9 */ /* 0x000fe20000000800 */
[----:B------:R-:W-:Y:S01]  /*98c0*/  @UP0 ULDC UR13, c[0x0][0x450] ;  /* 0x00011400000d0ab9 */ /* 0x000fe20000000800 */
[----:B------:R-:W-:-:S04]  /*98d0*/  UIMAD.WIDE.U32 UR6, UR10, UR6, URZ ;  /* 0x000000060a0672a5 */ /* 0x000fc8000f8e003f */
[----:B------:R-:W-:-:S04]  /*98e0*/  @UP0 USHF.R.U32.HI UR10, URZ, UR13, UR7 ;  /* 0x0000000d3f0a0299 */ /* 0x000fc80008011607 */
[----:B------:R-:W-:-:S04]  /*98f0*/  UIADD3 UR10, UR12, UR10, URZ ;  /* 0x0000000a0c0a7290 */ /* 0x000fc8000fffe03f */
[----:B------:R-:W-:Y:S01]  /*9900*/  UIADD3 UR21, UR10, -UR21, URZ ;  /* 0x800000150a157290 */ /* 0x000fe2000fffe03f */
[----:B------:R-:W-:Y:S11]  /*9910*/  @P1 BRA `(.L_x_677) ;  /* 0x0000000000441947 */ /* 0x000ff60003800000 */
[----:B------:R-:W-:-:S06]  /*9920*/  UISETP.GT.AND UP2, UPT, UR10, -0x1, UPT ;  /* 0xffffffff0a00788c */ /* 0x000fcc000bf44270 */
[----:B------:R-:W-:-:S13]  /*9930*/  PLOP3.LUT P1, PT, PT, PT, UP2, 0x80, 0x0 ;  /* 0x000000000000781c */ /* 0x000fda0003f2f028 */
[----:B------:R-:W-:Y:S05]  /*9940*/  @P1 BRA `(.L_x_678) ;  /* 0x00000000001c1947 */ /* 0x000fea0003800000 */
[----:B------:R-:W-:Y:S02]  /*9950*/  UISETP.NE.AND UP2, UPT, UR11, 0x1, UPT ;  /* 0x000000010b00788c */ /* 0x000fe4000bf45270 */
[----:B------:R-:W-:-:S09]  /*9960*/  ULOP3.LUT UR10, URZ, UR10, URZ, 0x33, !UPT ;  /* 0x0000000a3f0a7292 */ /* 0x000fd2000f8e333f */
[----:B------:R-:W-:Y:S02]  /*9970*/  @UP2 ULDC.64 UR12, c[0x0][0x9e8] ;  /* 0x00027a00000c2ab9 */ /* 0x000fe40000000a00 */
[----:B------:R-:W-:-:S04]  /*9980*/  UIMAD.WIDE.U32 UR6, UR10, UR12, URZ ;  /* 0x0000000c0a0672a5 */ /* 0x000fc8000f8e003f */
[----:B------:R-:W-:-:S04]  /*9990*/  @UP2 USHF.R.U32.HI UR10, URZ, UR13, UR7 ;  /* 0x0000000d3f0a2299 */ /* 0x000fc80008011607 */
[----:B------:R-:W-:Y:S01]  /*99a0*/  ULOP3.LUT UR10, URZ, UR10, URZ, 0x33, !UPT ;  /* 0x0000000a3f0a7292 */ /* 0x000fe2000f8e333f */
[----:B------:R-:W-:Y:S11]  /*99b0*/  BRA `(.L_x_679) ;  /* 0x0000000000107947 */ /* 0x000ff60003800000 */
.L_x_678:
[----:B------:R-:W-:-:S11]  /*99c0*/  UISETP.NE.AND UP2, UPT, UR11, 0x1, UPT ;  /* 0x000000010b00788c */ /* 0x000fd6000bf45270 */
[----:B------:R-:W-:Y:S02]  /*99d0*/  @UP2 ULDC.64 UR12, c[0x0][0x9e8] ;  /* 0x00027a00000c2ab9 */ /* 0x000fe40000000a00 */
[----:B------:R-:W-:-:S04]  /*99e0*/  UIMAD.WIDE.U32 UR6, UR10, UR12, URZ ;  /* 0x0000000c0a0672a5 */ /* 0x000fc8000f8e003f */
[----:B------:R-:W-:-:S12]  /*99f0*/  @UP2 USHF.R.U32.HI UR10, URZ, UR13, UR7 ;  /* 0x0000000d3f0a2299 */ /* 0x000fd80008011607 */
.L_x_679:
[----:B------:R-:W-:-:S04]  /*9a00*/  UIMAD UR10, UR10, UR11, URZ ;  /* 0x0000000b0a0a72a4 */ /* 0x000fc8000f8e023f */
[----:B------:R-:W-:-:S04]  /*9a10*/  UISETP.LT.AND UP2, UPT, UR21, UR10, UPT ;  /* 0x0000000a1500728c */ /* 0x000fc8000bf41270 */
[----:B------:R-:W-:-:S12]  /*9a20*/  USEL UR21, UR21, UR10, !UP2 ;  /* 0x0000000a15157287 */ /* 0x000fd8000d000000 */
.L_x_677:
[----:B------:R-:W-:-:S04]  /*9a30*/  UIADD3 UR6, UR21, 0x9f, URZ ;  /* 0x0000009f15067890 */ /* 0x000fc8000fffe03f */
[----:B------:R-:W-:-:S04]  /*9a40*/  UIMAD.WIDE UR6, UR6, 0x66666667, URZ ;  /* 0x66666667060678a5 */ /* 0x000fc8000f8e023f */
[----:B------:R-:W-:-:S04]  /*9a50*/  USHF.R.U32.HI UR6, URZ, 0x1f, UR7 ;  /* 0x0000001f3f067899 */ /* 0x000fc80008011607 */
[----:B------:R-:W-:-:S04]  /*9a60*/  ULEA.HI.SX32 UR6, UR7, UR6, 0x1a ;  /* 0x0000000607067291 */ /* 0x000fc8000f8fd23f */
[----:B------:R-:W-:-:S04]  /*9a70*/  UISETP.LT.AND UP2, UPT, UR43, UR6, UPT ;  /* 0x000000062b00728c */ /* 0x000fc8000bf41270 */
[----:B------:R-:W-:-:S06]  /*9a80*/  USEL UR21, UR43, UR6, !UP2 ;  /* 0x000000062b157287 */ /* 0x000fcc000d000000 */
[----:B------:R-:W-:-:S13]  /*9a90*/  ISETP.GE.AND P1, PT, R4, UR21, PT ;  /* 0x0000001504007c0c */ /* 0x000fda000bf26270 */
[----:B------:R-:W-:Y:S05]  /*9aa0*/  @!P1 BRA `(.L_x_680) ;  /* 0x0000002000989947 */ /* 0x000fea0003800000 */
[----:B------:R-:W-:Y:S01]  /*9ab0*/  IMAD.MOV.U32 R9, RZ, RZ, R0 ;  /* 0x000000ffff097224 */ /* 0x000fe200078e0000 */
[----:B------:R-:W-:Y:S01]  /*9ac0*/  UMOV UR23, UR36 ;  /* 0x0000002400177c82 */ /* 0x000fe20008000000 */
[----:B------:R-:W-:Y:S01]  /*9ad0*/  IMAD.MOV.U32 R8, RZ, RZ, R3 ;  /* 0x000000ffff087224 */ /* 0x000fe200078e0003 */
[----:B------:R-:W-:-:S06]  /*9ae0*/  UMOV UR22, UR37 ;  /* 0x0000002500167c82 */ /* 0x000fcc0008000000 */
.L_x_690:
[----:B------:R-:W-:-:S04]  /*9af0*/  UIADD3 UR6, UR22, 0x1, URZ ;  /* 0x0000000116067890 */ /* 0x000fc8000fffe03f */
[----:B------:R-:W-:-:S04]  /*9b00*/  UISETP.NE.AND UP2, UPT, UR6, 0x2, UPT ;  /* 0x000000020600788c */ /* 0x000fc8000bf45270 */
[----:B------:R-:W-:Y:S02]  /*9b10*/  USEL UR36, URZ, 0x1, UP2 ;  /* 0x000000013f247887 */ /* 0x000fe40009000000 */
[----:B------:R-:W-:Y:S02]  /*9b20*/  USEL UR37, UR6, URZ, UP2 ;  /* 0x0000003f06257287 */ /* 0x000fe40009000000 */
[----:B------:R-:W-:Y:S01]  /*9b30*/  ULOP3.LUT UR36, UR23, UR36, URZ, 0x3c, !UPT ;  /* 0x0000002417247292 */ /* 0x000fe2000f8e3c3f */
[----:B------:R-:W-:Y:S11]  /*9b40*/  @!P0 BRA `(.L_x_681) ;  /* 0x0000000000048947 */ /* 0x000ff60003800000 */
[----:B------:R-:W-:Y:S01]  /*9b50*/  BPT.TRAP 0x1 ;  /* 0x000000040000795c */ /* 0x000fe20000300000 */
.L_x_681:
[----:B------:R-:W-:Y:S01]  /*9b60*/  ULEA UR20, UR37, UR45, 0x3 ;  /* 0x0000002d25147291 */ /* 0x000fe2000f8e183f */
[----:B------:R-:W-:-:S05]  /*9b70*/  IMAD.U32 R0, RZ, RZ, UR36 ;  /* 0x00000024ff007e24 */ /* 0x000fca000f8e00ff */
[----:B------:R-:W-:-:S04]  /*9b80*/  SHF.L.U32 R0, R0, 0x1f, RZ ;  /* 0x0000001f00007819 */ /* 0x000fc800000006ff */
[----:B------:R0:W1:Y:S01]  /*9b90*/  SYNCS.PHASECHK.TRANS64.TRYWAIT P1, [UR20+0x13230], R0 ;  /* 0x01323000ff0075a7 */ /* 0x0000620008020154 */
[----:B------:R-:W-:Y:S05]  /*9ba0*/  @!P0 BRA `(.L_x_682) ;  /* 0x0000000000048947 */ /* 0x000fea0003800000 */
[----:B------:R-:W-:Y:S01]  /*9bb0*/  BPT.TRAP 0x1 ;  /* 0x000000040000795c */ /* 0x000fe20000300000 */
.L_x_682:
[----:B-1----:R-:W-:Y:S05]  /*9bc0*/  @P1 BRA `(.L_x_683) ;  /* 0x0000000000081947 */ /* 0x002fea0003800000 */
[----:B------:R-:W1:Y:S02]  /*9bd0*/  SYNCS.PHASECHK.TRANS64.TRYWAIT P1, [UR20+0x13230], R0 ;  /* 0x01323000ff0075a7 */ /* 0x000e640008020154 */
[----:B-1----:R-:W-:Y:S05]  /*9be0*/  @!P1 BRA `(.L_x_684) ;  /* 0x000000bc00709947 */ /* 0x002fea0003800000 */
.L_x_683:
        /* <DEDUP_REMOVED lines=64> */
.L_x_685:
[----:B------:R-:W-:Y:S01]  /*9ff0*/  ULEA UR11, UR22, UR45, 0x3 ;  /* 0x0000002d160b7291 */ /* 0x000fe2000f8e183f */
[----:B01----:R-:W-:-:S05]  /*a000*/  IMAD.U32 R0, RZ, RZ, UR23 ;  /* 0x00000017ff007e24 */ /* 0x003fca000f8e00ff */
[----:B------:R-:W-:-:S04]  /*a010*/  SHF.L.U32 R0, R0, 0x1f, RZ ;  /* 0x0000001f00007819 */ /* 0x000fc800000006ff */
[----:B------:R0:W1:Y:S01]  /*a020*/  SYNCS.PHASECHK.TRANS64.TRYWAIT P1, [UR11+0x13250], R0 ;  /* 0x01325000ff0075a7 */ /* 0x000062000802014b */
[----:B------:R-:W-:Y:S05]  /*a030*/  @!P0 BRA `(.L_x_686) ;  /* 0x0000000000048947 */ /* 0x000fea0003800000 */
[----:B------:R-:W-:Y:S01]  /*a040*/  BPT.TRAP 0x1 ;  /* 0x000000040000795c */ /* 0x000fe20000300000 */
.L_x_686:
[----:B-1----:R-:W-:Y:S05]  /*a050*/  @P1 BRA `(.L_x_687) ;  /* 0x0000000000081947 */ /* 0x002fea0003800000 */
[----:B------:R-:W1:Y:S02]  /*a060*/  SYNCS.PHASECHK.TRANS64.TRYWAIT P1, [UR11+0x13250], R0 ;  /* 0x01325000ff0075a7 */ /* 0x000e64000802014b */
[----:B-1----:R-:W-:Y:S05]  /*a070*/  @!P1 BRA `(.L_x_688) ;  /* 0x000000b800649947 */ /* 0x002fea0003800000 */
.L_x_687:
[----:B01----:R-:W-:Y:S01]  /*a080*/  FMNMX.FTZ R0, R120, R8, !PT ;  /* 0x0000000878007209 */ /* 0x003fe20007810000 */
[----:B------:R-:W-:Y:S01]  /*a090*/  UIADD3 UR6, UR45, 0x1000, URZ ;  /* 0x000010002d067890 */ /* 0x000fe2000fffe03f */
[----:B------:R-:W-:Y:S01]  /*a0a0*/  WARPGROUP.ARRIVE ;  /* 0x00000000000079c5 */ /* 0x000fe20000000000 */
[----:B------:R-:W-:Y:S01]  /*a0b0*/  UMOV UR7, 0xc0000010 ;  /* 0xc000001000077882 */ /* 0x000fe20000000000 */
[----:B------:R-:W-:Y:S01]  /*a0c0*/  FMNMX.FTZ R3, R121, R0, !PT ;  /* 0x0000000079037209 */ /* 0x000fe20007810000 */
[----:B------:R-:W-:Y:S01]  /*a0d0*/  USHF.R.U32.HI UR6, URZ, 0x4, UR6 ;  /* 0x000000043f067899 */ /* 0x000fe20008011606 */
[----:B------:R-:W-:Y:S02]  /*a0e0*/  FMNMX.FTZ R0, R122, R9, !PT ;  /* 0x000000097a007209 */ /* 0x000fe40007810000 */
[----:B------:R-:W-:Y:S01]  /*a0f0*/  LOP3.LUT P1, RZ, R23, 0x7f, RZ, 0xc0, !PT ;  /* 0x0000007f17ff7812 */ /* 0x000fe2000782c0ff */
        /* <DEDUP_REMOVED lines=56> */
[----:B------:R-:W-:Y:S01]  /*a480*/  WARPGROUP.ARRIVE ;  /* 0x00000000000079c5 */ /* 0x000fe20000000000 */
[----:B------:R-:W-:-:S02]  /*a490*/  FMNMX.FTZ R0, R76, R3, !PT ;  /* 0x000000034c007209 */ /* 0x000fc40007810000 */
        /* <DEDUP_REMOVED lines=29> */
[----:B------:R-:W-:-:S03]  /*a670*/  FMNMX.FTZ R10, R70, R11, !PT ;  /* 0x0000000b460a7209 */ /* 0x000fc60007810000 */
[----:B------:R-:W0:Y:S01]  /*a680*/  SHFL.BFLY PT, R3, R0, 0x2, 0x1f ;  /* 0x0c401f0000037f89 */ /* 0x000e2200000e0000 */
[----:B------:R-:W-:-:S05]  /*a690*/  FMNMX.FTZ R10, R71, R10, !PT ;  /* 0x0000000a470a7209 */ /* 0x000fca0007810000 */
[----:B------:R-:W1:Y:S01]  /*a6a0*/  SHFL.BFLY PT, R13, R10, 0x2, 0x1f ;  /* 0x0c401f000a0d7f89 */ /* 0x000e6200000e0000 */
[----:B0-----:R-:W-:Y:S01]  /*a6b0*/  FMNMX.FTZ R11, R0, R3, !PT ;  /* 0x00000003000b7209 */ /* 0x001fe20007810000 */
[----:B------:R-:W-:Y:S02]  /*a6c0*/  WARPGROUP.DEPBAR.LE gsb0, 0x0 ;  /* 0x00008000000079c5 */ /* 0x000fe40000010000 */
[----:B------:R-:W-:Y:S02]  /*a6d0*/  WARPGROUP.ARRIVE ;  /* 0x00000000000079c5 */ /* 0x000fe40000000000 */
[----:B------:R-:W0:Y:S01]  /*a6e0*/  SHFL.BFLY PT, R12, R11, 0x1, 0x1f ;  /* 0x0c201f000b0c7f89 */ /* 0x000e2200000e0000 */
[----:B-1----:R-:W-:Y:S01]  /*a6f0*/  FMNMX.FTZ R13, R10, R13, !PT ;  /* 0x0000000d0a0d7209 */ /* 0x002fe20007810000 */
[----:B------:R-:W-:Y:S02]  /*a700*/  IMAD.U32 R10, RZ, RZ, UR42 ;  /* 0x0000002aff0a7e24 */ /* 0x000fe4000f8e00ff */
[----:B------:R-:W-:Y:S02]  /*a710*/  QGMMA.64x64x32.F32.E4M3.E4M3 R24, R144, gdesc[UR4], R24, gsb0 ;  /* 0x00e0000490187df3 */ /* 0x000fe40008000818 */
[----:B------:R-:W1:Y:S01]  /*a720*/  SHFL.BFLY PT, R14, R13, 0x1, 0x1f ;  /* 0x0c201f000d0e7f89 */ /* 0x000e6200000e0000 */
[----:B------:R-:W-:Y:S01]  /*a730*/  UIADD3 UR6, UR10, 0x180, URZ ;  /* 0x000001800a067890 */ /* 0x000fe2000fffe03f */
[----:B------:R-:W-:Y:S01]  /*a740*/  UMOV UR7, 0xc0000010 ;  /* 0xc000001000077882 */ /* 0x000fe20000000000 */
[----:B0-----:R-:W-:-:S05]  /*a750*/  FMNMX.FTZ R3, R11, R12, !PT ;  /* 0x0000000c0b037209 */ /* 0x001fca0007810000 */
[----:B------:R-:W-:Y:S01]  /*a760*/  FFMA.FTZ R10, R3, R10, -8 ;  /* 0xc1000000030a7423 */ /* 0x000fe2000001000a */
[----:B-1----:R-:W-:Y:S01]  /*a770*/  FMNMX.FTZ R0, R13, R14, !PT ;  /* 0x0000000e0d007209 */ /* 0x002fe20007810000 */
[----:B------:R-:W-:Y:S02]  /*a780*/  FADD.FTZ R8, -R3, R8 ;  /* 0x0000000803087221 */ /* 0x000fe40000010100 */
[----:B------:R-:W-:-:S01]  /*a790*/  FFMA.FTZ R11, R121, UR42, -R10 ;  /* 0x0000002a790b7c23 */ /* 0x000fc2000801080a */
[----:B------:R-:W-:Y:S02]  /*a7a0*/  IMAD.U32 R121, RZ, RZ, UR42 ;  /* 0x0000002aff797e24 */ /* 0x000fe4000f8e00ff */
[----:B------:R-:W-:-:S01]  /*a7b0*/  FFMA.FTZ R12, R120, UR42, -R10 ;  /* 0x0000002a780c7c23 */ /* 0x000fc2000801080a */
[----:B------:R-:W-:Y:S01]  /*a7c0*/  FMUL.FTZ R14, R8, UR42 ;  /* 0x0000002a080e7c20 */ /* 0x000fe20008410000 */
        /* <DEDUP_REMOVED lines=38> */
[----:B------:R-:W-:-:S01]  /*aa30*/  FADD.FTZ R8, -R0, R9 ;  /* 0x0000000900087221 */ /* 0x000fc20000010100 */
[----:B------:R-:W-:Y:S01]  /*aa40*/  FFMA.FTZ R10, R0, R121, -8 ;  /* 0xc1000000000a7423 */ /* 0x000fe20000010079 */
[----:B------:R-:W-:Y:S02]  /*aa50*/  MUFU.EX2 R9, R14 ;  /* 0x0000000e00097308 */ /* 0x000fe40000000800 */
[----:B------:R-:W-:Y:S01]  /*aa60*/  FMUL.FTZ R8, R8, UR42 ;  /* 0x0000002a08087c20 */ /* 0x000fe20008410000 */
        /* <DEDUP_REMOVED lines=11> */
[--C-:B------:R-:W-:Y:S01]  /*ab20*/  FFMA.FTZ R107, R107, UR42, -R10.reuse ;  /* 0x0000002a6b6b7c23 */ /* 0x100fe2000801080a */
[----:B------:R-:W-:Y:S01]  /*ab30*/  QGMMA.64x64x32.F32.E4M3.E4M3 R24, R140, gdesc[UR4], R24, gsb0 ;  /* 0x00e000048c187df3 */ /* 0x000fe20008000818 */
        /* <DEDUP_REMOVED lines=14> */
[----:B------:R-:W-:Y:S01]  /*ac20*/  UIADD3 UR6, UR10, 0x200, URZ ;  /* 0x000002000a067890 */ /* 0x000fe2000fffe03f */
[----:B------:R-:W-:-:S01]  /*ac30*/  FFMA.FTZ R102, R102, UR42, -R10 ;  /* 0x0000002a66667c23 */ /* 0x000fc2000801080a */
[----:B------:R-:W2:Y:S01]  /*ac40*/  MUFU.EX2 R11, R11 ;  /* 0x0000000b000b7308 */ /* 0x000ea20000000800 */
[----:B0-----:R-:W-:-:S01]  /*ac50*/  FFMA.FTZ R6, R9, R6, R12 ;  /* 0x0000000609067223 */ /* 0x001fc2000001000c */
[--C-:B------:R-:W-:Y:S01]  /*ac60*/  FFMA.FTZ R103, R103, UR42, -R10.reuse ;  /* 0x0000002a67677c23 */ /* 0x100fe2000801080a */
[----:B------:R-:W-:Y:S01]  /*ac70*/  UMOV UR7, 0xc0000010 ;  /* 0xc000001000077882 */ /* 0x000fe20000000000 */
[--C-:B------:R-:W-:Y:S01]  /*ac80*/  FFMA.FTZ R74, R74, UR42, -R10.reuse ;  /* 0x0000002a4a4a7c23 */ /* 0x100fe2000801080a */
[----:B------:R-:W-:-:S01]  /*ac90*/  FFMA.FTZ R75, R75, UR42, -R10 ;  /* 0x0000002a4b4b7c23 */ /* 0x000fc2000801080a */
[--C-:B------:R-:W-:Y:S01]  /*aca0*/  FFMA.FTZ R78, R78, UR42, -R10.reuse ;  /* 0x0000002a4e4e7c23 */ /* 0x100fe2000801080a */
[----:B------:R-:W-:-:S01]  /*acb0*/  FFMA.FTZ R79, R79, UR42, -R10 ;  /* 0x0000002a4f4f7c23 */ /* 0x000fc2000801080a */
[----:B------:R-:W0:Y:S01]  /*acc0*/  MUFU.EX2 R122, R122 ;  /* 0x0000007a007a7308 */ /* 0x000e220000000800 */
        /* <DEDUP_REMOVED lines=9> */
[--C-:B------:R-:W-:Y:S01]  /*ad60*/  FFMA.FTZ R62, R62, UR42, -R10.reuse ;  /* 0x0000002a3e3e7c23 */ /* 0x100fe2000801080a */
[----:B------:R-:W-:-:S01]  /*ad70*/  FFMA.FTZ R63, R63, UR42, -R10 ;  /* 0x0000002a3f3f7c23 */ /* 0x000fc2000801080a */
[--C-:B------:R-:W-:Y:S01]  /*ad80*/  FFMA.FTZ R66, R66, UR42, -R10.reuse ;  /* 0x0000002a42427c23 */ /* 0x100fe2000801080a */
[----:B------:R-:W-:-:S01]  /*ad90*/  FFMA.FTZ R67, R67, UR42, -R10 ;  /* 0x0000002a43437c23 */ /* 0x000fc2000801080a */
[----:B------:R-:W-:-:S02]  /*ada0*/  IMAD.U32 R131, RZ, RZ, UR20 ;  /* 0x00000014ff837e24 */ /* 0x000fc4000f8e00ff */
[----:B------:R-:W-:-:S01]  /*adb0*/  FFMA.FTZ R70, R70, UR42, -R10 ;  /* 0x0000002a46467c23 */ /* 0x000fc2000801080a */
[----:B------:R-:W2:Y:S08]  /*adc0*/  MUFU.EX2 R123, R123 ;  /* 0x0000007b007b7308 */ /* 0x000eb00000000800 */
[----:B------:R3:W4:Y:S08]  /*add0*/  MUFU.EX2 R14, R125 ;  /* 0x0000007d000e7308 */ /* 0x0007300000000800 */
[----:B------:R-:W5:Y:S01]  /*ade0*/  MUFU.EX2 R124, R124 ;  /* 0x0000007c007c7308 */ /* 0x000f620000000800 */
[----:B---3--:R-:W-:-:S01]  /*adf0*/  FFMA.FTZ R125, R130, UR42, -R10 ;  /* 0x0000002a827d7c23 */ /* 0x008fc2000801080a */
[----:B0-----:R-:W-:Y:S01]  /*ae00*/  FADD.FTZ R130, R122, R5 ;  /* 0x000000057a827221 */ /* 0x001fe20000010000 */
[----:B-1----:R-:W-:-:S01]  /*ae10*/  FADD.FTZ R5, R13, R6 ;  /* 0x000000060d057221 */ /* 0x002fc20000010000 */
[----:B------:R-:W-:-:S02]  /*ae20*/  FFMA.FTZ R10, R71, UR42, -R10 ;  /* 0x0000002a470a7c23 */ /* 0x000fc4000801080a */
[----:B--2---:R-:W-:-:S02]  /*ae30*/  FADD.FTZ R129, R123, R130 ;  /* 0x000000827b817221 */ /* 0x004fc40000010000 */
[----:B------:R-:W0:Y:S01]  /*ae40*/  MUFU.EX2 R15, R15 ;  /* 0x0000000f000f7308 */ /* 0x000e220000000800 */
[----:B----4-:R-:W-:-:S07]  /*ae50*/  FADD.FTZ R6, R14, R5 ;  /* 0x000000050e067221 */ /* 0x010fce0000010000 */
[----:B------:R-:W1:Y:S01]  /*ae60*/  MUFU.EX2 R125, R125 ;  /* 0x0000007d007d7308 */ /* 0x000e620000000800 */
[----:B-----5:R-:W-:-:S01]  /*ae70*/  FADD.FTZ R130, R124, R129 ;  /* 0x000000817c827221 */ /* 0x020fc20000010000 */
[----:B------:R-:W-:Y:S02]  /*ae80*/  WARPGROUP.DEPBAR.LE gsb0, 0x0 ;  /* 0x00008000000079c5 */ /* 0x000fe40000010000 */
[----:B------:R-:W-:-:S04]  /*ae90*/  WARPGROUP.ARRIVE ;  /* 0x00000000000079c5 */ /* 0x000fc80000000000 */
[----:B------:R-:W2:Y:S01]  /*aea0*/  MUFU.EX2 R20, R20 ;  /* 0x0000001400147308 */ /* 0x000ea20000000800 */
[----:B0-----:R-:W-:-:S01]  /*aeb0*/  FADD.FTZ R5, R15, R6 ;  /* 0x000000060f057221 */ /* 0x001fc20000010000 */
[----:B------:R-:W-:Y:S06]  /*aec0*/  QGMMA.64x64x32.F32.E4M3.E4M3 R24, R136, gdesc[UR4], R24, gsb0 ;  /* 0x00e0000488187df3 */ /* 0x000fec0008000818 */
        /* <DEDUP_REMOVED lines=19> */
[----:B-1----:R-:W-:-:S01]  /*b000*/  FADD.FTZ R5, R105, R6 ;  /* 0x0000000669057221 */ /* 0x002fc20000010000 */
[----:B------:R-:W-:-:S06]  /*b010*/  WARPGROUP.DEPBAR.LE gsb0, 0x0 ;  /* 0x00008000000079c5 */ /* 0x000fcc0000010000 */
        /* <DEDUP_REMOVED lines=91> */
[----:B--2---:R-:W-:-:S01]  /*b5d0*/  FADD.FTZ R6, R56, R5 ;  /* 0x0000000538067221 */ /* 0x004fc20000010000 */
[----:B------:R-:W-:-:S05]  /*b5e0*/  @!P1 VIADD R5, R131, 0x13240 ;  /* 0x0001324083059836 */ /* 0x000fca0000000000 */
[----:B------:R-:W-:Y:S01]  /*b5f0*/  @!P1 PRMT R5, RZ, 0x654, R5 ;  /* 0x00000654ff059816 */ /* 0x000fe20000000005 */
[----:B------:R-:W2:Y:S01]  /*b600*/  MUFU.EX2 R59, R59 ;  /* 0x0000003b003b7308 */ /* 0x000ea20000000800 */
[----:B0-----:R-:W-:-:S02]  /*b610*/  FADD.FTZ R130, R58, R129 ;  /* 0x000000813a827221 */ /* 0x001fc40000010000 */
[----:B------:R0:W-:Y:S05]  /*b620*/  @!P1 SYNCS.ARRIVE.TRANS64.RED.A1T0 RZ, [R5+URZ], RZ ;  /* 0x000000ff05ff99a7 */ /* 0x0001ea000810043f */
[----:B------:R-:W3:Y:S01]  /*b630*/  MUFU.EX2 R60, R60 ;  /* 0x0000003c003c7308 */ /* 0x000ee20000000800 */
[----:B-1----:R-:W-:-:S07]  /*b640*/  FADD.FTZ R129, R57, R6 ;  /* 0x0000000639817221 */ /* 0x002fce0000010000 */
[----:B------:R-:W1:Y:S01]  /*b650*/  MUFU.EX2 R62, R62 ;  /* 0x0000003e003e7308 */ /* 0x000e620000000800 */
[----:B--2---:R-:W-:-:S07]  /*b660*/  FADD.FTZ R131, R59, R130 ;  /* 0x000000823b837221 */ /* 0x004fce0000010000 */
        /* <DEDUP_REMOVED lines=20> */
[----:B-1----:R-:W-:-:S03]  /*b7b0*/  FADD.FTZ R6, R69, R6 ;  /* 0x0000000645067221 */ /* 0x002fc60000010000 */
[----:B0-----:R-:W-:Y:S01]  /*b7c0*/  FADD.FTZ R5, R10, R71 ;  /* 0x000000470a057221 */ /* 0x001fe20000010000 */
[----:B------:R-:W-:Y:S06]  /*b7d0*/  @!P0 BRA `(.L_x_689) ;  /* 0x0000000000048947 */ /* 0x000fec0003800000 */
[----:B------:R-:W-:Y:S01]  /*b7e0*/  BPT.TRAP 0x1 ;  /* 0x000000040000795c */ /* 0x000fe20000300000 */
.L_x_689:
        /* <DEDUP_REMOVED lines=8> */
[----:B------:R-:W-:Y:S01]  /*b870*/  FMUL.FTZ R24, R24, R9 ;  /* 0x0000000918187220 */ /* 0x000fe20000410000 */
[----:B------:R-:W-:Y:S01]  /*b880*/  F2FP.SATFINITE.E4M3.F32.PACK_AB_MERGE_C R127, R128, R127, RZ ;  /* 0x0000007f807f723e */ /* 0x000fe200048070ff */
[-C--:B------:R-:W-:Y:S01]  /*b890*/  FMUL.FTZ R25, R25, R9.reuse ;  /* 0x0000000919197220 */ /* 0x080fe20000410000 */
        /* <DEDUP_REMOVED lines=69> */
[----:B------:R-:W-:Y:S01]  /*bcf0*/  F2FP.SATFINITE.E4M3.F32.PACK_AB_MERGE_C R139, R67, R66, R70 ;  /* 0x00000042438b723e */ /* 0x000fe20004807046 */
[----:B------:R-:W-:Y:S06]  /*bd00*/  @P1 BRA `(.L_x_690) ;  /* 0xffffffdc00781947 */ /* 0x000fec000383ffff */
.L_x_680:
[----:B------:R-:W-:-:S13]  /*bd10*/  ISETP.GE.AND P1, PT, R4, UR43, PT ;  /* 0x0000002b04007c0c */ /* 0x000fda000bf26270 */
[----:B------:R-:W-:Y:S05]  /*bd20*/  @!P1 BRA `(.L_x_691) ;  /* 0x0000003c00d49947 */ /* 0x000fea0003800000 */
[----:B------:R-:W-:Y:S01]  /*bd30*/  IMAD.MOV.U32 R9, RZ, RZ, R0 ;  /* 0x000000ffff097224 */ /* 0x000fe200078e0000 */
[----:B------:R-:W-:Y:S01]  /*bd40*/  UMOV UR25, UR36 ;  /* 0x0000002400197c82 */ /* 0x000fe20008000000 */
[----:B------:R-:W-:Y:S01]  /*bd50*/  IMAD.MOV.U32 R8, RZ, RZ, R3 ;  /* 0x000000ffff087224 */ /* 0x000fe200078e0003 */
[----:B------:R-:W-:Y:S01]  /*bd60*/  UMOV UR24, UR37 ;  /* 0x0000002500187c82 */ /* 0x000fe20008000000 */
[----:B------:R-:W-:Y:S01]  /*bd70*/  ULDC UR20, c[0x0][0x9e4] ;  /* 0x0002790000147ab9 */ /* 0x000fe20000000800 */
[----:B------:R-:W-:Y:S01]  /*bd80*/  ULDC UR22, c[0x0][0x288] ;  /* 0x0000a20000167ab9 */ /* 0x000fe20000000800 */
[----:B------:R-:W-:Y:S01]  /*bd90*/  ULDC UR23, c[0x0][0x9dc] ;  /* 0x0002770000177ab9 */ /* 0x000fe20000000800 */
[----:B------:R-:W-:-:S05]  /*bda0*/  ULDC UR21, c[0x0][0x9e0] ;  /* 0x0002780000157ab9 */ /* 0x000fca0000000800 */
.L_x_709:
[----:B------:R-:W-:-:S04]  /*bdb0*/  UIADD3 UR37, UR24, 0x1, URZ ;  /* 0x0000000118257890 */ /* 0x000fc8000fffe03f */
[----:B------:R-:W-:-:S04]  /*bdc0*/  UISETP.NE.AND UP2, UPT, UR37, 0x2, UPT ;  /* 0x000000022500788c */ /* 0x000fc8000bf45270 */
[----:B------:R-:W-:Y:S02]  /*bdd0*/  USEL UR36, URZ, 0x1, UP2 ;  /* 0x000000013f247887 */ /* 0x000fe40009000000 */
[----:B------:R-:W-:Y:S02]  /*bde0*/  USEL UR37, UR37, URZ, UP2 ;  /* 0x0000003f25257287 */ /* 0x000fe40009000000 */
[----:B------:R-:W-:Y:S01]  /*bdf0*/  ULOP3.LUT UR36, UR25, UR36, URZ, 0x3c, !UPT ;  /* 0x0000002419247292 */ /* 0x000fe2000f8e3c3f */
[----:B------:R-:W-:Y:S11]  /*be00*/  @!P0 BRA `(.L_x_692) ;  /* 0x0000000000048947 */ /* 0x000ff60003800000 */
[----:B------:R-:W-:Y:S01]  /*be10*/  BPT.TRAP 0x1 ;  /* 0x000000040000795c */ /* 0x000fe20000300000 */
.L_x_692:
[----:B------:R-:W-:Y:S01]  /*be20*/  ULEA UR6, UR37, UR45, 0x3 ;  /* 0x0000002d25067291 */ /* 0x000fe2000f8e183f */
[----:B------:R-:W-:-:S05]  /*be30*/  IMAD.U32 R0, RZ, RZ, UR36 ;  /* 0x00000024ff007e24 */ /* 0x000fca000f8e00ff */
[----:B------:R-:W-:-:S04]  /*be40*/  SHF.L.U32 R0, R0, 0x1f, RZ ;  /* 0x0000001f00007819 */ /* 0x000fc800000006ff */
[----:B------:R0:W1:Y:S01]  /*be50*/  SYNCS.PHASECHK.TRANS64.TRYWAIT P1, [UR6+0x13230], R0 ;  /* 0x01323000ff0075a7 */ /* 0x0000620008020146 */
[----:B------:R-:W-:Y:S05]  /*be60*/  @!P0 BRA `(.L_x_693) ;  /* 0x0000000000048947 */ /* 0x000fea0003800000 */
[----:B------:R-:W-:Y:S01]  /*be70*/  BPT.TRAP 0x1 ;  /* 0x000000040000795c */ /* 0x000fe20000300000 */
.L_x_693:
[----:B-1----:R-:W-:Y:S05]  /*be80*/  @P1 BRA `(.L_x_694) ;  /* 0x0000000000081947 */ /* 0x002fea0003800000 */
[----:B------:R-:W1:Y:S02]  /*be90*/  SYNCS.PHASECHK.TRANS64.TRYWAIT P1, [UR6+0x13230], R0 ;  /* 0x01323000ff0075a7 */ /* 0x000e640008020146 */
[----:B-1----:R-:W-:Y:S05]  /*bea0*/  @!P1 BRA `(.L_x_695) ;  /* 0x0000009800f09947 */ /* 0x002fea0003800000 */
.L_x_694:
        /* <DEDUP_REMOVED lines=64> */
.L_x_696:
[----:B------:R-:W-:Y:S01]  /*c2b0*/  ULEA UR11, UR24, UR45, 0x3 ;  /* 0x0000002d180b7291 */ /* 0x000fe2000f8e183f */
[----:B01----:R-:W-:-:S05]  /*c2c0*/  IMAD.U32 R0, RZ, RZ, UR25 ;  /* 0x00000019ff007e24 */ /* 0x003fca000f8e00ff */
[----:B------:R-:W-:-:S04]  /*c2d0*/  SHF.L.U32 R0, R0, 0x1f, RZ ;  /* 0x0000001f00007819 */ /* 0x000fc800000006ff */
[----:B------:R0:W1:Y:S01]  /*c2e0*/  SYNCS.PHASECHK.TRANS64.TRYWAIT P1, [UR11+0x13250], R0 ;  /* 0x01325000ff0075a7 */ /* 0x000062000802014b */
[----:B------:R-:W-:Y:S05]  /*c2f0*/  @!P0 BRA `(.L_x_697) ;  /* 0x0000000000048947 */ /* 0x000fea0003800000 */
[----:B------:R-:W-:Y:S01]  /*c300*/  BPT.TRAP 0x1 ;  /* 0x000000040000795c */ /* 0x000fe20000300000 */
.L_x_697:
[----:B-1----:R-:W-:Y:S05]  /*c310*/  @P1 BRA `(.L_x_698) ;  /* 0x0000000000081947 */ /* 0x002fea0003800000 */
[----:B------:R-:W1:Y:S02]  /*c320*/  SYNCS.PHASECHK.TRANS64.TRYWAIT P1, [UR11+0x13250], R0 ;  /* 0x01325000ff0075a7 */ /* 0x000e64000802014b */
[----:B-1----:R-:W-:Y:S05]  /*c330*/  @!P1 BRA `(.L_x_699) ;  /* 0x0000009400e49947 */ /* 0x002fea0003800000 */
.L_x_698:
[----:B------:R-:W-:Y:S01]  /*c340*/  UIADD3 UR6, UR45, 0x1000, URZ ;  /* 0x000010002d067890 */ /* 0x000fe2000fffe03f */
[----:B------:R-:W-:Y:S01]  /*c350*/  WARPGROUP.ARRIVE ;  /* 0x00000000000079c5 */ /* 0x000fe20000000000 */
[----:B------:R-:W-:Y:S01]  /*c360*/  UMOV UR7, 0xc0000010 ;  /* 0xc000001000077882 */ /* 0x000fe20000000000 */
[----:B------:R-:W-:Y:S01]  /*c370*/  PLOP3.LUT P1, PT, PT, PT, UP0, 0x80, 0x0 ;  /* 0x000000000000781c */ /* 0x000fe20003f2f008 */
[----:B------:R-:W-:Y:S01]  /*c380*/  USHF.R.U32.HI UR6, URZ, 0x4, UR6 ;  /* 0x000000043f067899 */ /* 0x000fe20008011606 */
[----:B------:R-:W-:Y:S01]  /*c390*/  LOP3.LUT P3, RZ, R23, 0x7f, RZ, 0xc0, !PT ;  /* 0x0000007f17ff7812 */ /* 0x000fe2000786c0ff */
[----:B------:R-:W-:Y:S01]  /*c3a0*/  VIADD R14, R19, UR41 ;  /* 0x00000029130e7c36 */ /* 0x000fe20008000000 */
[----:B------:R-:W-:Y:S01]  /*c3b0*/  PLOP3.LUT P2, PT, PT, PT, UP0, 0x80, 0x0 ;  /* 0x000000000000781c */ /* 0x000fe20003f4f008 */
[----:B------:R-:W-:Y:S01]  /*c3c0*/  ULOP3.LUT UR6, UR6, 0x3fff, URZ, 0xc0, !UPT ;  /* 0x00003fff06067892 */ /* 0x000fe2000f8ec03f */
[----:B01----:R-:W-:Y:S02]  /*c3d0*/  IMAD.U32 R0, RZ, RZ, UR37 ;  /* 0x00000025ff007e24 */ /* 0x003fe4000f8e00ff */
[----:B------:R-:W-:Y:S01]  /*c3e0*/  IMAD R13, R4, -0xa0, RZ ;  /* 0xffffff60040d7824 */ /* 0x000fe200078e02ff */
[----:B------:R-:W-:-:S04]  /*c3f0*/  ULOP3.LUT UR6, UR6, 0x10000, URZ, 0xfc, !UPT ;  /* 0x0001000006067892 */ /* 0x000fc8000f8efc3f */
[----:B------:R-:W-:Y:S02]  /*c400*/  UIMAD UR10, UR24, 0x280, UR6 ;  /* 0x00000280180a78a4 */ /* 0x000fe4000f8e0206 */
[----:B------:R-:W-:-:S05]  /*c410*/  @!P3 LEA R0, R0, UR45, 0x3 ;  /* 0x0000002d0000bc11 */ /* 0x000fca000f8e18ff */
[----:B------:R-:W-:Y:S01]  /*c420*/  UMOV UR6, UR10 ;  /* 0x0000000a00067c82 */ /* 0x000fe20008000000 */
[----:B------:R-:W-:Y:S01]  /*c430*/  @!P3 VIADD R0, R0, 0x13240 ;  /* 0x000132400000b836 */ /* 0x000fe20000000000 */
[----:B------:R-:W-:Y:S01]  /*c440*/  QGMMA.64x64x32.F32.E4M3.E4M3 R24, R152, gdesc[UR4], R24, gsb0 ;  /* 0x00e0000498187df3 */ /* 0x000fe20008000818 */
[----:B------:R-:W-:Y:S01]  /*c450*/  UIADD3 UR6, UR10, 0x80, URZ ;  /* 0x000000800a067890 */ /* 0x000fe2000fffe03f */
[----:B------:R-:W-:Y:S02]  /*c460*/  UMOV UR7, 0xc0000010 ;  /* 0xc000001000077882 */ /* 0x000fe40000000000 */
[----:B------:R-:W-:Y:S01]  /*c470*/  @!P3 PRMT R0, RZ, 0x654, R0 ;  /* 0x00000654ff00b816 */ /* 0x000fe20000000000 */
        /* <DEDUP_REMOVED lines=23> */
[----:B------:R-:W-:Y:S01]  /*c5f0*/  VIADD R3, R13, 0x1 ;  /* 0x000000010d037836 */ /* 0x000fe20000000000 */
[----:B------:R-:W-:-:S03]  /*c600*/  ULOP3.LUT UR6, URZ, UR23, URZ, 0x33, !UPT ;  /* 0x000000173f067292 */ /* 0x000fc6000f8e333f */
[----:B------:R-:W0:Y:S01]  /*c610*/  SHFL.IDX PT, R20, R14, RZ, 0x1c1f ;  /* 0x001c1fff0e147589 */ /* 0x000e2200000e0000 */
[----:B------:R-:W-:Y:S02]  /*c620*/  WARPGROUP.DEPBAR.LE gsb0, 0x0 ;  /* 0x00008000000079c5 */ /* 0x000fe40000010000 */
[----:B------:R1:W-:Y:S02]  /*c630*/  @!P3 SYNCS.ARRIVE.TRANS64.RED.A1T0 RZ, [R0+URZ], RZ ;  /* 0x000000ff00ffb9a7 */ /* 0x0003e4000810043f */
[----:B-1----:R-:W-:-:S05]  /*c640*/  IMAD R0, R18, -0x2, R3 ;  /* 0xfffffffe12007824 */ /* 0x002fca00078e0203 */
[C---:B------:R-:W-:Y:S01]  /*c650*/  IADD3 R11, R0.reuse, -UR22, R17 ;  /* 0x80000016000b7c10 */ /* 0x040fe2000fffe011 */
[----:B------:R-:W-:-:S04]  /*c660*/  VIADD R0, R0, 0xffffffff ;  /* 0xffffffff00007836 */ /* 0x000fc80000000000 */
[C---:B------:R-:W-:Y:S02]  /*c670*/  VIADD R12, R11.reuse, UR21 ;  /* 0x000000150b0c7c36 */ /* 0x040fe40008000000 */
[----:B------:R-:W-:Y:S02]  /*c680*/  VIADD R11, R11, UR6 ;  /* 0x000000060b0b7c36 */ /* 0x000fe40008000000 */
[--C-:B0-----:R-:W-:Y:S02]  /*c690*/  IMAD.IADD R10, R12, 0x1, R20.reuse ;  /* 0x000000010c0a7824 */ /* 0x101fe400078e0214 */
[----:B------:R-:W-:Y:S01]  /*c6a0*/  IMAD.IADD R3, R11, 0x1, R20 ;  /* 0x000000010b037824 */ /* 0x000fe200078e0214 */
[----:B------:R-:W-:Y:S06]  /*c6b0*/  @P1 BRA `(.L_x_700) ;  /* 0x0000000000541947 */ /* 0x000fec0003800000 */
[----:B------:R-:W-:Y:S01]  /*c6c0*/  IADD3 R15, R17, -UR22, R20 ;  /* 0x80000016110f7c10 */ /* 0x000fe2000fffe014 */
        /* <DEDUP_REMOVED lines=11> */
.L_x_702:
[----:B------:R-:W-:-:S05]  /*c780*/  IMAD.U32 R136, RZ, RZ, UR20 ;  /* 0x00000014ff887e24 */ /* 0x000fca000f8e00ff */
[----:B------:R-:W-:-:S13]  /*c790*/  ISETP.NE.AND P1, PT, R136, 0x1, PT ;  /* 0x000000018800780c */ /* 0x000fda0003f25270 */
[----:B------:R-:W0:Y:S02]  /*c7a0*/  @P1 LDC.64 R20, c[0x0][0x9e8] ;  /* 0x00027a00ff141b82 */ /* 0x000e240000000a00 */
[----:B0-----:R-:W-:-:S05]  /*c7b0*/  @P1 IMAD.HI.U32 R20, R15, R20, RZ ;  /* 0x000000140f141227 */ /* 0x001fca00078e00ff */
[----:B------:R-:W-:-:S07]  /*c7c0*/  @P1 SHF.R.U32.HI R15, RZ, R21, R20 ;  /* 0x00000015ff0f1219 */ /* 0x000fce0000011614 */
.L_x_703:
[----:B------:R-:W-:Y:S05]  /*c7d0*/  BSYNC B0 ;  /* 0x0000000000007941 */ /* 0x000fea0003800000 */
.L_x_701:
[----:B------:R-:W-:-:S05]  /*c7e0*/  IMAD R15, R15, R136, R0 ;  /* 0x000000880f0f7224 */ /* 0x000fca00078e0200 */
[----:B------:R-:W-:Y:S02]  /*c7f0*/  VIADDMNMX R10, R15, R136, R10, PT ;  /* 0x000000880f0a7246 */ /* 0x000fe4000380010a */
[----:B------:R-:W-:-:S07]  /*c800*/  VIMNMX R3, R3, R15, !PT ;  /* 0x0000000f03037248 */ /* 0x000fce0007fe0100 */
.L_x_700:
[C---:B------:R-:W-:Y:S01]  /*c810*/  ISETP.GE.AND P1, PT, R13.reuse, 0x2, PT ;  /* 0x000000020d00780c */ /* 0x040fe20003f26270 */
[----:B------:R-:W0:Y:S01]  /*c820*/  SHFL.IDX PT, R14, R14, 0x1, 0x1c1f ;  /* 0x003c1f000e0e7f89 */ /* 0x000e2200000e0000 */
[C---:B------:R-:W-:Y:S02]  /*c830*/  ISETP.GE.AND P2, PT, R13.reuse, 0x9, PT ;  /* 0x000000090d00780c */ /* 0x040fe40003f46270 */
[----:B------:R-:W-:Y:S02]  /*c840*/  LOP3.LUT R16, R16, 0xefffffff, RZ, 0xc0, !PT ;  /* 0xefffffff10107812 */ /* 0x000fe400078ec0ff */
[----:B------:R-:W-:Y:S02]  /*c850*/  ISETP.GE.AND P3, PT, R13, 0xa, PT ;  /* 0x0000000a0d00780c */ /* 0x000fe40003f66270 */
[----:B------:R-:W-:-:S05]  /*c860*/  LOP3.LUT R2, R2, 0xfffffffe, RZ, 0xc0, !PT ;  /* 0xfffffffe02027812 */ /* 0x000fca00078ec0ff */
[----:B------:R-:W-:Y:S02]  /*c870*/  @P1 LOP3.LUT R16, R16, 0x10000000, RZ, 0xfc, !PT ;  /* 0x1000000010101812 */ /* 0x000fe400078efcff */
[C---:B------:R-:W-:Y:S02]  /*c880*/  ISETP.GT.AND P1, PT, R3.reuse, 0x1, !P1 ;  /* 0x000000010300780c */ /* 0x040fe40004f24270 */
[----:B------:R-:W-:Y:S02]  /*c890*/  LOP3.LUT R16, R16, 0xdfffffff, RZ, 0xc0, !PT ;  /* 0xdfffffff10107812 */ /* 0x000fe400078ec0ff */
[----:B------:R-:W-:Y:S02]  /*c8a0*/  ISETP.LT.OR P1, PT, R10, 0x2, P1 ;  /* 0x000000020a00780c */ /* 0x000fe40000f21670 */
[----:B------:R-:W-:Y:S02]  /*c8b0*/  @P2 LOP3.LUT R16, R16, 0x20000000, RZ, 0xfc, !PT ;  /* 0x2000000010102812 */ /* 0x000fe400078efcff */
[----:B------:R-:W-:-:S02]  /*c8c0*/  ISETP.GT.AND P2, PT, R3, 0x8, !P2 ;  /* 0x000000080300780c */ /* 0x000fc40005744270 */
[----:B------:R-:W-:Y:S01]  /*c8d0*/  FSEL R121, R121, -INF , !P1 ;  /* 0xff80000079797808 */ /* 0x000fe20004800000 */
[----:B0-----:R-:W-:Y:S01]  /*c8e0*/  IMAD.IADD R12, R12, 0x1, R14 ;  /* 0x000000010c0c7824 */ /* 0x001fe200078e020e */
        /* <DEDUP_REMOVED lines=213> */
[----:B------:R-:W-:Y:S01]  /*d640*/  ISETP.GE.AND P6, PT, R13, 0x9a, PT ;  /* 0x0000009a0d00780c */ /* 0x000fe20003fc6270 */
[----:B------:R-:W-:-:S12]  /*d650*/  IMAD.IADD R13, R11, 0x1, R14 ;  /* 0x000000010b0d7824 */ /* 0x000fd800078e020e */
[----:B------:R-:W-:Y:S02]  /*d660*/  @P6 LOP3.LUT R16, R16, 0x8000000, RZ, 0xfc, !PT ;  /* 0x0800000010106812 */ /* 0x000fe400078efcff */
[----:B------:R-:W-:-:S04]  /*d670*/  ISETP.GT.AND P6, PT, R3, 0x99, !P6 ;  /* 0x000000990300780c */ /* 0x000fc800077c4270 */
[----:B------:R-:W-:-:S04]  /*d680*/  ISETP.LT.OR P6, PT, R10, 0x9a, P6 ;  /* 0x0000009a0a00780c */ /* 0x000fc800037c1670 */
[----:B------:R-:W-:Y:S02]  /*d690*/  FSEL R69, R69, -INF , !P6 ;  /* 0xff80000045457808 */ /* 0x000fe40007000000 */
[----:B------:R-:W-:-:S13]  /*d6a0*/  PLOP3.LUT P6, PT, PT, PT, UP1, 0x40, 0x0 ;  /* 0x000000000000781c */ /* 0x000fda0003fce818 */
[----:B------:R-:W-:Y:S05]  /*d6b0*/  @P6 BRA `(.L_x_704) ;  /* 0x0000000000546947 */ /* 0x000fea0003800000 */
        /* <DEDUP_REMOVED lines=12> */
.L_x_706:
[----:B------:R-:W-:-:S05]  /*d780*/  IMAD.U32 R21, RZ, RZ, UR20 ;  /* 0x00000014ff157e24 */ /* 0x000fca000f8e00ff */
[----:B------:R-:W-:-:S13]  /*d790*/  ISETP.NE.AND P6, PT, R21, 0x1, PT ;  /* 0x000000011500780c */ /* 0x000fda0003fc5270 */
[----:B------:R-:W0:Y:S02]  /*d7a0*/  @P6 LDC.64 R10, c[0x0][0x9e8] ;  /* 0x00027a00ff0a6b82 */ /* 0x000e240000000a00 */
[----:B0-----:R-:W-:-:S05]  /*d7b0*/  @P6 IMAD.HI.U32 R10, R3, R10, RZ ;  /* 0x0000000a030a6227 */ /* 0x001fca00078e00ff */
[----:B------:R-:W-:-:S07]  /*d7c0*/  @P6 SHF.R.U32.HI R3, RZ, R11, R10 ;  /* 0x0000000bff036219 */ /* 0x000fce000001160a */
.L_x_707:
[----:B------:R-:W-:Y:S05]  /*d7d0*/  BSYNC B0 ;  /* 0x0000000000007941 */ /* 0x000fea0003800000 */
.L_x_705:
[----:B------:R-:W-:-:S05]  /*d7e0*/  IMAD R0, R3, R21, R0 ;  /* 0x0000001503007224 */ /* 0x000fca00078e0200 */
[----:B------:R-:W-:Y:S02]  /*d7f0*/  VIADDMNMX R12, R0, R21, R12, PT ;  /* 0x00000015000c7246 */ /* 0x000fe4000380010c */
[----:B------:R-:W-:-:S07]  /*d800*/  VIMNMX R13, R13, R0, !PT ;  /* 0x000000000d0d7248 */ /* 0x000fce0007fe0100 */
.L_x_704:
        /* <DEDUP_REMOVED lines=112> */
[----:B------:R-:W-:Y:S02]  /*df10*/  ISETP.GT.AND P1, PT, R13, 0x60, !P1 ;  /* 0x000000600d00780c */ /* 0x000fe40004f24270 */
[C---:B------:R-:W-:Y:S02]  /*df20*/  ISETP.LT.OR P3, PT, R12.reuse, 0x91, P3 ;  /* 0x000000910c00780c */ /* 0x040fe40001f61670 */
[----:B------:R-:W-:Y:S02]  /*df30*/  ISETP.LT.OR P1, PT, R12, 0x61, P1 ;  /* 0x000000610c00780c */ /* 0x000fe40000f21670 */
[----:B0-----:R-:W-:-:S02]  /*df40*/  FMNMX.FTZ R14, R10, R3, !PT ;  /* 0x000000030a0e7209 */ /* 0x001fc40007810000 */
[----:B------:R-:W-:Y:S02]  /*df50*/  FSEL R74, R74, -INF , !P1 ;  /* 0xff8000004a4a7808 */ /* 0x000fe40004800000 */
[----:B------:R-:W-:Y:S01]  /*df60*/  LOP3.LUT P1, RZ, R16, 0x800, RZ, 0xc0, !PT ;  /* 0x0000080010ff7812 */ /* 0x000fe2000782c0ff */
[----:B------:R-:W0:Y:S01]  /*df70*/  SHFL.BFLY PT, R3, R14, 0x1, 0x1f ;  /* 0x0c201f000e037f89 */ /* 0x000e2200000e0000 */
[C---:B------:R-:W-:Y:S02]  /*df80*/  ISETP.GT.AND P5, PT, R13.reuse, 0x98, !P5 ;  /* 0x000000980d00780c */ /* 0x040fe40006fa4270 */
        /* <DEDUP_REMOVED lines=10> */
[----:B0-----:R-:W-:Y:S02]  /*e030*/  FMNMX.FTZ R3, R14, R3, !PT ;  /* 0x000000030e037209 */ /* 0x001fe40007810000 */
[----:B------:R-:W-:Y:S02]  /*e040*/  FSEL R78, R78, -INF , !P1 ;  /* 0xff8000004e4e7808 */ /* 0x000fe40004800000 */
[----:B------:R-:W-:Y:S01]  /*e050*/  LOP3.LUT P1, RZ, R16, 0x200, RZ, 0xc0, !PT ;  /* 0x0000020010ff7812 */ /* 0x000fe2000782c0ff */
[----:B------:R-:W-:-:S03]  /*e060*/  FFMA.FTZ R0, R3, R0, -8 ;  /* 0xc100000003007423 */ /* 0x000fc60000010000 */
        /* <DEDUP_REMOVED lines=59> */
[C---:B------:R-:W-:Y:S02]  /*e420*/  ISETP.GT.AND P1, PT, R13.reuse, RZ, !P6 ;  /* 0x000000ff0d00720c */ /* 0x040fe40007724270 */
        /* <DEDUP_REMOVED lines=25> */
[----:B------:R-:W-:Y:S01]  /*e5c0*/  FMNMX.FTZ R124, R130, R125, !PT ;  /* 0x0000007d827c7209 */ /* 0x000fe20007810000 */
[----:B------:R-:W-:-:S01]  /*e5d0*/  FFMA.FTZ R105, R105, UR42, -R0 ;  /* 0x0000002a69697c23 */ /* 0x000fc20008010800 */
[--C-:B------:R-:W-:Y:S01]  /*e5e0*/  FFMA.FTZ R108, R108, UR42, -R0.reuse ;  /* 0x0000002a6c6c7c23 */ /* 0x100fe20008010800 */
[----:B0-----:R-:W-:-:S01]  /*e5f0*/  FFMA.FTZ R128, R80, UR42, -R0 ;  /* 0x0000002a50807c23 */ /* 0x001fc20008010800 */
[----:B------:R-:W-:Y:S01]  /*e600*/  FMNMX.FTZ R125, R131, R124, !PT ;  /* 0x0000007c837d7209 */ /* 0x000fe20007810000 */
[----:B------:R-:W-:-:S01]  /*e610*/  FFMA.FTZ R80, R84, UR42, -R0 ;  /* 0x0000002a54507c23 */ /* 0x000fc20008010800 */
[--C-:B------:R-:W-:Y:S01]  /*e620*/  FFMA.FTZ R109, R109, UR42, -R0.reuse ;  /* 0x0000002a6d6d7c23 */ /* 0x100fe20008010800 */
        /* <DEDUP_REMOVED lines=60> */
[----:B------:R-:W-:Y:S01]  /*e9f0*/  FSEL R73, R67, -INF , !P4 ;  /* 0xff80000043497808 */ /* 0x000fe20006000000 */
[----:B------:R-:W-:Y:S01]  /*ea00*/  MUFU.EX2 R109, R109 ;  /* 0x0000006d006d7308 */ /* 0x000fe20000000800 */
[----:B------:R-:W-:-:S04]  /*ea10*/  FMNMX.FTZ R125, R63, R124, !PT ;  /* 0x0000007c3f7d7209 */ /* 0x000fc80007810000 */
[----:B------:R-:W-:-:S03]  /*ea20*/  FMNMX.FTZ R76, R66, R125, !PT ;  /* 0x0000007d424c7209 */ /* 0x000fc60007810000 */
[----:B------:R-:W-:Y:S01]  /*ea30*/  MUFU.EX2 R67, R129 ;  /* 0x0000008100437308 */ /* 0x000fe20000000800 */
[----:B------:R-:W-:-:S04]  /*ea40*/  FMNMX.FTZ R77, R73, R76, !PT ;  /* 0x0000004c494d7209 */ /* 0x000fc80007810000 */
[----:B------:R-:W-:Y:S01]  /*ea50*/  FMNMX.FTZ R76, R70, R77, !PT ;  /* 0x0000004d464c7209 */ /* 0x000fe20007810000 */
[----:B------:R-:W-:-:S01]  /*ea60*/  FFMA.FTZ R77, R81, UR42, -R0 ;  /* 0x0000002a514d7c23 */ /* 0x000fc20008010800 */
[--C-:B------:R-:W-:Y:S01]  /*ea70*/  FFMA.FTZ R81, R85, UR42, -R0.reuse ;  /* 0x0000002a55517c23 */ /* 0x100fe20008010800 */
[----:B------:R-:W-:Y:S01]  /*ea80*/  IMAD.U32 R85, RZ, RZ, UR42 ;  /* 0x0000002aff557e24 */ /* 0x000fe2000f8e00ff */
[----:B------:R-:W-:Y:S01]  /*ea90*/  FMNMX.FTZ R124, R71, R76, !PT ;  /* 0x0000004c477c7209 */ /* 0x000fe20007810000 */
[----:B------:R-:W-:Y:S04]  /*eaa0*/  MUFU.EX2 R112, R112 ;  /* 0x0000007000707308 */ /* 0x000fe80000000800 */
[----:B------:R-:W0:Y:S04]  /*eab0*/  SHFL.BFLY PT, R125, R124, 0x2, 0x1f ;  /* 0x0c401f007c7d7f89 */ /* 0x000e2800000e0000 */
[----:B------:R-:W-:Y:S08]  /*eac0*/  MUFU.EX2 R76, R128 ;  /* 0x00000080004c7308 */ /* 0x000ff00000000800 */
[----:B------:R-:W-:Y:S08]  /*ead0*/  MUFU.EX2 R113, R113 ;  /* 0x0000007100717308 */ /* 0x000ff00000000800 */
[----:B------:R-:W-:Y:S01]  /*eae0*/  MUFU.EX2 R116, R116 ;  /* 0x0000007400747308 */ /* 0x000fe20000000800 */
[----:B0-----:R-:W-:Y:S01]  /*eaf0*/  FMNMX.FTZ R125, R124, R125, !PT ;  /* 0x0000007d7c7d7209 */ /* 0x001fe20007810000 */
[----:B------:R-:W-:Y:S01]  /*eb00*/  FFMA.FTZ R124, R69, UR42, -R0 ;  /* 0x0000002a457c7c23 */ /* 0x000fe20008010800 */
[----:B------:R-:W-:-:S05]  /*eb10*/  FSEL R69, R3, RZ, P1 ;  /* 0x000000ff03457208 */ /* 0x000fca0000800000 */
[----:B------:R-:W-:Y:S01]  /*eb20*/  MUFU.EX2 R117, R117 ;  /* 0x0000007500757308 */ /* 0x000fe20000000800 */
[----:B------:R-:W0:Y:S01]  /*eb30*/  SHFL.BFLY PT, R84, R125, 0x1, 0x1f ;  /* 0x0c201f007d547f89 */ /* 0x000e2200000e0000 */
[----:B------:R-:W-:-:S04]  /*eb40*/  FADD.FTZ R8, -R69, R8 ;  /* 0x0000000845087221 */ /* 0x000fc80000010100 */
[----:B------:R-:W-:Y:S02]  /*eb50*/  FMUL.FTZ R8, R8, UR42 ;  /* 0x0000002a08087c20 */ /* 0x000fe40008410000 */
[----:B------:R-:W-:Y:S08]  /*eb60*/  MUFU.EX2 R69, R124 ;  /* 0x0000007c00457308 */ /* 0x000ff00000000800 */
[----:B------:R-:W1:Y:S08]  /*eb70*/  MUFU.EX2 R8, R8 ;  /* 0x0000000800087308 */ /* 0x000e700000000800 */
[----:B------:R-:W-:Y:S01]  /*eb80*/  MUFU.EX2 R88, R88 ;  /* 0x0000005800587308 */ /* 0x000fe20000000800 */
[----:B0-----:R-:W-:-:S04]  /*eb90*/  FMNMX.FTZ R0, R125, R84, !PT ;  /* 0x000000547d007209 */ /* 0x001fc80007810000 */
[C---:B------:R-:W-:Y:S01]  /*eba0*/  FSETP.NEU.FTZ.AND P1, PT, R0.reuse, -INF , PT ;  /* 0xff8000000000780b */ /* 0x040fe20003f3d000 */
[----:B------:R-:W-:-:S02]  /*ebb0*/  FFMA.FTZ R84, R0, R85, -8 ;  /* 0xc100000000547423 */ /* 0x000fc40000010055 */
[----:B------:R-:W-:Y:S01]  /*ebc0*/  MUFU.EX2 R89, R89 ;  /* 0x0000005900597308 */ /* 0x000fe20000000800 */
[----:B-1----:R-:W-:-:S02]  /*ebd0*/  FFMA.FTZ R133, R8, R6, R11 ;  /* 0x0000000608857223 */ /* 0x002fc4000001000b */
[----:B------:R-:W-:Y:S02]  /*ebe0*/  FSEL R84, R84, RZ, P1 ;  /* 0x000000ff54547208 */ /* 0x000fe40000800000 */
[----:B------:R-:W-:-:S03]  /*ebf0*/  FADD.FTZ R133, R10, R133 ;  /* 0x000000850a857221 */ /* 0x000fc60000010000 */
[--C-:B------:R-:W-:Y:S01]  /*ec00*/  FFMA.FTZ R125, R130, UR42, -R84.reuse ;  /* 0x0000002a827d7c23 */ /* 0x100fe20008010854 */
[----:B------:R-:W-:Y:S01]  /*ec10*/  FSEL R130, R0, RZ, P1 ;  /* 0x000000ff00827208 */ /* 0x000fe20000800000 */
[--C-:B------:R-:W-:Y:S01]  /*ec20*/  FFMA.FTZ R122, R122, UR42, -R84.reuse ;  /* 0x0000002a7a7a7c23 */ /* 0x100fe20008010854 */
[----:B------:R-:W-:-:S01]  /*ec30*/  FFMA.FTZ R85, R123, UR42, -R84 ;  /* 0x0000002a7b557c23 */ /* 0x000fc20008010854 */
[--C-:B------:R-:W-:Y:S01]  /*ec40*/  FFMA.FTZ R123, R126, UR42, -R84.reuse ;  /* 0x0000002a7e7b7c23 */ /* 0x100fe20008010854 */
[----:B------:R-:W-:-:S01]  /*ec50*/  FFMA.FTZ R124, R127, UR42, -R84 ;  /* 0x0000002a7f7c7c23 */ /* 0x000fc20008010854 */
[----:B------:R-:W-:Y:S01]  /*ec60*/  FADD.FTZ R130, -R130, R9 ;  /* 0x0000000982827221 */ /* 0x000fe20000010100 */
[----:B------:R-:W-:-:S01]  /*ec70*/  FFMA.FTZ R126, R131, UR42, -R84 ;  /* 0x0000002a837e7c23 */ /* 0x000fc20008010854 */
[----:B------:R-:W-:Y:S01]  /*ec80*/  MUFU.EX2 R122, R122 ;  /* 0x0000007a007a7308 */ /* 0x000fe20000000800 */
[----:B------:R-:W-:-:S01]  /*ec90*/  FFMA.FTZ R127, R134, UR42, -R84 ;  /* 0x0000002a867f7c23 */ /* 0x000fc20008010854 */
[----:B------:R-:W-:Y:S01]  /*eca0*/  FMUL.FTZ R129, R130, UR42 ;  /* 0x0000002a82817c20 */ /* 0x000fe20008410000 */
[----:B------:R-:W-:-:S01]  /*ecb0*/  FFMA.FTZ R128, R135, UR42, -R84 ;  /* 0x0000002a87807c23 */ /* 0x000fc20008010854 */
[--C-:B------:R-:W-:Y:S01]  /*ecc0*/  FFMA.FTZ R131, R94, UR42, -R84.reuse ;  /* 0x0000002a5e837c23 */ /* 0x100fe20008010854 */
[----:B------:R-:W-:-:S01]  /*ecd0*/  FFMA.FTZ R94, R95, UR42, -R84 ;  /* 0x0000002a5f5e7c23 */ /* 0x000fc20008010854 */
[----:B------:R-:W-:Y:S01]  /*ece0*/  FFMA.FTZ R95, R98, UR42, -R84 ;  /* 0x0000002a625f7c23 */ /* 0x000fe20008010854 */
[----:B------:R-:W-:-:S01]  /*ecf0*/  FADD.FTZ R130, R14, R133 ;  /* 0x000000850e827221 */ /* 0x000fc20000010000 */
[----:B------:R-:W0:Y:S01]  /*ed00*/  MUFU.EX2 R129, R129 ;  /* 0x0000008100817308 */ /* 0x000e220000000800 */
[----:B------:R-:W-:-:S01]  /*ed10*/  FFMA.FTZ R98, R99, UR42, -R84 ;  /* 0x0000002a63627c23 */ /* 0x000fc20008010854 */
[--C-:B------:R-:W-:Y:S01]  /*ed20*/  FFMA.FTZ R106, R106, UR42, -R84.reuse ;  /* 0x0000002a6a6a7c23 */ /* 0x100fe20008010854 */
[----:B------:R-:W-:-:S01]  /*ed30*/  FFMA.FTZ R99, R102, UR42, -R84 ;  /* 0x0000002a66637c23 */ /* 0x000fc20008010854 */
[----:B------:R-:W-:Y:S01]  /*ed40*/  FFMA.FTZ R102, R103, UR42, -R84 ;  /* 0x0000002a67667c23 */ /* 0x000fe20008010854 */
[----:B------:R-:W-:-:S01]  /*ed50*/  FADD.FTZ R103, R15, R130 ;  /* 0x000000820f677221 */ /* 0x000fc20000010000 */
[--C-:B------:R-:W-:Y:S01]  /*ed60*/  FFMA.FTZ R107, R107, UR42, -R84.reuse ;  /* 0x0000002a6b6b7c23 */ /* 0x100fe20008010854 */
[----:B------:R-:W-:-:S01]  /*ed70*/  FFMA.FTZ R110, R110, UR42, -R84 ;  /* 0x0000002a6e6e7c23 */ /* 0x000fc20008010854 */
[----:B------:R-:W1:Y:S01]  /*ed80*/  MUFU.EX2 R85, R85 ;  /* 0x0000005500557308 */ /* 0x000e620000000800 */
[----:B------:R-:W-:-:S01]  /*ed90*/  FADD.FTZ R130, R20, R103 ;  /* 0x0000006714827221 */ /* 0x000fc20000010000 */
[--C-:B------:R-:W-:Y:S01]  /*eda0*/  FFMA.FTZ R111, R111, UR42, -R84.reuse ;  /* 0x0000002a6f6f7c23 */ /* 0x100fe20008010854 */
[----:B------:R-:W-:-:S01]  /*edb0*/  FFMA.FTZ R114, R114, UR42, -R84 ;  /* 0x0000002a72727c23 */ /* 0x000fc20008010854 */
[----:B------:R-:W-:Y:S01]  /*edc0*/  FFMA.FTZ R115, R115, UR42, -R84 ;  /* 0x0000002a73737c23 */ /* 0x000fe20008010854 */
[----:B------:R-:W-:-:S01]  /*edd0*/  FADD.FTZ R103, R21, R130 ;  /* 0x0000008215677221 */ /* 0x000fc20000010000 */
[--C-:B------:R-:W-:Y:S01]  /*ede0*/  FFMA.FTZ R118, R118, UR42, -R84.reuse ;  /* 0x0000002a76767c23 */ /* 0x100fe20008010854 */
[----:B------:R-:W-:-:S01]  /*edf0*/  FFMA.FTZ R119, R119, UR42, -R84 ;  /* 0x0000002a77777c23 */ /* 0x000fc20008010854 */
[----:B------:R-:W2:Y:S01]  /*ee00*/  MUFU.EX2 R123, R123 ;  /* 0x0000007b007b7308 */ /* 0x000ea20000000800 */
[----:B0-----:R-:W-:-:S01]  /*ee10*/  FFMA.FTZ R6, R129, R5, R122 ;  /* 0x0000000581067223 */ /* 0x001fc2000001007a */
[----:B------:R-:W-:Y:S01]  /*ee20*/  FADD.FTZ R130, R120, R103 ;  /* 0x0000006778827221 */ /* 0x000fe20000010000 */
[----:B------:R-:W-:-:S01]  /*ee30*/  FFMA.FTZ R90, R90, UR42, -R84 ;  /* 0x0000002a5a5a7c23 */ /* 0x000fc20008010854 */
[--C-:B------:R-:W-:Y:S01]  /*ee40*/  FFMA.FTZ R91, R91, UR42, -R84.reuse ;  /* 0x0000002a5b5b7c23 */ /* 0x100fe20008010854 */
[----:B------:R-:W-:-:S01]  /*ee50*/  FFMA.FTZ R74, R74, UR42, -R84 ;  /* 0x0000002a4a4a7c23 */ /* 0x000fc20008010854 */
[----:B------:R-:W-:Y:S01]  /*ee60*/  FADD.FTZ R103, R121, R130 ;  /* 0x0000008279677221 */ /* 0x000fe20000010000 */
[----:B------:R-:W-:-:S01]  /*ee70*/  FFMA.FTZ R75, R75, UR42, -R84 ;  /* 0x0000002a4b4b7c23 */ /* 0x000fc20008010854 */
        /* <DEDUP_REMOVED lines=14> */
[--C-:B------:R-:W-:Y:S01]  /*ef60*/  FFMA.FTZ R66, R66, UR42, -R84.reuse ;  /* 0x0000002a42427c23 */ /* 0x100fe20008010854 */
[----:B------:R-:W-:-:S01]  /*ef70*/  FFMA.FTZ R73, R73, UR42, -R84 ;  /* 0x0000002a49497c23 */ /* 0x000fc20008010854 */
[----:B------:R-:W2:Y:S01]  /*ef80*/  MUFU.EX2 R126, R126 ;  /* 0x0000007e007e7308 */ /* 0x000ea20000000800 */
[----:B0-----:R-:W-:-:S01]  /*ef90*/  FADD.FTZ R6, R124, R5 ;  /* 0x000000057c067221 */ /* 0x001fc20000010000 */
[--C-:B------:R-:W-:Y:S01]  /*efa0*/  FFMA.FTZ R70, R70, UR42, -R84.reuse ;  /* 0x0000002a46467c23 */ /* 0x100fe20008010854 */
[----:B------:R-:W-:-:S05]  /*efb0*/  FFMA.FTZ R71, R71, UR42, -R84 ;  /* 0x0000002a47477c23 */ /* 0x000fca0008010854 */
[----:B------:R-:W0:Y:S01]  /*efc0*/  MUFU.EX2 R127, R127 ;  /* 0x0000007f007f7308 */ /* 0x000e220000000800 */
[----:B-1----:R-:W-:-:S07]  /*efd0*/  FADD.FTZ R5, R125, R6 ;  /* 0x000000067d057221 */ /* 0x002fce0000010000 */
[----:B------:R-:W1:Y:S01]  /*efe0*/  MUFU.EX2 R128, R128 ;  /* 0x0000008000807308 */ /* 0x000e620000000800 */
[----:B--2---:R-:W-:-:S07]  /*eff0*/  FADD.FTZ R6, R126, R5 ;  /* 0x000000057e067221 */ /* 0x004fce0000010000 */
[----:B------:R-:W2:Y:S01]  /*f000*/  MUFU.EX2 R106, R106 ;  /* 0x0000006a006a7308 */ /* 0x000ea20000000800 */
[----:B0-----:R-:W-:-:S01]  /*f010*/  FADD.FTZ R5, R127, R6 ;  /* 0x000000067f057221 */ /* 0x001fc20000010000 */
[----:B------:R-:W-:-:S06]  /*f020*/  FADD.FTZ R6, R104, R103 ;  /* 0x0000006768067221 */ /* 0x000fcc0000010000 */
        /* <DEDUP_REMOVED lines=20> */
[----:B------:R-:W-:-:S06]  /*f170*/  FADD.FTZ R5, R89, R6 ;  /* 0x0000000659057221 */ /* 0x000fcc0000010000 */
        /* <DEDUP_REMOVED lines=35> */
[----:B0-----:R-:W-:-:S04]  /*f3b0*/  FADD.FTZ R6, R72, R103 ;  /* 0x0000006748067221 */ /* 0x001fc80000010000 */
[----:B------:R-:W-:-:S03]  /*f3c0*/  FADD.FTZ R6, R13, R6 ;  /* 0x000000060d067221 */ /* 0x000fc60000010000 */
        /* <DEDUP_REMOVED lines=57> */
.L_x_708:
        /* <DEDUP_REMOVED lines=82> */
.L_x_691:
[----:B------:R-:W-:Y:S06]  /*fc80*/  BAR.ARV 0x8, 0x200 ;  /* 0x0208000000007b1d */ /* 0x000fec0000002000 */
[----:B------:R-:W-:Y:S05]  /*fc90*/  @!P0 BRA `(.L_x_710) ;  /* 0x0000000000048947 */ /* 0x000fea0003800000 */
[----:B------:R-:W-:Y:S01]  /*fca0*/  BPT.TRAP 0x1 ;  /* 0x000000040000795c */ /* 0x000fe20000300000 */
.L_x_710:
[----:B------:R-:W-:Y:S01]  /*fcb0*/  ULEA UR14, UR37, UR45, 0x3 ;  /* 0x0000002d250e7291 */ /* 0x000fe2000f8e183f */
[----:B------:R-:W-:-:S05]  /*fcc0*/  IMAD.U32 R4, RZ, RZ, UR36 ;  /* 0x00000024ff047e24 */ /* 0x000fca000f8e00ff */
[----:B------:R-:W-:-:S04]  /*fcd0*/  SHF.L.U32 R4, R4, 0x1f, RZ ;  /* 0x0000001f04047819 */ /* 0x000fc800000006ff */
[----:B------:R0:W1:Y:S01]  /*fce0*/  SYNCS.PHASECHK.TRANS64.TRYWAIT P1, [UR14+0x13250], R4 ;  /* 0x01325004ff0075a7 */ /* 0x000062000802014e */
[----:B------:R-:W-:Y:S05]  /*fcf0*/  @!P0 BRA `(.L_x_711) ;  /* 0x0000000000048947 */ /* 0x000fea0003800000 */
[----:B------:R-:W-:Y:S01]  /*fd00*/  BPT.TRAP 0x1 ;  /* 0x000000040000795c */ /* 0x000fe20000300000 */
.L_x_711:
[----:B-1----:R-:W-:Y:S05]  /*fd10*/  @P1 BRA `(.L_x_712) ;  /* 0x0000000000081947 */ /* 0x002fea0003800000 */
[----:B------:R-:W1:Y:S02]  /*fd20*/  SYNCS.PHASECHK.TRANS64.TRYWAIT P1, [UR14+0x13250], R4 ;  /* 0x01325004ff0075a7 */ /* 0x000e64000802014e */
[----:B-1----:R-:W-:Y:S05]  /*fd30*/  @!P1 BRA `(.L_x_713) ;  /* 0x0000005c007c9947 */ /* 0x002fea0003800000 */
.L_x_712:
        /* <DEDUP_REMOVED lines=12> */
[----:B------:R-:W-:Y:S02]  /*fe00*/  @UP0 USHF.R.S32.HI UR9, URZ, 0x1f, UR40 ;  /* 0x0000001f3f090899 */ /* 0x000fe40008011428 */
[----:B------:R-:W-:Y:S02]  /*fe10*/  @UP0 UIMAD UR8, UR8, UR10, URZ ;  /* 0x0000000a080802a4 */ /* 0x000fe4000f8e023f */
[----:B------:R-:W-:Y:S02]  /*fe20*/  @UP0 UIMAD.WIDE.U32 UR6, UR39, UR10, URZ ;  /* 0x0000000a270602a5 */ /* 0x000fe4000f8e003f */
[----:B------:R-:W-:Y:S02]  /*fe30*/  UIMAD UR10, UR37, 0x280, UR45 ;  /* 0x00000280250a78a4 */ /* 0x000fe4000f8e022d */
[----:B------:R-:W-:Y:S01]  /*fe40*/  @UP0 UIMAD UR8, UR39, UR11, UR8 ;  /* 0x0000000b270802a4 */ /* 0x000fe2000f8e0208 */
[----:B------:R-:W-:-:S02]  /*fe50*/  @UP0 ULDC.64 UR12, c[0x0][0x9d0] ;  /* 0x00027400000c0ab9 */ /* 0x000fc40000000a00 */
[----:B------:R-:W-:Y:S01]  /*fe60*/  UMOV UR11, 0xc0000010 ;  /* 0xc0000010000b7882 */ /* 0x000fe20000000000 */
[----:B------:R-:W-:Y:S02]  /*fe70*/  @UP0 UIMAD UR9, UR9, UR12, URZ ;  /* 0x0000000c090902a4 */ /* 0x000fe4000f8e023f */
[----:B------:R-:W-:-:S07]  /*fe80*/  @UP0 UIADD3 UR7, UR7, UR8, URZ ;  /* 0x0000000807070290 */ /* 0x000fce000fffe03f */
[----:B------:R-:W-:Y:S01]  /*fe90*/  QGMMA.64x64x32.F32.E4M3.E4M3 R24, R152, gdesc[UR8], R24, gsb0 ;  /* 0x00e0000898187df3 */ /* 0x000fe20008000818 */
[----:B------:R-:W-:Y:S02]  /*fea0*/  @UP0 UIMAD UR9, UR40, UR13, UR9 ;  /* 0x0000000d280902a4 */ /* 0x000fe4000f8e0209 */
[----:B------:R-:W-:-:S04]  /*feb0*/  @UP0 UIMAD.WIDE.U32 UR6, UR40, UR12, UR6 ;  /* 0x0000000c280602a5 */ /* 0x000fc8000f8e0006 */
[----:B------:R-:W-:Y:S02]  /*fec0*/  @UP0 UIADD3 UR7, UR7, UR9, URZ ;  /* 0x0000000907070290 */ /* 0x000fe4000fffe03f */
[----:B------:R-:W-:-:S04]  /*fed0*/  @UP0 ULEA UR4, UP1, UR6, UR4, 0x2 ;  /* 0x0000000406040291 */ /* 0x000fc8000f82103f */
[----:B------:R-:W-:Y:S02]  /*fee0*/  @UP0 ULEA.HI.X UR5, UR6, UR5, UR7, 0x2, UP1 ;  /* 0x0000000506050291 */ /* 0x000fe400088f1407 */
[----:B------:R-:W-:-:S04]  /*fef0*/  IMAD.U32 R8, RZ, RZ, UR4 ;  /* 0x00000004ff087e24 */ /* 0x000fc8000f8e00ff */
[----:B------:R-:W-:Y:S01]  /*ff00*/  IMAD.U32 R9, RZ, RZ, UR5 ;  /* 0x00000005ff097e24 */ /* 0x000fe2000f8e00ff */
[----:B------:R-:W-:-:S04]  /*ff10*/  UIADD3 UR4, UR10, 0x80, URZ ;  /* 0x000000800a047890 */ /* 0x000fc8000fffe03f */
[----:B------:R1:W2:Y:S01]  /*ff20*/  @P1 LDG.E R7, desc[UR48][R8.64] ;  /* 0x0000003008071981 */ /* 0x0002a2000c1e1900 */
[----:B------:R-:W-:Y:S02]  /*ff30*/  UMOV UR7, 0xc0000010 ;  /* 0xc000001000077882 */ /* 0x000fe40000000000 */
[----:B------:R-:W-:Y:S01]  /*ff40*/  UMOV UR6, UR4 ;  /* 0x0000000400067c82 */ /* 0x000fe20008000000 */
[----:B------:R-:W-:Y:S02]  /*ff50*/  WARPGROUP.DEPBAR.LE gsb0, 0x0 ;  /* 0x00008000000079c5 */ /* 0x000fe40000010000 */
[----:B------:R-:W-:-:S06]  /*ff60*/  WARPGROUP.ARRIVE ;  /* 0x00000000000079c5 */ /* 0x000fcc0000000000 */
[----:B------:R-:W-:Y:S01]  /*ff70*/  QGMMA.64x64x32.F32.E4M3.E4M3 R24, R148, gdesc[UR4], R24, gsb0 ;  /* 0x00e0000494187df3 */ /* 0x000fe20008000818 */
[----:B------:R-:W-:Y:S01]  /*ff80*/  UIADD3 UR4, UR10, 0x100, URZ ;  /* 0x000001000a047890 */ /* 0x000fe2000fffe03f */
[----:B------:R-:W-:-:S06]  /*ff90*/  UMOV UR7, 0xc0000010 ;  /* 0xc000001000077882 */ /* 0x000fcc0000000000 */
[----:B------:R-:W-:Y:S01]  /*ffa0*/  UMOV UR6, UR4 ;  /* 0x0000000400067c82 */ /* 0x000fe20008000000 */
[----:B------:R-:W-:Y:S02]  /*ffb0*/  WARPGROUP.DEPBAR.LE gsb0, 0x0 ;  /* 0x00008000000079c5 */ /* 0x000fe40000010000 */
[----:B------:R-:W-:-:S06]  /*ffc0*/  WARPGROUP.ARRIVE ;  /* 0x00000000000079c5 */ /* 0x000fcc0000000000 */
[----:B------:R-:W-:Y:S01]  /*ffd0*/  QGMMA.64x64x32.F32.E4M3.E4M3 R24, R144, gdesc[UR4], R24, gsb0 ;  /* 0x00e0000490187df3 */ /* 0x000fe20008000818 */
[----:B------:R-:W-:Y:S01]  /*ffe0*/  UIADD3 UR4, UR10, 0x180, URZ ;  /* 0x000001800a047890 */ /* 0x000fe2000fffe03f */
[----:B------:R-:W-:-:S06]  /*fff0*/  UMOV UR7, 0xc0000010 ;  /* 0xc000001000077882 */ /* 0x000fcc0000000000 */
[----:B------:R-:W-:Y:S01]  /*10000*/  UMOV UR6, UR4 ;  /* 0x0000000400067c82 */ /* 0x000fe20008000000 */
[----:B------:R-:W3:Y:S04]  /*10010*/  SHFL.BFLY PT, R11, R6, 0x2, 0x1f ;  /* 0x0c401f00060b7f89 */ /* 0x000ee800000e0000 */
[----:B-1----:R-:W1:Y:S01]  /*10020*/  SHFL.BFLY PT, R8, R5, 0x2, 0x1f ;  /* 0x0c401f0005087f89 */ /* 0x002e6200000e0000 */
[----:B------:R-:W-:Y:S02]  /*10030*/  WARPGROUP.DEPBAR.LE gsb0, 0x0 ;  /* 0x00008000000079c5 */ /* 0x000fe40000010000 */
[----:B------:R-:W-:-:S06]  /*10040*/  WARPGROUP.ARRIVE ;  /* 0x00000000000079c5 */ /* 0x000fcc0000000000 */
[----:B------:R-:W-:Y:S01]  /*10050*/  QGMMA.64x64x32.F32.E4M3.E4M3 R24, R140, gdesc[UR4], R24, gsb0 ;  /* 0x00e000048c187df3 */ /* 0x000fe20008000818 */
[----:B---3--:R-:W-:-:S01]  /*10060*/  FADD.FTZ R11, R11, R6 ;  /* 0x000000060b0b7221 */ /* 0x008fc20000010000 */
[----:B------:R-:W-:Y:S01]  /*10070*/  UIADD3 UR10, UR10, 0x200, URZ ;  /* 0x000002000a0a7890 */ /* 0x000fe2000fffe03f */
[----:B-1----:R-:W-:-:S01]  /*10080*/  FADD.FTZ R8, R8, R5 ;  /* 0x0000000508087221 */ /* 0x002fc20000010000 */
[----:B------:R-:W-:Y:S02]  /*10090*/  UMOV UR11, 0xc0000010 ;  /* 0xc0000010000b7882 */ /* 0x000fe40000000000 */
[----:B0-----:R-:W0:Y:S04]  /*100a0*/  SHFL.BFLY PT, R4, R11, 0x1, 0x1f ;  /* 0x0c201f000b047f89 */ /* 0x001e2800000e0000 */
[----:B------:R-:W1:Y:S01]  /*100b0*/  SHFL.BFLY PT, R9, R8, 0x1, 0x1f ;  /* 0x0c201f0008097f89 */ /* 0x000e6200000e0000 */
[----:B------:R-:W-:-:S02]  /*100c0*/  IMAD.MOV.U32 R10, RZ, RZ, RZ ;  /* 0x000000ffff0a7224 */ /* 0x000fc400078e00ff */
[----:B0-----:R-:W-:Y:S01]  /*100d0*/  FADD.FTZ R13, R11, R4 ;  /* 0x000000040b0d7221 */ /* 0x001fe20000010000 */
[----:B-1----:R-:W-:-:S04]  /*100e0*/  FADD.FTZ R14, R8, R9 ;  /* 0x00000009080e7221 */ /* 0x002fc80000010000 */
        /* <DEDUP_REMOVED lines=21> */
[----:B--2---:R-:W-:Y:S01]  /*10240*/  FMUL.FTZ R10, R10, R7 ;  /* 0x000000070a0a7220 */ /* 0x004fe20000410000 */
[----:B------:R-:W-:Y:S02]  /*10250*/  IMAD.MOV.U32 R4, RZ, RZ, -0x800000 ;  /* 0xff800000ff047424 */ /* 0x000fe400078e00ff */
[----:B------:R-:W-:Y:S01]  /*10260*/  @P2 FFMA.FTZ R6, R8, R3, R5 ;  /* 0x0000000308062223 */ /* 0x000fe20000010005 */
[----:B------:R-:W-:-:S01]  /*10270*/  @P3 FFMA.FTZ R4, R20, R0, R9 ;  /* 0x0000000014043223 */ /* 0x000fc20000010009 */
[----:B---3--:R-:W-:Y:S01]  /*10280*/  FMUL.FTZ R7, R12, R7 ;  /* 0x000000070c077220 */ /* 0x008fe20000410000 */
[----:B------:R-:W-:-:S02]  /*10290*/  WARPGROUP.DEPBAR.LE gsb0, 0x0 ;  /* 0x00008000000079c5 */ /* 0x000fc40000010000 */
[----:B------:R-:W-:Y:S05]  /*102a0*/  @!P0 BRA `(.L_x_714) ;  /* 0x0000000000048947 */ /* 0x000fea0003800000 */
[----:B------:R-:W-:Y:S01]  /*102b0*/  BPT.TRAP 0x1 ;  /* 0x000000040000795c */ /* 0x000fe20000300000 */
.L_x_714:
[----:B------:R-:W-:Y:S01]  /*102c0*/  UIADD3 UR4, UR14, 0x13260, URZ ;  /* 0x000132600e047890 */ /* 0x000fe2000fffe03f */
[-C--:B------:R-:W-:Y:S01]  /*102d0*/  FMUL.FTZ R58, R28, R10.reuse ;  /* 0x0000000a1c3a7220 */ /* 0x080fe20000410000 */
[----:B------:R-:W-:Y:S01]  /*102e0*/  UIADD3 UR37, UR37, 0x1, URZ ;  /* 0x0000000125257890 */ /* 0x000fe2000fffe03f */
[-C--:B------:R-:W-:Y:S01]  /*102f0*/  FMUL.FTZ R56, R29, R10.reuse ;  /* 0x0000000a1d387220 */ /* 0x080fe20000410000 */
[----:B------:R-:W-:Y:S01]  /*10300*/  UPRMT UR4, UR44, 0x654, UR4 ;  /* 0x000006542c047896 */ /* 0x000fe20008000004 */
[-C--:B------:R-:W-:Y:S01]  /*10310*/  FMUL.FTZ R28, R33, R10.reuse ;  /* 0x0000000a211c7220 */ /* 0x080fe20000410000 */
[----:B------:R-:W-:Y:S01]  /*10320*/  UISETP.NE.AND UP0, UPT, UR37, 0x2, UPT ;  /* 0x000000022500788c */ /* 0x000fe2000bf05270 */
[-C--:B------:R-:W-:Y:S01]  /*10330*/  FMUL.FTZ R59, R24, R10.reuse ;  /* 0x0000000a183b7220 */ /* 0x080fe20000410000 */
[-C--:B------:R-:W-:Y:S01]  /*10340*/  FMUL.FTZ R57, R25, R10.reuse ;  /* 0x0000000a19397220 */ /* 0x080fe20000410000 */
[-C--:B------:R-:W-:Y:S01]  /*10350*/  FMUL.FTZ R29, R32, R10.reuse ;  /* 0x0000000a201d7220 */ /* 0x080fe20000410000 */
[-C--:B------:R-:W-:Y:S01]  /*10360*/  FMUL.FTZ R33, R26, R7.reuse ;  /* 0x000000071a217220 */ /* 0x080fe20000410000 */
[-C--:B------:R-:W-:Y:S01]  /*10370*/  FMUL.FTZ R36, R36, R10.reuse ;  /* 0x0000000a24247220 */ /* 0x080fe20000410000 */
[-C--:B------:R-:W-:Y:S01]  /*10380*/  FMUL.FTZ R37, R37, R10.reuse ;  /* 0x0000000a25257220 */ /* 0x080fe20000410000 */
[----:B------:R-:W-:Y:S01]  /*10390*/  SYNCS.ARRIVE.TRANS64.RED.A1T0 RZ, [UR4], RZ ;  /* 0x000000ffffff79a7 */ /* 0x000fe20008100404 */
        /* <DEDUP_REMOVED lines=27> */
[----:B------:R-:W-:-:S12]  /*10550*/  ULOP3.LUT UR36, UR36, UR4, URZ, 0x3c, !UPT ;  /* 0x0000000424247292 */ /* 0x000fd8000f8e3c3f */
.L_x_640:
[----:B------:R-:W0:Y:S01]  /*10560*/  S2R R0, SR_CgaCtaId ;  /* 0x0000000000007919 */ /* 0x000e220000008800 */
[----:B------:R-:W-:Y:S01]  /*10570*/  MOV R7, 0x400 ;  /* 0x0000040000077802 */ /* 0x000fe20000000f00 */
[----:B------:R-:W-:Y:S01]  /*10580*/  VIADD R27, R23, 0xffffff80 ;  /* 0xffffff80171b7836 */ /* 0x000fe20000000000 */
[----:B------:R-:W-:Y:S01]  /*10590*/  BSSY B0, `(.L_x_715) ;  /* 0x0000184000007945 */ /* 0x000fe20003800000 */
[----:B------:R-:W-:Y:S03]  /*105a0*/  BAR.SYNC.DEFER_BLOCKING 0x5, 0x200 ;  /* 0x0148000000007b1d */ /* 0x000fe60000010000 */
[----:B------:R-:W-:-:S04]  /*105b0*/  SHF.R.S32.HI R34, RZ, 0x1f, R27 ;  /* 0x0000001fff227819 */ /* 0x000fc8000001141b */
[----:B------:R-:W-:-:S04]  /*105c0*/  LEA.HI R5, R34, R27, RZ, 0x3 ;  /* 0x0000001b22057211 */ /* 0x000fc800078f18ff */
[----:B------:R-:W-:Y:S02]  /*105d0*/  LOP3.LUT R8, R5, 0xfffffff8, RZ, 0xc0, !PT ;  /* 0xfffffff805087812 */ /* 0x000fe400078ec0ff */
[----:B------:R-:W-:-:S03]  /*105e0*/  SHF.R.S32.HI R5, RZ, 0x3, R5 ;  /* 0x00000003ff057819 */ /* 0x000fc60000011405 */
[----:B------:R-:W-:Y:S01]  /*105f0*/  IMAD.IADD R8, R27, 0x1, -R8 ;  /* 0x000000011b087824 */ /* 0x000fe200078e0a08 */
[----:B0-----:R-:W-:-:S05]  /*10600*/  LEA R7, R0, R7, 0x18 ;  /* 0x0000000700077211 */ /* 0x001fca00078ec0ff */
[----:B------:R-:W0:Y:S02]  /*10610*/  LDS R0, [R7+0x132d0] ;  /* 0x0132d00007007984 */ /* 0x000e240000000800 */
[----:B0-----:R-:W-:Y:S01]  /*10620*/  R2UR UR4, R0 ;  /* 0x00000000000472ca */ /* 0x001fe200000e0000 */
[----:B------:R-:W-:-:S05]  /*10630*/  IMAD.SHL.U32 R0, R8, 0x8, RZ ;  /* 0x0000000808007824 */ /* 0x000fca00078e00ff */
[----:B------:R-:W-:Y:S01]  /*10640*/  SHF.R.S32.HI R3, RZ, 0x1f, R0 ;  /* 0x0000001fff037819 */ /* 0x000fe20000011400 */
[----:B------:R-:W-:Y:S06]  /*10650*/  BAR.ARV 0x4, 0x200 ;  /* 0x0108000000007b1d */ /* 0x000fec0000002000 */
[----:B------:R-:W-:Y:S05]  /*10660*/  @P0 BRA `(.L_x_716) ;  /* 0x0000001000080947 */ /* 0x000fea0003800000 */
[----:B------:R-:W-:Y:S01]  /*10670*/  IMAD.SHL.U32 R10, R23, 0x4, RZ ;  /* 0x00000004170a7824 */ /* 0x000fe200078e00ff */
[----:B------:R-:W-:Y:S01]  /*10680*/  ULDC.64 UR6, c[0x4][0x38] ;  /* 0x01000e0000067ab9 */ /* 0x000fe20000000a00 */
[----:B------:R-:W0:Y:S01]  /*10690*/  S2R R48, SR_SWINHI ;  /* 0x0000000000307919 */ /* 0x000e220000002f00 */
[----:B------:R-:W-:Y:S02]  /*106a0*/  F2FP.BF16.F32.PACK_AB R54, R54, R9 ;  /* 0x000000093636723e */ /* 0x000fe400000010ff */
[----:B------:R-:W-:Y:S01]  /*106b0*/  F2FP.BF16.F32.PACK_AB R15, R46, R15 ;  /* 0x0000000f2e0f723e */ /* 0x000fe200000010ff */
[----:B------:R-:W1:Y:S01]  /*106c0*/  LDC R9, c[0x0][0xbe8] ;  /* 0x0002fa00ff097b82 */ /* 0x000e620000000800 */
[----:B------:R-:W-:Y:S02]  /*106d0*/  LOP3.LUT R10, R10, 0xc, RZ, 0xc0, !PT ;  /* 0x0000000c0a0a7812 */ /* 0x000fe400078ec0ff */
        /* <DEDUP_REMOVED lines=9> */
[----:B------:R-:W-:Y:S02]  /*10770*/  LEA.HI R34, R34, R27, RZ, 0x7 ;  /* 0x0000001b22227211 */ /* 0x000fe400078f38ff */
[----:B------:R-:W-:Y:S02]  /*10780*/  F2FP.BF16.F32.PACK_AB R29, R36, R29 ;  /* 0x0000001d241d723e */ /* 0x000fe400000010ff */
[----:B------:R-:W-:Y:S02]  /*10790*/  F2FP.BF16.F32.PACK_AB R28, R37, R28 ;  /* 0x0000001c251c723e */ /* 0x000fe400000010ff */
[----:B------:R-:W-:Y:S02]  /*107a0*/  F2FP.BF16.F32.PACK_AB R26, R39, R26 ;  /* 0x0000001a271a723e */ /* 0x000fe400000010ff */
[----:B------:R-:W-:Y:S01]  /*107b0*/  F2FP.BF16.F32.PACK_AB R55, R55, R12 ;  /* 0x0000000c3737723e */ /* 0x000fe200000010ff */
[----:B------:R-:W-:Y:S01]  /*107c0*/  USHF.R.S32.HI UR12, URZ, 0x1f, UR40 ;  /* 0x0000001f3f0c7899 */ /* 0x000fe20008011428 */
[----:B------:R-:W-:Y:S01]  /*107d0*/  IADD3 R10, P0, R10, UR6, RZ ;  /* 0x000000060a0a7c10 */ /* 0x000fe2000ff1e0ff */
[----:B------:R-:W-:Y:S01]  /*107e0*/  ULDC.64 UR8, c[0x0][0xb90] ;  /* 0x0002e40000087ab9 */ /* 0x000fe20000000a00 */
[----:B------:R-:W-:Y:S01]  /*107f0*/  USHF.R.S32.HI UR13, URZ, 0x1f, UR39 ;  /* 0x0000001f3f0d7899 */ /* 0x000fe20008011427 */
[----:B------:R-:W-:Y:S01]  /*10800*/  F2FP.BF16.F32.PACK_AB R58, R58, R59 ;  /* 0x0000003b3a3a723e */ /* 0x000fe200000010ff */
[----:B------:R-:W-:Y:S01]  /*10810*/  ULDC.64 UR10, c[0x0][0xb98] ;  /* 0x0002e600000a7ab9 */ /* 0x000fe20000000a00 */
[----:B------:R-:W-:-:S05]  /*10820*/  IMAD.X R11, RZ, RZ, UR7, P0 ;  /* 0x00000007ff0b7e24 */ /* 0x000fca00080e06ff */
[----:B------:R2:W3:Y:S01]  /*10830*/  LDG.E.CONSTANT R17, desc[UR48][R10.64] ;  /* 0x000000300a117981 */ /* 0x0004e2000c1e9900 */
[----:B------:R-:W-:Y:S01]  /*10840*/  BAR.SYNC.DEFER_BLOCKING 0x1, 0x180 ;  /* 0x0046000000007b1d */ /* 0x000fe20000010000 */
[----:B-1----:R-:W-:Y:S01]  /*10850*/  ISETP.NE.AND P2, PT, R9, 0x1, PT ;  /* 0x000000010900780c */ /* 0x002fe20003f45270 */
[----:B------:R-:W-:Y:S01]  /*10860*/  VIADD R64, R19, UR41 ;  /* 0x0000002913407c36 */ /* 0x000fe20008000000 */
[----:B------:R-:W-:Y:S01]  /*10870*/  LOP3.LUT R34, R34, 0xffffff80, RZ, 0xc0, !PT ;  /* 0xffffff8022227812 */ /* 0x000fe200078ec0ff */
[----:B------:R-:W-:Y:S01]  /*10880*/  UIMAD UR5, UR12, UR8, URZ ;  /* 0x000000080c0572a4 */ /* 0x000fe2000f8e023f */
[----:B--2---:R-:W-:Y:S01]  /*10890*/  LOP3.LUT P0, R10, R23, 0x3, RZ, 0xc0, !PT ;  /* 0x00000003170a7812 */ /* 0x004fe2000780c0ff */
[----:B------:R-:W-:Y:S02]  /*108a0*/  UIMAD.WIDE.U32 UR6, UR40, UR8, URZ ;  /* 0x00000008280672a5 */ /* 0x000fe4000f8e003f */
[----:B------:R-:W-:Y:S01]  /*108b0*/  IMAD.IADD R27, R27, 0x1, -R34 ;  /* 0x000000011b1b7824 */ /* 0x000fe200078e0a22 */
[----:B------:R-:W-:Y:S01]  /*108c0*/  UIMAD UR5, UR40, UR9, UR5 ;  /* 0x00000009280572a4 */ /* 0x000fe2000f8e0205 */
[----:B------:R-:W-:Y:S01]  /*108d0*/  ISETP.EQ.OR P0, PT, R10, 0x3, !P0 ;  /* 0x000000030a00780c */ /* 0x000fe20004702670 */
[----:B------:R-:W-:Y:S01]  /*108e0*/  UIMAD UR8, UR13, UR10, URZ ;  /* 0x0000000a0d0872a4 */ /* 0x000fe2000f8e023f */
[----:B------:R-:W-:-:S02]  /*108f0*/  MOV R10, R7 ;  /* 0x00000007000a7202 */ /* 0x000fc40000000f00 */
[----:B0-----:R-:W-:Y:S01]  /*10900*/  MOV R11, R48 ;  /* 0x00000030000b7202 */ /* 0x001fe20000000f00 */
[----:B------:R-:W-:Y:S01]  /*10910*/  UIADD3 UR7, UR7, UR5, URZ ;  /* 0x0000000507077290 */ /* 0x000fe2000fffe03f */
[----:B------:R-:W-:Y:S01]  /*10920*/  SEL R42, R13, R14, P0 ;  /* 0x0000000e0d2a7207 */ /* 0x000fe20000000000 */
[----:B------:R-:W0:Y:S01]  /*10930*/  @P2 LDC R62, c[0x0][0xbf0] ;  /* 0x0002fc00ff3e2b82 */ /* 0x000e220000000800 */
[----:B------:R-:W-:Y:S01]  /*10940*/  SEL R44, R14, R13, P0 ;  /* 0x0000000d0e2c7207 */ /* 0x000fe20000000000 */
[----:B------:R-:W-:Y:S01]  /*10950*/  IMAD R13, R5, 0x40, R0 ;  /* 0x00000040050d7824 */ /* 0x000fe200078e0200 */
[----:B------:R-:W-:Y:S01]  /*10960*/  SEL R52, R15, R20, P0 ;  /* 0x000000140f347207 */ /* 0x000fe20000000000 */
[----:B------:R-:W-:Y:S01]  /*10970*/  UIMAD UR8, UR39, UR11, UR8 ;  /* 0x0000000b270872a4 */ /* 0x000fe2000f8e0208 */
[----:B------:R-:W-:Y:S01]  /*10980*/  SEL R56, R20, R15, P0 ;  /* 0x0000000f14387207 */ /* 0x000fe20000000000 */
[--C-:B------:R-:W-:Y:S01]  /*10990*/  IMAD.WIDE R14, R156, 0x2, R10.reuse ;  /* 0x000000029c0e7825 */ /* 0x100fe200078e020a */
[----:B------:R-:W-:Y:S01]  /*109a0*/  SEL R46, R30, R31, P0 ;  /* 0x0000001f1e2e7207 */ /* 0x000fe20000000000 */
[----:B------:R-:W-:Y:S01]  /*109b0*/  UIMAD.WIDE.U32 UR6, UR39, UR10, UR6 ;  /* 0x0000000a270672a5 */ /* 0x000fe2000f8e0006 */
[----:B------:R-:W-:Y:S01]  /*109c0*/  SEL R30, R31, R30, P0 ;  /* 0x0000001e1f1e7207 */ /* 0x000fe20000000000 */
[----:B------:R-:W-:Y:S01]  /*109d0*/  IMAD.WIDE R10, R13, 0x2, R10 ;  /* 0x000000020d0a7825 */ /* 0x000fe200078e020a */
[----:B------:R-:W-:Y:S01]  /*109e0*/  IADD3 R31, P3, R14, 0x60, RZ ;  /* 0x000000600e1f7810 */ /* 0x000fe20007f7e0ff */
[----:B------:R-:W-:Y:S01]  /*109f0*/  ULDC UR5, c[0x0][0xa88] ;  /* 0x0002a20000057ab9 */ /* 0x000fe20000000800 */
[----:B------:R-:W-:Y:S01]  /*10a00*/  SEL R38, R21, R24, P0 ;  /* 0x0000001815267207 */ /* 0x000fe20000000000 */
[----:B------:R-:W-:Y:S01]  /*10a10*/  IMAD R47, R9, UR5, RZ ;  /* 0x00000005092f7c24 */ /* 0x000fe2000f8e02ff */
[----:B------:R-:W-:Y:S01]  /*10a20*/  SEL R40, R24, R21, P0 ;  /* 0x0000001518287207 */ /* 0x000fe20000000000 */
[----:B------:R-:W-:Y:S01]  /*10a30*/  IMAD R8, R8, 0x30, R5 ;  /* 0x0000003008087824 */ /* 0x000fe200078e0205 */
[----:B------:R-:W-:Y:S01]  /*10a40*/  LOP3.LUT R24, R31, 0x380, RZ, 0xc0, !PT ;  /* 0x000003801f187812 */ /* 0x000fe200078ec0ff */
[----:B------:R-:W-:Y:S01]  /*10a50*/  ULDC.64 UR10, c[0x0][0xaf0] ;  /* 0x0002bc00000a7ab9 */ /* 0x000fe20000000a00 */
[----:B------:R-:W-:-:S02]  /*10a60*/  IADD3 R21, P4, R14, 0x40, RZ ;  /* 0x000000400e157810 */ /* 0x000fc40007f9e0ff */
[----:B------:R-:W-:Y:S02]  /*10a70*/  SHF.R.U64 R24, R24, 0x3, RZ ;  /* 0x0000000318187819 */ /* 0x000fe400000012ff */
[----:B------:R-:W-:Y:S02]  /*10a80*/  LOP3.LUT R13, R14, 0x380, RZ, 0xc0, !PT ;  /* 0x000003800e0d7812 */ /* 0x000fe400078ec0ff */
[----:B------:R-:W-:Y:S02]  /*10a90*/  LOP3.LUT R24, R24, R31, RZ, 0x3c, !PT ;  /* 0x0000001f18187212 */ /* 0x000fe400078e3cff */
[----:B------:R-:W1:Y:S01]  /*10aa0*/  @P2 LDC R31, c[0x0][0xbec] ;  /* 0x0002fb00ff1f2b82 */ /* 0x000e620000000800 */
[----:B------:R-:W-:Y:S02]  /*10ab0*/  LOP3.LUT R20, R21, 0x380, RZ, 0xc0, !PT ;  /* 0x0000038015147812 */ /* 0x000fe400078ec0ff */
[----:B------:R-:W-:Y:S02]  /*10ac0*/  SHF.R.U64 R13, R13, 0x3, RZ ;  /* 0x000000030d0d7819 */ /* 0x000fe400000012ff */
[----:B------:R-:W-:-:S02]  /*10ad0*/  SHF.R.U64 R20, R20, 0x3, RZ ;  /* 0x0000000314147819 */ /* 0x000fc400000012ff */
[----:B------:R-:W-:Y:S02]  /*10ae0*/  SEL R36, R29, R28, P0 ;  /* 0x0000001c1d247207 */ /* 0x000fe40000000000 */
[----:B------:R-:W-:Y:S02]  /*10af0*/  SEL R28, R28, R29, P0 ;  /* 0x0000001d1c1c7207 */ /* 0x000fe40000000000 */
[----:B------:R-:W-:Y:S02]  /*10b00*/  SEL R48, R25, R26, P0 ;  /* 0x0000001a19307207 */ /* 0x000fe40000000000 */
[----:B------:R-:W-:Y:S01]  /*10b10*/  SEL R50, R26, R25, P0 ;  /* 0x000000191a327207 */ /* 0x000fe20000000000 */
[----:B------:R-:W-:Y:S01]  /*10b20*/  IMAD.X R25, RZ, RZ, R15, P3 ;  /* 0x000000ffff197224 */ /* 0x000fe200018e060f */
[----:B------:R-:W-:Y:S02]  /*10b30*/  IADD3 R29, P5, R14, 0x20, RZ ;  /* 0x000000200e1d7810 */ /* 0x000fe40007fbe0ff */
[----:B------:R-:W-:-:S02]  /*10b40*/  LOP3.LUT R14, R13, R14, RZ, 0x3c, !PT ;  /* 0x0000000e0d0e7212 */ /* 0x000fc400078e3cff */
[----:B------:R-:W-:Y:S01]  /*10b50*/  LOP3.LUT R26, R20, R21, RZ, 0x3c, !PT ;  /* 0x00000015141a7212 */ /* 0x000fe200078e3cff */
[--C-:B------:R-:W-:Y:S01]  /*10b60*/  IMAD.X R13, RZ, RZ, R15.reuse, P5 ;  /* 0x000000ffff0d7224 */ /* 0x100fe200028e060f */
[----:B------:R-:W-:Y:S02]  /*10b70*/  IADD3 R21, P3, R10, 0x3000, RZ ;  /* 0x000030000a157810 */ /* 0x000fe40007f7e0ff */
[----:B------:R-:W-:Y:S02]  /*10b80*/  SEL R60, R54, R55, P0 ;  /* 0x00000037363c7207 */ /* 0x000fe40000000000 */
[----:B------:R-:W-:Y:S02]  /*10b90*/  SEL R54, R55, R54, P0 ;  /* 0x0000003637367207 */ /* 0x000fe40000000000 */
[----:B------:R-:W-:Y:S01]  /*10ba0*/  LOP3.LUT P1, RZ, R27, 0x3, RZ, 0xc0, !PT ;  /* 0x000000031bff7812 */ /* 0x000fe2000782c0ff */
[----:B------:R-:W-:Y:S01]  /*10bb0*/  IMAD.X R27, RZ, RZ, R15, P4 ;  /* 0x000000ffff1b7224 */ /* 0x000fe200020e060f */
[----:B------:R-:W-:Y:S01]  /*10bc0*/  MOV R55, R14 ;  /* 0x0000000e00377202 */ /* 0x000fe20000000f00 */
[----:B-1----:R-:W-:Y:S01]  /*10bd0*/  @P2 IMAD.HI.U32 R15, R64, R31, RZ ;  /* 0x0000001f400f2227 */ /* 0x002fe200078e00ff */
[----:B------:R-:W-:-:S02]  /*10be0*/  LOP3.LUT R20, R21, 0x380, RZ, 0xc0, !PT ;  /* 0x0000038015147812 */ /* 0x000fc400078ec0ff */
[----:B------:R-:W-:Y:S01]  /*10bf0*/  IADD3 R33, P4, R10, 0x1800, RZ ;  /* 0x000018000a217810 */ /* 0x000fe20007f9e0ff */
[----:B------:R-:W-:Y:S01]  /*10c00*/  IMAD.MOV.U32 R14, RZ, RZ, R64 ;  /* 0x000000ffff0e7224 */ /* 0x000fe200078e0040 */
[----:B------:R-:W-:Y:S02]  /*10c10*/  SHF.R.U64 R20, R20, 0x3, RZ ;  /* 0x0000000314147819 */ /* 0x000fe400000012ff */
[----:B------:R-:W-:Y:S02]  /*10c20*/  LOP3.LUT R12, R29, 0x380, RZ, 0xc0, !PT ;  /* 0x000003801d0c7812 */ /* 0x000fe400078ec0ff */
[----:B------:R-:W-:Y:S02]  /*10c30*/  LOP3.LUT R32, R33, 0x380, RZ, 0xc0, !PT ;  /* 0x0000038021207812 */ /* 0x000fe400078ec0ff */
[----:B0-----:R-:W-:Y:S02]  /*10c40*/  @P2 SHF.R.U32.HI R14, RZ, R62, R15 ;  /* 0x0000003eff0e2219 */ /* 0x001fe4000001160f */
[----:B------:R-:W-:-:S02]  /*10c50*/  SEL R34, R58, R57, P0 ;  /* 0x000000393a227207 */ /* 0x000fc40000000000 */
[----:B------:R-:W-:Y:S02]  /*10c60*/  LOP3.LUT R20, R20, R21, RZ, 0x3c, !PT ;  /* 0x0000001514147212 */ /* 0x000fe400078e3cff */
[----:B------:R-:W-:Y:S02]  /*10c70*/  SEL R58, R57, R58, P0 ;  /* 0x0000003a393a7207 */ /* 0x000fe40000000000 */
[----:B------:R-:W-:Y:S02]  /*10c80*/  SHF.R.U64 R12, R12, 0x3, RZ ;  /* 0x000000030c0c7819 */ /* 0x000fe400000012ff */
[----:B------:R-:W-:Y:S02]  /*10c90*/  SHF.R.U64 R32, R32, 0x3, RZ ;  /* 0x0000000320207819 */ /* 0x000fe400000012ff */
[----:B------:R-:W-:Y:S01]  /*10ca0*/  MOV R49, R24 ;  /* 0x0000001800317202 */ /* 0x000fe20000000f00 */
[----:B------:R-:W-:Y:S01]  /*10cb0*/  IMAD.MOV R24, RZ, RZ, -R14 ;  /* 0x000000ffff187224 */ /* 0x000fe200078e0a0e */
[----:B------:R-:W-:-:S02]  /*10cc0*/  LOP3.LUT R12, R12, R29, RZ, 0x3c, !PT ;  /* 0x0000001d0c0c7212 */ /* 0x000fc400078e3cff */
[----:B------:R-:W-:Y:S01]  /*10cd0*/  LOP3.LUT R32, R32, R33, RZ, 0x3c, !PT ;  /* 0x0000002120207212 */ /* 0x000fe200078e3cff */
[----:B------:R-:W-:Y:S01]  /*10ce0*/  IMAD R37, R9, R24, R64 ;  /* 0x0000001809257224 */ /* 0x000fe200078e0240 */
[----:B------:R-:W-:Y:S01]  /*10cf0*/  MOV R51, R26 ;  /* 0x0000001a00337202 */ /* 0x000fe20000000f00 */
[----:B------:R-:W-:Y:S01]  /*10d00*/  IMAD.U32 R26, RZ, RZ, UR8 ;  /* 0x00000008ff1a7e24 */ /* 0x000fe2000f8e00ff */
[----:B------:R-:W-:Y:S01]  /*10d10*/  SHF.R.S32.HI R15, RZ, 0x1f, R14 ;  /* 0x0000001fff0f7819 */ /* 0x000fe2000001140e */
[----:B------:R-:W-:Y:S01]  /*10d20*/  ULDC.64 UR8, c[0x0][0xae8] ;  /* 0x0002ba0000087ab9 */ /* 0x000fe20000000a00 */
[----:B------:R-:W-:Y:S02]  /*10d30*/  IADD3 R14, P5, R14, UR6, RZ ;  /* 0x000000060e0e7c10 */ /* 0x000fe4000ffbe0ff */
[----:B------:R-:W-:Y:S02]  /*10d40*/  SHF.R.S32.HI R24, RZ, 0x1f, R37 ;  /* 0x0000001fff187819 */ /* 0x000fe40000011425 */
[----:B------:R-:W-:Y:S01]  /*10d50*/  IADD3.X R15, R15, UR7, R26, P5, !PT ;  /* 0x000000070f0f7c10 */ /* 0x000fe2000affe41a */
[----:B------:R-:W-:Y:S01]  /*10d60*/  ULDC.64 UR6, c[0x0][0xb88] ;  /* 0x0002e20000067ab9 */ /* 0x000fe20000000a00 */
[----:B------:R-:W-:Y:S01]  /*10d70*/  VIADD R26, R22, UR41 ;  /* 0x00000029161a7c36 */ /* 0x000fe20008000000 */
[----:B------:R-:W-:Y:S01]  /*10d80*/  MOV R53, R12 ;  /* 0x0000000c00357202 */ /* 0x000fe20000000f00 */
[----:B------:R-:W-:Y:S01]  /*10d90*/  IMAD R24, R24, UR6, RZ ;  /* 0x0000000618187c24 */ /* 0x000fe2000f8e02ff */
[----:B------:R-:W-:Y:S01]  /*10da0*/  LOP3.LUT R41, R10, 0x380, RZ, 0xc0, !PT ;  /* 0x000003800a297812 */ /* 0x000fe200078ec0ff */
[----:B------:R-:W-:Y:S01]  /*10db0*/  IMAD.WIDE.U32 R14, R37, UR6, R14 ;  /* 0x00000006250e7c25 */ /* 0x000fe2000f8e000e */
[----:B------:R-:W-:-:S02]  /*10dc0*/  ISETP.GE.OR P5, PT, R26, R47, P1 ;  /* 0x0000002f1a00720c */ /* 0x000fc40000fa6670 */
[----:B------:R-:W-:Y:S01]  /*10dd0*/  SHF.R.U64 R41, R41, 0x3, RZ ;  /* 0x0000000329297819 */ /* 0x000fe200000012ff */
[----:B------:R-:W-:Y:S01]  /*10de0*/  IMAD R37, R37, UR7, R24 ;  /* 0x0000000725257c24 */ /* 0x000fe2000f8e0218 */
[----:B------:R-:W-:Y:S01]  /*10df0*/  ULDC.64 UR6, c[0x0][0xb50] ;  /* 0x0002d40000067ab9 */ /* 0x000fe20000000a00 */
[----:B------:R-:W-:Y:S02]  /*10e00*/  VIADD R24, R26, 0x8 ;  /* 0x000000081a187836 */ /* 0x000fe40000000000 */
[----:B------:R-:W-:Y:S01]  /*10e10*/  IMAD.IADD R15, R15, 0x1, R37 ;  /* 0x000000010f0f7824 */ /* 0x000fe200078e0225 */
[----:B------:R-:W-:Y:S02]  /*10e20*/  LEA R37, P6, R14, UR6, 0x2 ;  /* 0x000000060e257c11 */ /* 0x000fe4000f8c10ff */
[----:B------:R-:W-:Y:S02]  /*10e30*/  ISETP.GE.OR P1, PT, R24, R47, P1 ;  /* 0x0000002f1800720c */ /* 0x000fe40000f26670 */
[----:B---3--:R-:W-:Y:S01]  /*10e40*/  LOP3.LUT R21, R17, 0x2, RZ, 0x3c, !PT ;  /* 0x0000000211157812 */ /* 0x008fe200078e3cff */
[----:B------:R-:W-:Y:S04]  /*10e50*/  SHFL.IDX PT, R35, R48, R17, 0x1c1f ;  /* 0x001c1f1130237589 */ /* 0x000fe800000e0000 */
[----:B------:R-:W-:Y:S04]  /*10e60*/  SHFL.IDX PT, R34, R34, R17, 0x1c1f ;  /* 0x001c1f1122227589 */ /* 0x000fe800000e0000 */
[----:B------:R-:W-:Y:S04]  /*10e70*/  SHFL.IDX PT, R36, R36, R17, 0x1c1f ;  /* 0x001c1f1124247589 */ /* 0x000fe800000e0000 */
[----:B------:R-:W-:Y:S04]  /*10e80*/  SHFL.IDX PT, R38, R38, R17, 0x1c1f ;  /* 0x001c1f1126267589 */ /* 0x000fe800000e0000 */
[----:B------:R-:W-:Y:S04]  /*10e90*/  SHFL.IDX PT, R33, R46, R17, 0x1c1f ;  /* 0x001c1f112e217589 */ /* 0x000fe800000e0000 */
[----:B------:R-:W0:Y:S04]  /*10ea0*/  SHFL.IDX PT, R25, R58, R21, 0x1c1f ;  /* 0x001c1f153a197589 */ /* 0x000e2800000e0000 */
[----:B------:R-:W1:Y:S04]  /*10eb0*/  SHFL.IDX PT, R27, R28, R21, 0x1c1f ;  /* 0x001c1f151c1b7589 */ /* 0x000e6800000e0000 */
[----:B------:R2:W3:Y:S04]  /*10ec0*/  SHFL.IDX PT, R29, R40, R21, 0x1c1f ;  /* 0x001c1f15281d7589 */ /* 0x0004e800000e0000 */
[----:B------:R4:W4:Y:S04]  /*10ed0*/  SHFL.IDX PT, R48, R30, R21, 0x1c1f ;  /* 0x001c1f151e307589 */ /* 0x00092800000e0000 */
[----:B------:R-:W-:Y:S01]  /*10ee0*/  SHFL.IDX PT, R31, R42, R17, 0x1c1f ;  /* 0x001c1f112a1f7589 */ /* 0x000fe200000e0000 */
[----:B--2---:R-:W-:Y:S01]  /*10ef0*/  LOP3.LUT R40, R41, R10, RZ, 0x3c, !PT ;  /* 0x0000000a29287212 */ /* 0x004fe200078e3cff */
[----:B------:R-:W-:-:S02]  /*10f00*/  IMAD.MOV.U32 R41, RZ, RZ, R11 ;  /* 0x000000ffff297224 */ /* 0x000fc400078e000b */
[----:B------:R-:W-:Y:S04]  /*10f10*/  SHFL.IDX PT, R52, R52, R17, 0x1c1f ;  /* 0x001c1f1134347589 */ /* 0x000fe800000e0000 */
[----:B------:R-:W-:Y:S01]  /*10f20*/  SHFL.IDX PT, R60, R60, R17, 0x1c1f ;  /* 0x001c1f113c3c7589 */ /* 0x000fe200000e0000 */
[----:B0-----:R-:W-:-:S03]  /*10f30*/  SEL R12, R34, R25, P0 ;  /* 0x00000019220c7207 */ /* 0x001fc60000000000 */
[----:B------:R-:W0:Y:S01]  /*10f40*/  SHFL.IDX PT, R46, R44, R21, 0x1c1f ;  /* 0x001c1f152c2e7589 */ /* 0x000e2200000e0000 */
[----:B-1----:R-:W-:Y:S02]  /*10f50*/  SEL R24, R36, R27, P0 ;  /* 0x0000001b24187207 */ /* 0x002fe40000000000 */
[----:B------:R-:W-:Y:S01]  /*10f60*/  SEL R26, R27, R36, P0 ;  /* 0x000000241b1a7207 */ /* 0x000fe20000000000 */
[----:B------:R-:W1:Y:S01]  /*10f70*/  SHFL.IDX PT, R50, R50, R21, 0x1c1f ;  /* 0x001c1f1532327589 */ /* 0x000e6200000e0000 */
[----:B---3--:R-:W-:Y:S02]  /*10f80*/  SEL R28, R38, R29, P0 ;  /* 0x0000001d261c7207 */ /* 0x008fe40000000000 */
[----:B----4-:R-:W-:Y:S01]  /*10f90*/  SEL R30, R29, R38, P0 ;  /* 0x000000261d1e7207 */ /* 0x010fe20000000000 */
[----:B------:R-:W2:Y:S01]  /*10fa0*/  SHFL.IDX PT, R17, R56, R21, 0x1c1f ;  /* 0x001c1f1538117589 */ /* 0x000ea200000e0000 */
[----:B------:R-:W-:-:S03]  /*10fb0*/  SEL R13, R33, R48, P0 ;  /* 0x00000030210d7207 */ /* 0x000fc60000000000 */
[----:B------:R3:W4:Y:S04]  /*10fc0*/  SHFL.IDX PT, R39, R54, R21, 0x1c1f ;  /* 0x001c1f1536277589 */ /* 0x00072800000e0000 */
[----:B------:R-:W-:Y:S04]  /*10fd0*/  SHFL.IDX PT, R42, R37, RZ, 0x1c1f ;  /* 0x001c1fff252a7589 */ /* 0x000fe800000e0000 */
[----:B------:R4:W-:Y:S01]  /*10fe0*/  SHFL.IDX PT, R44, R37, 0x1, 0x1c1f ;  /* 0x003c1f00252c7f89 */ /* 0x0009e200000e0000 */
[----:B---3--:R-:W-:Y:S02]  /*10ff0*/  LEA.HI.X R21, R14, UR7, R15, 0x2, P6 ;  /* 0x000000070e157c11 */ /* 0x008fe4000b0f140f */
[----:B------:R-:W-:-:S02]  /*11000*/  SEL R14, R25, R34, P0 ;  /* 0x00000022190e7207 */ /* 0x000fc40000000000 */
[----:B------:R-:W-:Y:S01]  /*11010*/  SEL R15, R48, R33, P0 ;  /* 0x00000021300f7207 */ /* 0x000fe20000000000 */
[----:B------:R-:W3:Y:S01]  /*11020*/  SHFL.IDX PT, R43, R21, RZ, 0x1c1f ;  /* 0x001c1fff152b7589 */ /* 0x000ee200000e0000 */
[----:B0-----:R-:W-:Y:S01]  /*11030*/  SEL R36, R31, R46, P0 ;  /* 0x0000002e1f247207 */ /* 0x001fe20000000000 */
[----:B------:R-:W-:Y:S01]  /*11040*/  IMAD.X R33, RZ, RZ, R11, P4 ;  /* 0x000000ffff217224 */ /* 0x000fe200020e060b */
[----:B------:R-:W-:Y:S01]  /*11050*/  SEL R38, R46, R31, P0 ;  /* 0x0000001f2e267207 */ /* 0x000fe20000000000 */
[----:B------:R-:W-:Y:S01]  /*11060*/  STSM.16.M88.4 [R55], R12 ;  /* 0x0000000c37007844 */ /* 0x000fe20000000200 */
[----:B-1----:R-:W-:Y:S02]  /*11070*/  SEL R25, R35, R50, P0 ;  /* 0x0000003223197207 */ /* 0x002fe40000000000 */
[----:B------:R-:W-:Y:S01]  /*11080*/  SEL R27, R50, R35, P0 ;  /* 0x00000023321b7207 */ /* 0x000fe20000000000 */
[----:B------:R0:W1:Y:S01]  /*11090*/  SHFL.IDX PT, R45, R21, 0x1, 0x1c1f ;  /* 0x003c1f00152d7f89 */ /* 0x00006200000e0000 */
[----:B--2---:R-:W-:-:S02]  /*110a0*/  SEL R29, R52, R17, P0 ;  /* 0x00000011341d7207 */ /* 0x004fc40000000000 */
[----:B------:R-:W-:Y:S01]  /*110b0*/  SEL R31, R17, R52, P0 ;  /* 0x00000034111f7207 */ /* 0x000fe20000000000 */
[----:B------:R-:W-:Y:S01]  /*110c0*/  STSM.16.M88.4 [R53], R24 ;  /* 0x0000001835007844 */ /* 0x000fe20000000200 */
[----:B----4-:R-:W-:Y:S02]  /*110d0*/  SEL R37, R60, R39, P0 ;  /* 0x000000273c257207 */ /* 0x010fe40000000000 */
[----:B------:R-:W-:Y:S01]  /*110e0*/  SEL R39, R39, R60, P0 ;  /* 0x0000003c27277207 */ /* 0x000fe20000000000 */
[----:B------:R-:W-:Y:S01]  /*110f0*/  STSM.16.M88.4 [R51], R28 ;  /* 0x0000001c33007844 */ /* 0x000fe20000000200 */
[----:B0-----:R-:W-:-:S03]  /*11100*/  IMAD.X R21, RZ, RZ, R11, P3 ;  /* 0x000000ffff157224 */ /* 0x001fc600018e060b */
[----:B------:R0:W-:Y:S01]  /*11110*/  STSM.16.M88.4 [R49], R36 ;  /* 0x0000002431007844 */ /* 0x0001e20000000200 */
[----:B------:R-:W-:Y:S01]  /*11120*/  BAR.SYNC.DEFER_BLOCKING 0x1, 0x180 ;  /* 0x0046000000007b1d */ /* 0x000fe20000010000 */
[----:B------:R-:W-:-:S07]  /*11130*/  IADD3 R17, P0, R10, 0x4800, RZ ;  /* 0x000048000a117810 */ /* 0x000fce0007f1e0ff */
[----:B0-----:R-:W0:Y:S01]  /*11140*/  @P2 LDC R37, c[0x0][0xbf0] ;  /* 0x0002fc00ff252b82 */ /* 0x001e220000000800 */
[----:B---3--:R2:W-:Y:S04]  /*11150*/  @!P5 ST.E desc[UR48][R42.64], R6 ;  /* 0x000000062a00d985 */ /* 0x0085e8000c101930 */
[----:B-1----:R1:W-:Y:S04]  /*11160*/  @!P1 ST.E desc[UR48][R44.64], R4 ;  /* 0x000000042c009985 */ /* 0x0023e8000c101930 */
[----:B------:R-:W3:Y:S04]  /*11170*/  LD.E.128 R12, desc[UR48][R40.64] ;  /* 0x00000030280c7980 */ /* 0x000ee8000c101d00 */
[----:B------:R-:W4:Y:S04]  /*11180*/  LD.E.128 R32, desc[UR48][R32.64] ;  /* 0x0000003020207980 */ /* 0x000f28000c101d00 */
[----:B------:R0:W4:Y:S01]  /*11190*/  LD.E.128 R28, desc[UR48][R20.64] ;  /* 0x00000030141c7980 */ /* 0x000122000c101d00 */
[----:B------:R-:W-:Y:S01]  /*111a0*/  IMAD.X R25, RZ, RZ, R11, P0 ;  /* 0x000000ffff197224 */ /* 0x000fe200000e060b */
[----:B------:R-:W-:Y:S01]  /*111b0*/  UIMAD UR5, UR12, UR8, URZ ;  /* 0x000000080c0572a4 */ /* 0x000fe2000f8e023f */
[----:B------:R-:W1:Y:S01]  /*111c0*/  @P2 LDC R11, c[0x0][0xbec] ;  /* 0x0002fb00ff0b2b82 */ /* 0x000e620000000800 */
[----:B------:R-:W-:Y:S01]  /*111d0*/  LOP3.LUT R10, R17, 0x380, RZ, 0xc0, !PT ;  /* 0x00000380110a7812 */ /* 0x000fe200078ec0ff */
[----:B------:R-:W-:Y:S01]  /*111e0*/  VIADD R8, R8, UR41 ;  /* 0x0000002908087c36 */ /* 0x000fe20008000000 */
[----:B------:R-:W-:-:S02]  /*111f0*/  UIMAD.WIDE.U32 UR6, UR40, UR8, URZ ;  /* 0x00000008280672a5 */ /* 0x000fc4000f8e003f */
[----:B------:R-:W-:Y:S01]  /*11200*/  UIMAD UR5, UR40, UR9, UR5 ;  /* 0x00000009280572a4 */ /* 0x000fe2000f8e0205 */
[----:B--2---:R-:W-:Y:S01]  /*11210*/  SHF.R.U64 R6, R10, 0x3, RZ ;  /* 0x000000030a067819 */ /* 0x004fe200000012ff */
[----:B------:R-:W-:Y:S02]  /*11220*/  UIMAD UR8, UR13, UR10, URZ ;  /* 0x0000000a0d0872a4 */ /* 0x000fe4000f8e023f */
[----:B------:R-:W-:Y:S01]  /*11230*/  UIADD3 UR7, UR7, UR5, URZ ;  /* 0x0000000507077290 */ /* 0x000fe2000fffe03f */
[----:B------:R-:W-:Y:S01]  /*11240*/  LOP3.LUT R24, R6, R17, RZ, 0x3c, !PT ;  /* 0x0000001106187212 */ /* 0x000fe200078e3cff */
[----:B------:R-:W-:Y:S01]  /*11250*/  IMAD.MOV.U32 R17, RZ, RZ, R8 ;  /* 0x000000ffff117224 */ /* 0x000fe200078e0008 */
[----:B------:R-:W-:Y:S02]  /*11260*/  UIMAD UR5, UR39, UR11, UR8 ;  /* 0x0000000b270572a4 */ /* 0x000fe4000f8e0208 */
[----:B------:R-:W-:Y:S01]  /*11270*/  UIMAD.WIDE.U32 UR6, UR39, UR10, UR6 ;  /* 0x0000000a270672a5 */ /* 0x000fe2000f8e0006 */
[----:B------:R-:W-:Y:S01]  /*11280*/  ULDC.64 UR8, c[0x0][0xae0] ;  /* 0x0002b80000087ab9 */ /* 0x000fe20000000a00 */
[----:B------:R-:W5:Y:S02]  /*11290*/  LD.E.128 R24, desc[UR48][R24.64] ;  /* 0x0000003018187980 */ /* 0x000f64000c101d00 */
[----:B------:R-:W-:Y:S01]  /*112a0*/  UIADD3 UR5, UR7, UR5, URZ ;  /* 0x0000000507057290 */ /* 0x000fe2000fffe03f */
[----:B------:R-:W-:-:S02]  /*112b0*/  VIADD R7, R7, 0x13220 ;  /* 0x0001322007077836 */ /* 0x000fc40000000000 */
[----:B------:R-:W-:Y:S01]  /*112c0*/  IMAD.U32 R10, RZ, RZ, UR6 ;  /* 0x00000006ff0a7e24 */ /* 0x000fe2000f8e00ff */
[----:B------:R-:W-:Y:S01]  /*112d0*/  @!PT LDS RZ, [RZ] ;  /* 0x00000000fffff984 */ /* 0x000fe20000000800 */
[----:B------:R-:W-:Y:S01]  /*112e0*/  @!PT LDS RZ, [RZ] ;  /* 0x00000000fffff984 */ /* 0x000fe20000000800 */
[----:B------:R-:W-:Y:S01]  /*112f0*/  @!PT LDS RZ, [RZ] ;  /* 0x00000000fffff984 */ /* 0x000fe20000000800 */
[----:B------:R-:W-:Y:S01]  /*11300*/  @!PT LDS RZ, [RZ] ;  /* 0x00000000fffff984 */ /* 0x000fe20000000800 */
[----:B------:R2:W-:Y:S06]  /*11310*/  MEMBAR.ALL.CTA ;  /* 0x0000000000007992 */ /* 0x0005ec0000008000 */
[----:B--2---:R-:W2:Y:S01]  /*11320*/  FENCE.VIEW.ASYNC.S ;  /* 0x00000000000073c6 */ /* 0x004ea20000000000 */
[----:B-1----:R-:W-:Y:S01]  /*11330*/  @P2 IMAD.HI.U32 R4, R8, R11, RZ ;  /* 0x0000000b08042227 */ /* 0x002fe200078e00ff */
[----:B------:R-:W-:-:S03]  /*11340*/  PRMT R7, RZ, 0x654, R7 ;  /* 0x00000654ff077816 */ /* 0x000fc60000000007 */
[----:B------:R-:W-:Y:S01]  /*11350*/  IMAD.U32 R11, RZ, RZ, UR7 ;  /* 0x00000007ff0b7e24 */ /* 0x000fe2000f8e00ff */
[----:B0-----:R-:W-:Y:S01]  /*11360*/  @P2 SHF.R.U32.HI R17, RZ, R37, R4 ;  /* 0x00000025ff112219 */ /* 0x001fe20000011604 */
[----:B------:R-:W-:Y:S01]  /*11370*/  IMAD.U32 R11, RZ, RZ, UR5 ;  /* 0x00000005ff0b7e24 */ /* 0x000fe2000f8e00ff */
[----:B------:R-:W-:Y:S01]  /*11380*/  ULDC.64 UR6, c[0x0][0xad8] ;  /* 0x0002b60000067ab9 */ /* 0x000fe20000000a00 */
[----:B------:R-:W-:Y:S01]  /*11390*/  ULDC UR5, c[0x0][0xac8] ;  /* 0x0002b20000057ab9 */ /* 0x000fe20000000800 */
[--C-:B------:R-:W-:Y:S01]  /*113a0*/  SHF.R.S32.HI R4, RZ, 0x1f, R17.reuse ;  /* 0x0000001fff047819 */ /* 0x100fe20000011411 */
[----:B------:R-:W-:-:S04]  /*113b0*/  IMAD.MOV R6, RZ, RZ, -R17 ;  /* 0x000000ffff067224 */ /* 0x000fc800078e0a11 */
[----:B------:R-:W-:Y:S02]  /*113c0*/  IMAD R4, R4, UR8, RZ ;  /* 0x0000000804047c24 */ /* 0x000fe4000f8e02ff */
[----:B------:R-:W-:Y:S02]  /*113d0*/  IMAD R21, R9, R6, R8 ;  /* 0x0000000609157224 */ /* 0x000fe400078e0208 */
[C---:B------:R-:W-:Y:S02]  /*113e0*/  IMAD R37, R17.reuse, UR9, R4 ;  /* 0x0000000911257c24 */ /* 0x040fe4000f8e0204 */
[----:B------:R-:W-:Y:S01]  /*113f0*/  IMAD.WIDE.U32 R8, R17, UR8, R10 ;  /* 0x0000000811087c25 */ /* 0x000fe2000f8e000a */
[----:B------:R-:W-:Y:S01]  /*11400*/  SHF.R.S32.HI R4, RZ, 0x1f, R21 ;  /* 0x0000001fff047819 */ /* 0x000fe20000011415 */
[----:B--2---:R0:W-:Y:S02]  /*11410*/  SYNCS.ARRIVE.TRANS64.RED.A1T0 RZ, [R7+URZ], RZ ;  /* 0x000000ff07ff79a7 */ /* 0x0041e4000810043f */
[----:B------:R-:W-:-:S02]  /*11420*/  IMAD.IADD R9, R9, 0x1, R37 ;  /* 0x0000000109097824 */ /* 0x000fc400078e0225 */
[----:B------:R-:W-:Y:S02]  /*11430*/  IMAD R4, R4, UR6, RZ ;  /* 0x0000000604047c24 */ /* 0x000fe4000f8e02ff */
[----:B------:R-:W-:-:S04]  /*11440*/  IMAD.WIDE.U32 R8, R21, UR6, R8 ;  /* 0x0000000615087c25 */ /* 0x000fc8000f8e0008 */
[----:B------:R-:W-:Y:S01]  /*11450*/  IMAD R11, R21, UR7, R4 ;  /* 0x00000007150b7c24 */ /* 0x000fe2000f8e0204 */
[----:B------:R-:W-:Y:S01]  /*11460*/  ULDC.64 UR6, c[0x0][0xa80] ;  /* 0x0002a00000067ab9 */ /* 0x000fe20000000a00 */
[----:B------:R-:W-:Y:S02]  /*11470*/  VIADD R10, R5, UR41 ;  /* 0x00000029050a7c36 */ /* 0x000fe40008000000 */
[----:B------:R-:W-:Y:S01]  /*11480*/  IMAD.IADD R9, R9, 0x1, R11 ;  /* 0x0000000109097824 */ /* 0x000fe200078e020b */
[----:B------:R-:W-:Y:S01]  /*11490*/  LEA R11, P0, R8, UR6, 0x1 ;  /* 0x00000006080b7c11 */ /* 0x000fe2000f8008ff */
[C---:B------:R-:W-:Y:S02]  /*114a0*/  VIADD R4, R10.reuse, 0x30 ;  /* 0x000000300a047836 */ /* 0x040fe40000000000 */
[----:B------:R-:W-:Y:S01]  /*114b0*/  VIADD R6, R10, 0x60 ;  /* 0x000000600a067836 */ /* 0x000fe20000000000 */
[----:B------:R-:W-:Y:S01]  /*114c0*/  LEA.HI.X R17, R8, UR7, R9, 0x1, P0 ;  /* 0x0000000708117c11 */ /* 0x000fe200080f0c09 */
[----:B------:R-:W1:Y:S01]  /*114d0*/  SHFL.IDX PT, R21, R11, RZ, 0x181f ;  /* 0x00181fff0b157589 */ /* 0x000e6200000e0000 */
[----:B------:R-:W-:-:S03]  /*114e0*/  ISETP.GE.AND P0, PT, R0, UR5, PT ;  /* 0x0000000500007c0c */ /* 0x000fc6000bf06270 */
[----:B------:R-:W2:Y:S01]  /*114f0*/  SHFL.IDX PT, R37, R11, 0x1, 0x181f ;  /* 0x00381f000b257f89 */ /* 0x000ea200000e0000 */
[CC--:B------:R-:W-:Y:S01]  /*11500*/  ISETP.GE.OR P1, PT, R10.reuse, R47.reuse, P0 ;  /* 0x0000002f0a00720c */ /* 0x0c0fe20000726670 */
[----:B------:R-:W-:Y:S01]  /*11510*/  VIADD R10, R10, 0x90 ;  /* 0x000000900a0a7836 */ /* 0x000fe20000000000 */
[-C--:B------:R-:W-:Y:S01]  /*11520*/  ISETP.GE.OR P2, PT, R4, R47.reuse, P0 ;  /* 0x0000002f0400720c */ /* 0x080fe20000746670 */
[----:B------:R-:W0:Y:S01]  /*11530*/  SHFL.IDX PT, R39, R11, 0x2, 0x181f ;  /* 0x00581f000b277f89 */ /* 0x000e2200000e0000 */
[-C--:B------:R-:W-:Y:S02]  /*11540*/  ISETP.GE.OR P3, PT, R6, R47.reuse, P0 ;  /* 0x0000002f0600720c */ /* 0x080fe40000766670 */
[----:B------:R-:W-:Y:S01]  /*11550*/  ISETP.GE.OR P0, PT, R10, R47, P0 ;  /* 0x0000002f0a00720c */ /* 0x000fe20000706670 */
[----:B------:R-:W0:Y:S04]  /*11560*/  SHFL.IDX PT, R9, R17, RZ, 0x181f ;  /* 0x00181fff11097589 */ /* 0x000e2800000e0000 */
[----:B------:R-:W0:Y:S04]  /*11570*/  SHFL.IDX PT, R20, R17, 0x1, 0x181f ;  /* 0x00381f0011147f89 */ /* 0x000e2800000e0000 */
[----:B------:R-:W0:Y:S01]  /*11580*/  SHFL.IDX PT, R36, R17, 0x2, 0x181f ;  /* 0x00581f0011247f89 */ /* 0x000e2200000e0000 */
[----:B-1----:R-:W-:-:S03]  /*11590*/  @!P1 LEA R4, P4, R0, R21, 0x1 ;  /* 0x0000001500049211 */ /* 0x002fc600078808ff */
[----:B------:R-:W1:Y:S01]  /*115a0*/  SHFL.IDX PT, R11, R11, 0x3, 0x181f ;  /* 0x00781f000b0b7f89 */ /* 0x000e6200000e0000 */
[----:B--2---:R-:W-:-:S03]  /*115b0*/  @!P2 LEA R6, P5, R0, R37, 0x1 ;  /* 0x000000250006a211 */ /* 0x004fc600078a08ff */
[----:B------:R-:W2:Y:S01]  /*115c0*/  SHFL.IDX PT, R17, R17, 0x3, 0x181f ;  /* 0x00781f0011117f89 */ /* 0x000ea200000e0000 */
[C---:B0-----:R-:W-:Y:S02]  /*115d0*/  @!P3 LEA R8, P6, R0.reuse, R39, 0x1 ;  /* 0x000000270008b211 */ /* 0x041fe400078c08ff */
[C-C-:B------:R-:W-:Y:S02]  /*115e0*/  @!P1 LEA.HI.X R5, R0.reuse, R9, R3.reuse, 0x1, P4 ;  /* 0x0000000900059211 */ /* 0x140fe400020f0c03 */
[C-C-:B------:R-:W-:Y:S02]  /*115f0*/  @!P2 LEA.HI.X R7, R0.reuse, R20, R3.reuse, 0x1, P5 ;  /* 0x000000140007a211 */ /* 0x140fe400028f0c03 */
[----:B------:R-:W-:Y:S01]  /*11600*/  @!P3 LEA.HI.X R9, R0, R36, R3, 0x1, P6 ;  /* 0x000000240009b211 */ /* 0x000fe200030f0c03 */
[----:B---3--:R0:W-:Y:S04]  /*11610*/  @!P1 ST.E.128 desc[UR48][R4.64], R12 ;  /* 0x0000000c04009985 */ /* 0x0081e8000c101d30 */
[----:B----4-:R0:W-:Y:S04]  /*11620*/  @!P2 ST.E.128 desc[UR48][R6.64], R32 ;  /* 0x000000200600a985 */ /* 0x0101e8000c101d30 */
[----:B------:R0:W-:Y:S01]  /*11630*/  @!P3 ST.E.128 desc[UR48][R8.64], R28 ;  /* 0x0000001c0800b985 */ /* 0x0001e2000c101d30 */
[----:B-12---:R-:W-:Y:S05]  /*11640*/  @P0 BRA `(.L_x_717) ;  /* 0x0000000400e00947 */ /* 0x006fea0003800000 */
[----:B0-----:R-:W-:-:S04]  /*11650*/  LEA R4, P0, R0, R11, 0x1 ;  /* 0x0000000b00047211 */ /* 0x001fc800078008ff */
[----:B------:R-:W-:-:S05]  /*11660*/  LEA.HI.X R5, R0, R17, R3, 0x1, P0 ;  /* 0x0000001100057211 */ /* 0x000fca00000f0c03 */
[----:B-----5:R2:W-:Y:S01]  /*11670*/  ST.E.128 desc[UR48][R4.64], R24 ;  /* 0x0000001804007985 */ /* 0x0205e2000c101d30 */
[----:B------:R-:W-:Y:S05]  /*11680*/  BRA `(.L_x_717) ;  /* 0x0000000400d07947 */ /* 0x000fea0003800000 */
.L_x_716:
[----:B------:R-:W0:Y:S01]  /*11690*/  LDC R12, c[0x0][0xbe8] ;  /* 0x0002fa00ff0c7b82 */ /* 0x000e220000000800 */
[----:B------:R-:W-:Y:S01]  /*116a0*/  ISETP.GE.AND P0, PT, R27, 0xc0, PT ;  /* 0x000000c01b00780c */ /* 0x000fe20003f06270 */
[----:B------:R-:W-:Y:S01]  /*116b0*/  USHF.R.S32.HI UR8, URZ, 0x1f, UR40 ;  /* 0x0000001f3f087899 */ /* 0x000fe20008011428 */
[----:B------:R-:W-:Y:S01]  /*116c0*/  BSSY B1, `(.L_x_718) ;  /* 0x000002e000017945 */ /* 0x000fe20003800000 */
[----:B------:R-:W-:Y:S01]  /*116d0*/  USHF.R.S32.HI UR9, URZ, 0x1f, UR39 ;  /* 0x0000001f3f097899 */ /* 0x000fe20008011427 */
[----:B------:R-:W-:Y:S01]  /*116e0*/  IMAD R10, R8, 0x30, R5 ;  /* 0x00000030080a7824 */ /* 0x000fe200078e0205 */
[----:B0-----:R-:W-:-:S13]  /*116f0*/  ISETP.NE.AND P1, PT, R12, 0x1, PT ;  /* 0x000000010c00780c */ /* 0x001fda0003f25270 */
[----:B------:R-:W0:Y:S08]  /*11700*/  @P1 LDC R13, c[0x0][0xbec] ;  /* 0x0002fb00ff0d1b82 */ /* 0x000e300000000800 */
[----:B------:R-:W1:Y:S01]  /*11710*/  @P1 LDC R15, c[0x0][0xbf0] ;  /* 0x0002fc00ff0f1b82 */ /* 0x000e620000000800 */
[----:B------:R-:W-:Y:S05]  /*11720*/  @P0 BRA `(.L_x_719) ;  /* 0x00000000009c0947 */ /* 0x000fea0003800000 */
[----:B------:R-:W2:Y:S01]  /*11730*/  LDC R7, c[0x0][0xbe8] ;  /* 0x0002fa00ff077b82 */ /* 0x000ea20000000800 */
[----:B------:R-:W-:Y:S01]  /*11740*/  IMAD.U32 R8, RZ, RZ, UR41 ;  /* 0x00000029ff087e24 */ /* 0x000fe2000f8e00ff */
[----:B------:R-:W-:-:S04]  /*11750*/  ULDC UR5, c[0x0][0xa88] ;  /* 0x0002a20000057ab9 */ /* 0x000fc80000000800 */
[----:B------:R-:W-:Y:S01]  /*11760*/  IADD3 R8, R8, -0x80, R23 ;  /* 0xffffff8008087810 */ /* 0x000fe20007ffe017 */
[----:B--2---:R-:W-:-:S05]  /*11770*/  IMAD R9, R7, UR5, RZ ;  /* 0x0000000507097c24 */ /* 0x004fca000f8e02ff */
[----:B------:R-:W-:-:S13]  /*11780*/  ISETP.GE.AND P0, PT, R8, R9, PT ;  /* 0x000000090800720c */ /* 0x000fda0003f06270 */
[----:B------:R-:W-:Y:S05]  /*11790*/  @P0 BRA `(.L_x_719) ;  /* 0x0000000000800947 */ /* 0x000fea0003800000 */
[----:B------:R-:W-:Y:S01]  /*117a0*/  ISETP.NE.AND P0, PT, R7, 0x1, PT ;  /* 0x000000010700780c */ /* 0x000fe20003f05270 */
[----:B------:R-:W-:Y:S01]  /*117b0*/  ULDC.64 UR10, c[0x0][0xb90] ;  /* 0x0002e400000a7ab9 */ /* 0x000fe20000000a00 */
[----:B------:R-:W-:Y:S01]  /*117c0*/  IMAD.MOV.U32 R6, RZ, RZ, R8 ;  /* 0x000000ffff067224 */ /* 0x000fe200078e0008 */
[----:B------:R-:W-:Y:S02]  /*117d0*/  UIMAD UR5, UR8, UR10, URZ ;  /* 0x0000000a080572a4 */ /* 0x000fe4000f8e023f */
[----:B------:R-:W-:Y:S02]  /*117e0*/  UIMAD.WIDE.U32 UR6, UR40, UR10, URZ ;  /* 0x0000000a280672a5 */ /* 0x000fe4000f8e003f */
[----:B------:R-:W-:-:S03]  /*117f0*/  UIMAD UR5, UR40, UR11, UR5 ;  /* 0x0000000b280572a4 */ /* 0x000fc6000f8e0205 */
[----:B------:R-:W-:Y:S01]  /*11800*/  ULDC.64 UR10, c[0x0][0xb98] ;  /* 0x0002e600000a7ab9 */ /* 0x000fe20000000a00 */
[----:B------:R-:W-:Y:S02]  /*11810*/  UIADD3 UR7, UR7, UR5, URZ ;  /* 0x0000000507077290 */ /* 0x000fe4000fffe03f */
[----:B------:R-:W2:Y:S01]  /*11820*/  @P0 LDC R9, c[0x0][0xbec] ;  /* 0x0002fb00ff090b82 */ /* 0x000ea20000000800 */
[----:B------:R-:W-:Y:S02]  /*11830*/  UIMAD UR5, UR9, UR10, URZ ;  /* 0x0000000a090572a4 */ /* 0x000fe4000f8e023f */
[----:B------:R-:W-:Y:S02]  /*11840*/  UIMAD.WIDE.U32 UR6, UR39, UR10, UR6 ;  /* 0x0000000a270672a5 */ /* 0x000fe4000f8e0006 */
[----:B------:R-:W-:-:S03]  /*11850*/  UIMAD UR5, UR39, UR11, UR5 ;  /* 0x0000000b270572a4 */ /* 0x000fc6000f8e0205 */
[----:B------:R-:W3:Y:S01]  /*11860*/  @P0 LDC R11, c[0x0][0xbf0] ;  /* 0x0002fc00ff0b0b82 */ /* 0x000ee20000000800 */
[----:B------:R-:W-:Y:S01]  /*11870*/  ULDC.64 UR10, c[0x0][0xb88] ;  /* 0x0002e200000a7ab9 */ /* 0x000fe20000000a00 */
[----:B--2---:R-:W-:-:S05]  /*11880*/  @P0 IMAD.HI.U32 R4, R8, R9, RZ ;  /* 0x0000000908040227 */ /* 0x004fca00078e00ff */
[----:B---3--:R-:W-:-:S05]  /*11890*/  @P0 SHF.R.U32.HI R6, RZ, R11, R4 ;  /* 0x0000000bff060219 */ /* 0x008fca0000011604 */
[----:B------:R-:W-:-:S04]  /*118a0*/  IMAD.MOV R9, RZ, RZ, -R6 ;  /* 0x000000ffff097224 */ /* 0x000fc800078e0a06 */
[----:B------:R-:W-:Y:S01]  /*118b0*/  IMAD R9, R7, R9, R8 ;  /* 0x0000000907097224 */ /* 0x000fe200078e0208 */
[----:B------:R-:W-:Y:S01]  /*118c0*/  SHF.R.S32.HI R7, RZ, 0x1f, R6 ;  /* 0x0000001fff077819 */ /* 0x000fe20000011406 */
[----:B------:R-:W-:Y:S01]  /*118d0*/  IMAD.U32 R8, RZ, RZ, UR5 ;  /* 0x00000005ff087e24 */ /* 0x000fe2000f8e00ff */
[----:B------:R-:W-:Y:S02]  /*118e0*/  IADD3 R6, P0, R6, UR6, RZ ;  /* 0x0000000606067c10 */ /* 0x000fe4000ff1e0ff */
[----:B------:R-:W-:Y:S02]  /*118f0*/  SHF.R.S32.HI R4, RZ, 0x1f, R9 ;  /* 0x0000001fff047819 */ /* 0x000fe40000011409 */
[----:B------:R-:W-:Y:S01]  /*11900*/  IADD3.X R7, R7, UR7, R8, P0, !PT ;  /* 0x0000000707077c10 */ /* 0x000fe200087fe408 */
[----:B------:R-:W-:Y:S02]  /*11910*/  ULDC.64 UR6, c[0x0][0xb50] ;  /* 0x0002d40000067ab9 */ /* 0x000fe40000000a00 */
[----:B------:R-:W-:-:S02]  /*11920*/  IMAD R4, R4, UR10, RZ ;  /* 0x0000000a04047c24 */ /* 0x000fc4000f8e02ff */
[----:B------:R-:W-:-:S04]  /*11930*/  IMAD.WIDE.U32 R6, R9, UR10, R6 ;  /* 0x0000000a09067c25 */ /* 0x000fc8000f8e0006 */
[----:B------:R-:W-:Y:S01]  /*11940*/  IMAD R11, R9, UR11, R4 ;  /* 0x0000000b090b7c24 */ /* 0x000fe2000f8e0204 */
[----:B------:R-:W-:-:S03]  /*11950*/  LEA R8, P0, R6, UR6, 0x2 ;  /* 0x0000000606087c11 */ /* 0x000fc6000f8010ff */
[----:B------:R-:W-:-:S05]  /*11960*/  IMAD.IADD R7, R7, 0x1, R11 ;  /* 0x0000000107077824 */ /* 0x000fca00078e020b */
[----:B------:R-:W-:Y:S01]  /*11970*/  LEA.HI.X R9, R6, UR7, R7, 0x2, P0 ;  /* 0x0000000706097c11 */ /* 0x000fe200080f1407 */
[----:B------:R-:W-:-:S05]  /*11980*/  IMAD.MOV.U32 R7, RZ, RZ, -0x800000 ;  /* 0xff800000ff077424 */ /* 0x000fca00078e00ff */
[----:B------:R2:W-:Y:S02]  /*11990*/  STG.E desc[UR48][R8.64], R7 ;  /* 0x0000000708007986 */ /* 0x0005e4000c101930 */
.L_x_719:
[----:B------:R-:W-:Y:S05]  /*119a0*/  BSYNC B1 ;  /* 0x0000000000017941 */ /* 0x000fea0003800000 */
.L_x_718:
[----:B------:R-:W-:Y:S01]  /*119b0*/  ULDC.64 UR10, c[0x0][0xae8] ;  /* 0x0002ba00000a7ab9 */ /* 0x000fe20000000a00 */
[----:B------:R-:W-:Y:S01]  /*119c0*/  VIADD R10, R10, UR41 ;  /* 0x000000290a0a7c36 */ /* 0x000fe20008000000 */
[----:B------:R-:W-:Y:S01]  /*119d0*/  UIMAD UR5, UR8, UR10, URZ ;  /* 0x0000000a080572a4 */ /* 0x000fe2000f8e023f */
[----:B--2---:R-:W-:Y:S01]  /*119e0*/  VIADD R8, R5, UR41 ;  /* 0x0000002905087c36 */ /* 0x004fe20008000000 */
[----:B------:R-:W-:Y:S01]  /*119f0*/  UIMAD.WIDE.U32 UR6, UR40, UR10, URZ ;  /* 0x0000000a280672a5 */ /* 0x000fe2000f8e003f */
[----:B0-----:R-:W-:Y:S01]  /*11a00*/  @P1 IMAD.HI.U32 R4, R10, R13, RZ ;  /* 0x0000000d0a041227 */ /* 0x001fe200078e00ff */
[----:B------:R-:W-:-:S03]  /*11a10*/  UIMAD UR5, UR40, UR11, UR5 ;  /* 0x0000000b280572a4 */ /* 0x000fc6000f8e0205 */
[----:B------:R-:W-:Y:S01]  /*11a20*/  ULDC.64 UR10, c[0x0][0xaf0] ;  /* 0x0002bc00000a7ab9 */ /* 0x000fe20000000a00 */
[----:B------:R-:W-:Y:S01]  /*11a30*/  UIADD3 UR7, UR7, UR5, URZ ;  /* 0x0000000507077290 */ /* 0x000fe2000fffe03f */
[----:B------:R-:W-:Y:S01]  /*11a40*/  IMAD.MOV.U32 R9, RZ, RZ, R10 ;  /* 0x000000ffff097224 */ /* 0x000fe200078e000a */
[----:B------:R-:W-:Y:S01]  /*11a50*/  UIMAD UR5, UR9, UR10, URZ ;  /* 0x0000000a090572a4 */ /* 0x000fe2000f8e023f */
[----:B-1----:R-:W-:Y:S01]  /*11a60*/  @P1 SHF.R.U32.HI R9, RZ, R15, R4 ;  /* 0x0000000fff091219 */ /* 0x002fe20000011604 */
        /* <DEDUP_REMOVED lines=10> */
[----:B------:R-:W-:Y:S01]  /*11b10*/  ULDC.64 UR6, c[0x0][0xad8] ;  /* 0x0002b60000067ab9 */ /* 0x000fe20000000a00 */
[----:B------:R-:W-:Y:S01]  /*11b20*/  IMAD.U32 R7, RZ, RZ, UR5 ;  /* 0x00000005ff077e24 */ /* 0x000fe2000f8e00ff */
[----:B------:R-:W-:Y:S01]  /*11b30*/  ULDC UR5, c[0x0][0xac8] ;  /* 0x0002b20000057ab9 */ /* 0x000fe20000000800 */
[C---:B------:R-:W-:Y:S01]  /*11b40*/  IMAD R13, R9.reuse, UR9, R4 ;  /* 0x00000009090d7c24 */ /* 0x040fe2000f8e0204 */
[----:B------:R-:W-:Y:S01]  /*11b50*/  SHF.R.S32.HI R4, RZ, 0x1f, R11 ;  /* 0x0000001fff047819 */ /* 0x000fe2000001140b */
        /* <DEDUP_REMOVED lines=8> */
[----:B------:R-:W-:Y:S01]  /*11be0*/  ULDC UR6, c[0x0][0xa88] ;  /* 0x0002a20000067ab9 */ /* 0x000fe20000000800 */
[----:B------:R-:W-:Y:S02]  /*11bf0*/  VIADD R4, R8, 0x30 ;  /* 0x0000003008047836 */ /* 0x000fe40000000000 */
[----:B------:R-:W-:Y:S01]  /*11c00*/  LEA.HI.X R10, R6, UR7, R5, 0x1, P0 ;  /* 0x00000007060a7c11 */ /* 0x000fe200080f0c05 */
[----:B------:R-:W0:Y:S01]  /*11c10*/  SHFL.IDX PT, R11, R7, RZ, 0x181f ;  /* 0x00181fff070b7589 */ /* 0x000e2200000e0000 */
[----:B------:R-:W-:Y:S01]  /*11c20*/  IMAD R25, R12, UR6, RZ ;  /* 0x000000060c197c24 */ /* 0x000fe2000f8e02ff */
[----:B------:R-:W-:Y:S01]  /*11c30*/  ISETP.GE.AND P0, PT, R0, UR5, PT ;  /* 0x0000000500007c0c */ /* 0x000fe2000bf06270 */
[C---:B------:R-:W-:Y:S01]  /*11c40*/  VIADD R5, R8.reuse, 0x60 ;  /* 0x0000006008057836 */ /* 0x040fe20000000000 */
[----:B------:R-:W1:Y:S01]  /*11c50*/  SHFL.IDX PT, R13, R7, 0x1, 0x181f ;  /* 0x00381f00070d7f89 */ /* 0x000e6200000e0000 */
[C---:B------:R-:W-:Y:S01]  /*11c60*/  VIADD R6, R8.reuse, 0x90 ;  /* 0x0000009008067836 */ /* 0x040fe20000000000 */
[----:B------:R-:W-:-:S02]  /*11c70*/  ISETP.GE.OR P3, PT, R8, R25, P0 ;  /* 0x000000190800720c */ /* 0x000fc40000766670 */
[----:B------:R-:W2:Y:S01]  /*11c80*/  SHFL.IDX PT, R15, R7, 0x2, 0x181f ;  /* 0x00581f00070f7f89 */ /* 0x000ea200000e0000 */
[-C--:B------:R-:W-:Y:S02]  /*11c90*/  ISETP.GE.OR P2, PT, R4, R25.reuse, P0 ;  /* 0x000000190400720c */ /* 0x080fe40000746670 */
[-C--:B------:R-:W-:Y:S01]  /*11ca0*/  ISETP.GE.OR P1, PT, R5, R25.reuse, P0 ;  /* 0x000000190500720c */ /* 0x080fe20000726670 */
[----:B------:R-:W3:Y:S01]  /*11cb0*/  SHFL.IDX PT, R9, R10, RZ, 0x181f ;  /* 0x00181fff0a097589 */ /* 0x000ee200000e0000 */
[----:B------:R-:W-:-:S03]  /*11cc0*/  ISETP.GE.OR P0, PT, R6, R25, P0 ;  /* 0x000000190600720c */ /* 0x000fc60000706670 */
[----:B------:R-:W4:Y:S04]  /*11cd0*/  SHFL.IDX PT, R21, R7, 0x3, 0x181f ;  /* 0x00781f0007157f89 */ /* 0x000f2800000e0000 */
[----:B------:R-:W5:Y:S04]  /*11ce0*/  SHFL.IDX PT, R12, R10, 0x1, 0x181f ;  /* 0x00381f000a0c7f89 */ /* 0x000f6800000e0000 */
[----:B------:R-:W5:Y:S01]  /*11cf0*/  SHFL.IDX PT, R14, R10, 0x2, 0x181f ;  /* 0x00581f000a0e7f89 */ /* 0x000f6200000e0000 */
[----:B0-----:R-:W-:-:S03]  /*11d00*/  @!P3 LEA R4, P6, R0, R11, 0x1 ;  /* 0x0000000b0004b211 */ /* 0x001fc600078c08ff */
[----:B------:R4:W0:Y:S01]  /*11d10*/  SHFL.IDX PT, R17, R10, 0x3, 0x181f ;  /* 0x00781f000a117f89 */ /* 0x00082200000e0000 */
[C---:B-1----:R-:W-:Y:S02]  /*11d20*/  @!P2 LEA R6, P5, R0.reuse, R13, 0x1 ;  /* 0x0000000d0006a211 */ /* 0x042fe400078a08ff */
[C---:B--2---:R-:W-:Y:S02]  /*11d30*/  @!P1 LEA R8, P4, R0.reuse, R15, 0x1 ;  /* 0x0000000f00089211 */ /* 0x044fe400078808ff */
[C---:B---3--:R-:W-:Y:S02]  /*11d40*/  @!P3 LEA.HI.X R5, R0.reuse, R9, R3, 0x1, P6 ;  /* 0x000000090005b211 */ /* 0x048fe400030f0c03 */
[----:B----4-:R-:W-:-:S03]  /*11d50*/  @!P0 LEA R10, P6, R0, R21, 0x1 ;  /* 0x00000015000a8211 */ /* 0x010fc600078c08ff */
[----:B------:R1:W-:Y:S01]  /*11d60*/  @!P3 ST.E.128 desc[UR48][R4.64], RZ ;  /* 0x000000ff0400b985 */ /* 0x0003e2000c101d30 */
[C-C-:B-----5:R-:W-:Y:S02]  /*11d70*/  @!P2 LEA.HI.X R7, R0.reuse, R12, R3.reuse, 0x1, P5 ;  /* 0x0000000c0007a211 */ /* 0x160fe400028f0c03 */
[----:B------:R-:W-:-:S03]  /*11d80*/  @!P1 LEA.HI.X R9, R0, R14, R3, 0x1, P4 ;  /* 0x0000000e00099211 */ /* 0x000fc600020f0c03 */
[----:B------:R1:W-:Y:S01]  /*11d90*/  @!P2 ST.E.128 desc[UR48][R6.64], RZ ;  /* 0x000000ff0600a985 */ /* 0x0003e2000c101d30 */
[----:B0-----:R-:W-:-:S03]  /*11da0*/  @!P0 LEA.HI.X R11, R0, R17, R3, 0x1, P6 ;  /* 0x00000011000b8211 */ /* 0x001fc600030f0c03 */
[----:B------:R1:W-:Y:S04]  /*11db0*/  @!P1 ST.E.128 desc[UR48][R8.64], RZ ;  /* 0x000000ff08009985 */ /* 0x0003e8000c101d30 */
[----:B------:R1:W-:Y:S02]  /*11dc0*/  @!P0 ST.E.128 desc[UR48][R10.64], RZ ;  /* 0x000000ff0a008985 */ /* 0x0003e4000c101d30 */
.L_x_717:
[----:B------:R-:W-:Y:S05]  /*11dd0*/  BSYNC B0 ;  /* 0x0000000000007941 */ /* 0x000fea0003800000 */
.L_x_715:
[----:B------:R-:W-:Y:S02]  /*11de0*/  ULDC UR5, c[0x0][0xc38] ;  /* 0x00030e0000057ab9 */ /* 0x000fe40000000800 */
[----:B------:R-:W-:-:S06]  /*11df0*/  UISETP.GE.AND UP0, UPT, UR4, UR5, UPT ;  /* 0x000000050400728c */ /* 0x000fcc000bf06270 */
[----:B------:R-:W-:-:S13]  /*11e00*/  PLOP3.LUT P0, PT, PT, PT, UP0, 0x80, 0x0 ;  /* 0x000000000000781c */ /* 0x000fda0003f0f008 */
[----:B------:R-:W-:Y:S05]  /*11e10*/  @!P0 BRA `(.L_x_720) ;  /* 0xfffffeec00ac8947 */ /* 0x000fea000383ffff */
[----:B------:R-:W-:Y:S05]  /*11e20*/  EXIT ;  /* 0x000000000000794d */ /* 0x000fea0003800000 */
.L_x_630:
[----:B------:R-:W-:-:S08]  /*11e30*/  NOP ;  /* 0x0000000000007918 */ /* 0x000fd00000000000 */
[----:B------:R-:W0:-:S00]  /*11e40*/  USETMAXREG.DEALLOC.CTAPOOL 0x20 ;  /* 0x00000020000079c8 */ /* 0x000e0000080e0500 */
[----:B0-----:R-:W-:-:S06]  /*11e50*/  LOP3.LUT R0, R0, 0x3, RZ, 0xc0, !PT ;  /* 0x0000000300007812 */ /* 0x001fcc00078ec0ff */
[----:B------:R-:W0:Y:S01]  /*11e60*/  S2UR UR6, SR_CTAID.X ;  /* 0x00000000000679c3 */ /* 0x000e220000002500 */
[----:B------:R-:W-:Y:S01]  /*11e70*/  LOP3.LUT R16, R16, 0xfffffffb, RZ, 0xc0, !PT ;  /* 0xfffffffb10107812 */ /* 0x000fe200078ec0ff */
[----:B------:R-:W-:Y:S01]  /*11e80*/  IMAD.MOV.U32 R19, RZ, RZ, RZ ;  /* 0x000000ffff137224 */ /* 0x000fe200078e00ff */
[----:B------:R1:W2:Y:S01]  /*11e90*/  SHFL.IDX PT, R2, R0, RZ, 0x1f ;  /* 0x00001fff00027589 */ /* 0x0002a200000e0000 */
[----:B------:R-:W-:Y:S02]  /*11ea0*/  IMAD.MOV.U32 R22, RZ, RZ, 0x1 ;  /* 0x00000001ff167424 */ /* 0x000fe400078e00ff */
[----:B------:R-:W-:Y:S02]  /*11eb0*/  IMAD.MOV.U32 R29, RZ, RZ, RZ ;  /* 0x000000ffff1d7224 */ /* 0x000fe400078e00ff */
[----:B-1----:R-:W0:Y:S01]  /*11ec0*/  LDC R0, c[0x0][0xc38] ;  /* 0x00030e00ff007b82 */ /* 0x002e220000000800 */
[----:B--2---:R-:W-:-:S13]  /*11ed0*/  ISETP.NE.AND P0, PT, R2, RZ, PT ;  /* 0x000000ff0200720c */ /* 0x004fda0003f05270 */
[----:B------:R-:W-:Y:S01]  /*11ee0*/  @P0 LOP3.LUT R16, R16, 0x4, RZ, 0xfc, !PT ;  /* 0x0000000410100812 */ /* 0x000fe200078efcff */
[----:B------:R-:W-:Y:S06]  /*11ef0*/  @P0 BAR.ARV 0x4, 0x200 ;  /* 0x0108000000000b1d */ /* 0x000fec0000002000 */
[----:B0-----:R-:W-:-:S13]  /*11f00*/  ISETP.LE.AND P0, PT, R0, UR6, PT ;  /* 0x0000000600007c0c */ /* 0x001fda000bf03270 */
[----:B------:R-:W-:Y:S05]  /*11f10*/  @P0 BRA `(.L_x_721) ;  /* 0x0000003400480947 */ /* 0x000fea0003800000 */
[----:B------:R-:W0:Y:S01]  /*11f20*/  S2UR UR5, SR_CgaCtaId ;  /* 0x00000000000579c3 */ /* 0x000e220000008800 */
[C---:B------:R-:W-:Y:S01]  /*11f30*/  LOP3.LUT R10, R23.reuse, 0x7f, RZ, 0xc0, !PT ;  /* 0x0000007f170a7812 */ /* 0x040fe200078ec0ff */
[C---:B------:R-:W-:Y:S01]  /*11f40*/  IMAD.SHL.U32 R26, R23.reuse, 0x40, RZ ;  /* 0x00000040171a7824 */ /* 0x040fe200078e00ff */
[----:B------:R-:W-:Y:S01]  /*11f50*/  SHF.R.U32.HI R4, RZ, 0x1, R23 ;  /* 0x00000001ff047819 */ /* 0x000fe20000011617 */
[C---:B------:R-:W-:Y:S01]  /*11f60*/  IMAD.SHL.U32 R2, R23.reuse, 0x10, RZ ;  /* 0x0000001017027824 */ /* 0x040fe200078e00ff */
[----:B------:R-:W-:Y:S01]  /*11f70*/  UMOV UR4, 0x400 ;  /* 0x0000040000047882 */ /* 0x000fe20000000000 */
[----:B------:R-:W-:Y:S01]  /*11f80*/  IMAD.SHL.U32 R5, R10, 0x10, RZ ;  /* 0x000000100a057824 */ /* 0x000fe200078e00ff */
[----:B------:R-:W-:Y:S01]  /*11f90*/  LOP3.LUT R3, R26, 0x180, RZ, 0xc0, !PT ;  /* 0x000001801a037812 */ /* 0x000fe200078ec0ff */
[C---:B------:R-:W-:Y:S01]  /*11fa0*/  IMAD.SHL.U32 R7, R23.reuse, 0x2, RZ ;  /* 0x0000000217077824 */ /* 0x040fe200078e00ff */
[----:B------:R-:W-:Y:S01]  /*11fb0*/  LOP3.LUT R6, R2, 0x1b0, RZ, 0xc0, !PT ;  /* 0x000001b002067812 */ /* 0x000fe200078ec0ff */
[----:B------:R-:W-:Y:S01]  /*11fc0*/  IMAD.SHL.U32 R0, R23, 0x20, RZ ;  /* 0x0000002017007824 */ /* 0x000fe200078e00ff */
[----:B------:R-:W-:Y:S01]  /*11fd0*/  LOP3.LUT R3, R3, 0x30, R4, 0xf8, !PT ;  /* 0x0000003003037812 */ /* 0x000fe200078ef804 */
[----:B------:R-:W-:Y:S01]  /*11fe0*/  IMAD.SHL.U32 R4, R23, 0x8, RZ ;  /* 0x0000000817047824 */ /* 0x000fe200078e00ff */
[----:B------:R-:W-:Y:S01]  /*11ff0*/  LOP3.LUT R5, R5, 0x600, RZ, 0xc0, !PT ;  /* 0x0000060005057812 */ /* 0x000fe200078ec0ff */
[----:B------:R-:W-:Y:S01]  /*12000*/  IMAD.SHL.U32 R9, R23, 0x4, RZ ;  /* 0x0000000417097824 */ /* 0x000fe200078e00ff */
[----:B------:R-:W-:Y:S01]  /*12010*/  LOP3.LUT R8, R6, 0x30, R7, 0x78, !PT ;  /* 0x0000003006087812 */ /* 0x000fe200078e7807 */
[----:B------:R-:W-:Y:S01]  /*12020*/  IMAD.U32 R27, RZ, RZ, UR6 ;  /* 0x00000006ff1b7e24 */ /* 0x000fe2000f8e00ff */
[----:B------:R-:W-:Y:S01]  /*12030*/  LOP3.LUT R6, R0, 0x80, RZ, 0xc0, !PT ;  /* 0x0000008000067812 */ /* 0x000fe200078ec0ff */
[----:B------:R-:W-:Y:S01]  /*12040*/  IMAD.MOV.U32 R22, RZ, RZ, 0x1 ;  /* 0x00000001ff167424 */ /* 0x000fe200078e00ff */
[C---:B------:R-:W-:Y:S01]  /*12050*/  LOP3.LUT R7, R5.reuse, 0x60, R0, 0xf8, !PT ;  /* 0x0000006005077812 */ /* 0x040fe200078ef800 */
[----:B------:R-:W-:Y:S01]  /*12060*/  IMAD.MOV.U32 R29, RZ, RZ, RZ ;  /* 0x000000ffff1d7224 */ /* 0x000fe200078e00ff */
[----:B------:R-:W-:Y:S01]  /*12070*/  LOP3.LUT R5, R5, 0x40, R2, 0xf8, !PT ;  /* 0x0000004005057812 */ /* 0x000fe200078ef802 */
[----:B------:R-:W-:Y:S01]  /*12080*/  IMAD.MOV.U32 R19, RZ, RZ, RZ ;  /* 0x000000ffff137224 */ /* 0x000fe200078e00ff */
[----:B------:R-:W-:Y:S01]  /*12090*/  LOP3.LUT R3, R3, 0x30, R4, 0x78, !PT ;  /* 0x0000003003037812 */ /* 0x000fe200078e7804 */
[----:B0-----:R-:W-:Y:S01]  /*120a0*/  ULEA UR4, UR5, UR4, 0x18 ;  /* 0x0000000405047291 */ /* 0x001fe2000f8ec03f */
[----:B------:R-:W-:Y:S01]  /*120b0*/  LOP3.LUT R6, R6, 0x10, R23, 0xf8, !PT ;  /* 0x0000001006067812 */ /* 0x000fe200078ef817 */
[----:B------:R-:W-:Y:S01]  /*120c0*/  ULOP3.LUT UR39, UR38, 0x1, URZ, 0xfc, !UPT ;  /* 0x0000000126277892 */ /* 0x000fe2000f8efc3f */
[----:B------:R-:W-:Y:S01]  /*120d0*/  LOP3.LUT R5, R5, R8, RZ, 0xfc, !PT ;  /* 0x0000000805057212 */ /* 0x000fe200078efcff */
[----:B------:R-:W-:Y:S01]  /*120e0*/  ULOP3.LUT UR45, UR38, 0x2, URZ, 0xfc, !UPT ;  /* 0x00000002262d7892 */ /* 0x000fe2000f8efc3f */
[----:B------:R-:W-:Y:S01]  /*120f0*/  LOP3.LUT R26, R3, 0x640, R26, 0xf8, !PT ;  /* 0x00000640031a7812 */ /* 0x000fe200078ef81a */
[----:B------:R-:W-:Y:S01]  /*12100*/  IMAD.U32 R18, RZ, RZ, UR4 ;  /* 0x00000004ff127e24 */ /* 0x000fe2000f8e00ff */
[----:B------:R-:W-:Y:S01]  /*12110*/  LOP3.LUT R6, R6, 0x10, R9, 0x78, !PT ;  /* 0x0000001006067812 */ /* 0x000fe200078e7809 */
[----:B------:R-:W-:Y:S01]  /*12120*/  ULDC UR43, c[0x0][0xc] ;  /* 0x00000300002b7ab9 */ /* 0x000fe20000000800 */
[----:B------:R-:W-:Y:S01]  /*12130*/  LOP3.LUT R7, R7, 0x100, R0, 0xf8, !PT ;  /* 0x0000010007077812 */ /* 0x000fe200078ef800 */
[----:B------:R-:W-:Y:S01]  /*12140*/  IMAD.IADD R28, R18, 0x1, R5 ;  /* 0x00000001121c7824 */ /* 0x000fe200078e0205 */
[----:B------:R-:W-:Y:S01]  /*12150*/  SHF.R.U32.HI R3, RZ, 0x2, R10 ;  /* 0x00000002ff037819 */ /* 0x000fe2000001160a */
[----:B------:R-:W-:Y:S01]  /*12160*/  ULDC.64 UR50, c[0x0][0x198] ;  /* 0x0000660000327ab9 */ /* 0x000fe20000000a00 */
[----:B------:R-:W-:-:S02]  /*12170*/  LOP3.LUT R25, R7, R6, RZ, 0xfc, !PT ;  /* 0x0000000607197212 */ /* 0x000fc400078efcff */
[----:B------:R-:W-:-:S07]  /*12180*/  LOP3.LUT R0, R3, 0x60, R0, 0xf8, !PT ;  /* 0x0000006003007812 */ /* 0x000fce00078ef800 */
.L_x_786:
[----:B------:R-:W-:Y:S01]  /*12190*/  ULDC UR8, c[0x0][0xc60] ;  /* 0x0003180000087ab9 */ /* 0x000fe20000000800 */
[C---:B------:R-:W-:Y:S01]  /*121a0*/  R2UR UR7, R27.reuse ;  /* 0x000000001b0772ca */ /* 0x040fe200000e0000 */
[----:B------:R-:W-:Y:S01]  /*121b0*/  UISETP.NE.AND UP0, UPT, UR8, 0x1, UPT ;  /* 0x000000010800788c */ /* 0x000fe2000bf05270 */
[----:B------:R-:W-:-:S10]  /*121c0*/  R2UR UR6, R27 ;  /* 0x000000001b0672ca */ /* 0x000fd400000e0000 */
        /* <DEDUP_REMOVED lines=9> */
[----:B01----:R-:W-:Y:S05]  /*12260*/  @!P0 BRA `(.L_x_722) ;  /* 0x0000000000208947 */ /* 0x003fea0003800000 */
        /* <DEDUP_REMOVED lines=8> */
.L_x_722:
[----:B------:R-:W-:Y:S01]  /*122f0*/  ULDC UR9, c[0x0][0xc54] ;  /* 0x0003150000097ab9 */ /* 0x000fe20000000800 */
[----:B------:R-:W-:Y:S01]  /*12300*/  UMOV UR6, UR8 ;  /* 0x0000000800067c82 */ /* 0x000fe20008000000 */
[----:B------:R-:W-:-:S11]  /*12310*/  UISETP.NE.AND UP0, UPT, UR9, 0x1, UPT ;  /* 0x000000010900788c */ /* 0x000fd6000bf05270 */
[----:B------:R-:W-:Y:S02]  /*12320*/  @UP0 ULDC.64 UR10, c[0x0][0xc58] ;  /* 0x00031600000a0ab9 */ /* 0x000fe40000000a00 */
[----:B------:R-:W-:-:S04]  /*12330*/  UIMAD.WIDE.U32 UR4, UR8, UR10, URZ ;  /* 0x0000000a080472a5 */ /* 0x000fc8000f8e003f */
[----:B------:R-:W-:-:S04]  /*12340*/  @UP0 USHF.R.U32.HI UR6, URZ, UR11, UR5 ;  /* 0x0000000b3f060299 */ /* 0x000fc80008011605 */
[----:B------:R-:W-:-:S12]  /*12350*/  UIMAD UR4, UR6, UR9, URZ ;  /* 0x00000009060472a4 */ /* 0x000fd8000f8e023f */
.L_x_723:
[----:B------:R-:W-:Y:S02]  /*12360*/  UIADD3 UR4, UR8, -UR4, URZ ;  /* 0x8000000408047290 */ /* 0x000fe4000fffe03f */
[----:B------:R-:W-:Y:S01]  /*12370*/  ULOP3.LUT UR5, URZ, UR6, URZ, 0x33, !UPT ;  /* 0x000000063f057292 */ /* 0x000fe2000f8e333f */
[----:B------:R-:W-:Y:S01]  /*12380*/  ULDC UR14, c[0x0][0xc48] ;  /* 0x00031200000e7ab9 */ /* 0x000fe20000000800 */
[----:B------:R-:W-:Y:S01]  /*12390*/  ULDC UR8, c[0x0][0x448] ;  /* 0x0001120000087ab9 */ /* 0x000fe20000000800 */
[----:B------:R-:W-:Y:S01]  /*123a0*/  ULDC UR42, c[0x0][0xc3c] ;  /* 0x00030f00002a7ab9 */ /* 0x000fe20000000800 */
[----:B------:R-:W-:Y:S02]  /*123b0*/  UISETP.NE.AND UP2, UPT, UR14, 0x1, UPT ;  /* 0x000000010e00788c */ /* 0x000fe4000bf45270 */
[----:B------:R-:W-:Y:S02]  /*123c0*/  UISETP.NE.AND UP1, UPT, UR8, 0x1, UPT ;  /* 0x000000010800788c */ /* 0x000fe4000bf25270 */
[----:B------:R-:W-:Y:S01]  /*123d0*/  UIADD3 UR42, UR5, UR42, URZ ;  /* 0x0000002a052a7290 */ /* 0x000fe2000fffe03f */
[----:B------:R-:W-:Y:S01]  /*123e0*/  ULDC.64 UR10, c[0x0][0x418] ;  /* 0x00010600000a7ab9 */ /* 0x000fe20000000a00 */
[----:B------:R-:W-:Y:S01]  /*123f0*/  ULDC UR13, c[0x0][0xc54] ;  /* 0x00031500000d7ab9 */ /* 0x000fe20000000800 */
[----:B------:R-:W-:-:S02]  /*12400*/  UISETP.NE.U32.AND UP0, UPT, UR10, URZ, UPT ;  /* 0x0000003f0a00728c */ /* 0x000fc4000bf05070 */
[----:B------:R-:W-:Y:S02]  /*12410*/  UIMAD UR13, UR7, UR13, UR4 ;  /* 0x0000000d070d72a4 */ /* 0x000fe4000f8e0204 */
[----:B------:R-:W-:Y:S01]  /*12420*/  UIMAD UR42, UR42, 0xc0, URZ ;  /* 0x000000c02a2a78a4 */ /* 0x000fe2000f8e023f */
[----:B------:R-:W-:Y:S01]  /*12430*/  ULDC.64 UR4, c[0x0][0x9e0] ;  /* 0x0002780000047ab9 */ /* 0x000fe20000000a00 */
[----:B------:R-:W-:Y:S02]  /*12440*/  UISETP.NE.AND.EX UP0, UPT, UR11, URZ, UPT, UP0 ;  /* 0x0000003f0b00728c */ /* 0x000fe4000bf05300 */
[----:B------:R-:W-:Y:S02]  /*12450*/  UISETP.GE.AND UP3, UPT, UR5, 0x1, UPT ;  /* 0x000000010500788c */ /* 0x000fe4000bf66270 */
[----:B------:R-:W-:Y:S01]  /*12460*/  UIADD3 UR12, UR42, 0xbf, URZ ;  /* 0x000000bf2a0c7890 */ /* 0x000fe2000fffe03f */
[----:B------:R-:W-:Y:S01]  /*12470*/  ULDC UR10, c[0x0][0x424] ;  /* 0x00010900000a7ab9 */ /* 0x000fe20000000800 */
[----:B------:R-:W-:Y:S01]  /*12480*/  ULDC UR6, c[0x0][0x288] ;  /* 0x0000a20000067ab9 */ /* 0x000fe20000000800 */
[----:B------:R-:W-:Y:S01]  /*12490*/  @UP2 ULDC UR8, c[0x0][0xc4c] ;  /* 0x0003130000082ab9 */ /* 0x000fe20000000800 */
[----:B------:R-:W-:Y:S01]  /*124a0*/  @UP1 ULDC UR11, c[0x0][0x44c] ;  /* 0x00011300000b1ab9 */ /* 0x000fe20000000800 */
[----:B------:R-:W-:Y:S01]  /*124b0*/  USEL UR15, UR10, 0x1, UP0 ;  /* 0x000000010a0f7887 */ /* 0x000fe20008000000 */
[----:B------:R-:W-:Y:S01]  /*124c0*/  PLOP3.LUT P1, PT, PT, PT, UP3, 0x80, 0x0 ;  /* 0x000000000000781c */ /* 0x000fe20003f2f038 */
[----:B------:R-:W-:-:S02]  /*124d0*/  UIADD3 UR16, -UR6, 0x1, URZ ;  /* 0x0000000106107890 */ /* 0x000fc4000fffe13f */
[----:B------:R-:W-:Y:S02]  /*124e0*/  UIMAD.WIDE.U32 UR8, UR13, UR8, URZ ;  /* 0x000000080d0872a5 */ /* 0x000fe4000f8e003f */
[----:B------:R-:W-:Y:S01]  /*124f0*/  UIMAD.WIDE.U32 UR10, UR12, UR11, URZ ;  /* 0x0000000b0c0a72a5 */ /* 0x000fe2000f8e003f */
[----:B------:R-:W-:Y:S01]  /*12500*/  ULDC UR7, c[0x0][0x2f0] ;  /* 0x0000bc0000077ab9 */ /* 0x000fe20000000800 */
[----:B------:R-:W-:Y:S01]  /*12510*/  @UP2 ULDC UR17, c[0x0][0xc50] ;  /* 0x0003140000112ab9 */ /* 0x000fe20000000800 */
[----:B------:R-:W-:Y:S01]  /*12520*/  @UP1 ULDC UR18, c[0x0][0x450] ;  /* 0x0001140000121ab9 */ /* 0x000fe20000000800 */
[----:B------:R-:W-:Y:S01]  /*12530*/  UMOV UR44, UR13 ;  /* 0x0000000d002c7c82 */ /* 0x000fe20008000000 */
[----:B------:R-:W-:Y:S02]  /*12540*/  UIMAD UR16, UR15, UR7, UR16 ;  /* 0x000000070f1072a4 */ /* 0x000fe4000f8e0210 */
[----:B------:R-:W-:Y:S02]  /*12550*/  @UP2 USHF.R.U32.HI UR44, URZ, UR17, UR9 ;  /* 0x000000113f2c2299 */ /* 0x000fe40008011609 */
[----:B------:R-:W-:-:S02]  /*12560*/  @UP1 USHF.R.U32.HI UR12, URZ, UR18, UR11 ;  /* 0x000000123f0c1299 */ /* 0x000fc4000801160b */
[----:B------:R-:W-:Y:S02]  /*12570*/  UIADD3 UR36, -UR44, URZ, URZ ;  /* 0x0000003f2c247290 */ /* 0x000fe4000fffe13f */
[----:B------:R-:W-:Y:S02]  /*12580*/  UIADD3 UR12, UR16, UR12, URZ ;  /* 0x0000000c100c7290 */ /* 0x000fe4000fffe03f */
[----:B------:R-:W-:Y:S02]  /*12590*/  UIMAD UR36, UR14, UR36, UR13 ;  /* 0x000000240e2472a4 */ /* 0x000fe4000f8e020d */
[----:B------:R-:W-:Y:S01]  /*125a0*/  UIADD3 UR4, UR12, UR4, URZ ;  /* 0x000000040c047290 */ /* 0x000fe2000fffe03f */
[----:B------:R-:W-:Y:S11]  /*125b0*/  @!P1 BRA `(.L_x_724) ;  /* 0x0000000000449947 */ /* 0x000ff60003800000 */
        /* <DEDUP_REMOVED lines=10> */
.L_x_725:
[----:B------:R-:W-:-:S11]  /*12660*/  UISETP.NE.AND UP0, UPT, UR5, 0x1, UPT ;  /* 0x000000010500788c */ /* 0x000fd6000bf05270 */
[----:B------:R-:W-:Y:S02]  /*12670*/  @UP0 ULDC.64 UR12, c[0x0][0x9e8] ;  /* 0x00027a00000c0ab9 */ /* 0x000fe40000000a00 */
[----:B------:R-:W-:-:S04]  /*12680*/  UIMAD.WIDE.U32 UR8, UR10, UR12, URZ ;  /* 0x0000000c0a0872a5 */ /* 0x000fc8000f8e003f */
[----:B------:R-:W-:-:S12]  /*12690*/  @UP0 USHF.R.U32.HI UR10, URZ, UR13, UR9 ;  /* 0x0000000d3f0a0299 */ /* 0x000fd80008011609 */
.L_x_726:
[----:B------:R-:W-:-:S04]  /*126a0*/  UIMAD UR10, UR10, UR5, UR5 ;  /* 0x000000050a0a72a4 */ /* 0x000fc8000f8e0205 */
[----:B------:R-:W-:-:S04]  /*126b0*/  UISETP.LT.AND UP0, UPT, UR4, UR10, UPT ;  /* 0x0000000a0400728c */ /* 0x000fc8000bf01270 */
[----:B------:R-:W-:-:S12]  /*126c0*/  USEL UR4, UR4, UR10, UP0 ;  /* 0x0000000a04047287 */ /* 0x000fd80008000000 */
.L_x_724:
[----:B------:R-:W-:Y:S02]  /*126d0*/  UIMAD UR8, UR15, UR7, 0x9f ;  /* 0x0000009f0f0874a4 */ /* 0x000fe4000f8e0207 */
[----:B------:R-:W-:Y:S02]  /*126e0*/  UIADD3 UR10, UR4, 0x9f, URZ ;  /* 0x0000009f040a7890 */ /* 0x000fe4000fffe03f */
[----:B------:R-:W-:Y:S02]  /*126f0*/  UIMAD.WIDE UR8, UR8, 0x66666667, URZ ;  /* 0x66666667080878a5 */ /* 0x000fe4000f8e023f */
[----:B------:R-:W-:Y:S01]  /*12700*/  UIMAD.WIDE UR10, UR10, 0x66666667, URZ ;  /* 0x666666670a0a78a5 */ /* 0x000fe2000f8e023f */
[----:B------:R-:W-:Y:S01]  /*12710*/  @UP1 ULDC UR12, c[0x0][0x44c] ;  /* 0x00011300000c1ab9 */ /* 0x000fe20000000800 */
[----:B------:R-:W-:Y:S02]  /*12720*/  UIMAD UR7, UR15, UR7, -UR6 ;  /* 0x000000070f0772a4 */ /* 0x000fe4000f8e0a06 */
[----:B------:R-:W-:-:S02]  /*12730*/  UIMAD.WIDE.U32 UR12, UR42, UR12, URZ ;  /* 0x0000000c2a0c72a5 */ /* 0x000fc4000f8e003f */
[----:B------:R-:W-:Y:S02]  /*12740*/  USHF.R.U32.HI UR6, URZ, 0x1f, UR9 ;  /* 0x0000001f3f067899 */ /* 0x000fe40008011609 */
[----:B------:R-:W-:Y:S01]  /*12750*/  USHF.R.U32.HI UR4, URZ, 0x1f, UR11 ;  /* 0x0000001f3f047899 */ /* 0x000fe2000801160b */
[----:B------:R-:W-:Y:S01]  /*12760*/  @UP1 ULDC UR16, c[0x0][0x450] ;  /* 0x0001140000101ab9 */ /* 0x000fe20000000800 */
[----:B------:R-:W-:Y:S01]  /*12770*/  UMOV UR14, UR42 ;  /* 0x0000002a000e7c82 */ /* 0x000fe20008000000 */
[----:B------:R-:W-:Y:S02]  /*12780*/  @UP1 USHF.R.U32.HI UR14, URZ, UR16, UR13 ;  /* 0x000000103f0e1299 */ /* 0x000fe4000801160d */
[----:B------:R-:W-:Y:S02]  /*12790*/  ULEA.HI.SX32 UR9, UR9, UR6, 0x1a ;  /* 0x0000000609097291 */ /* 0x000fe4000f8fd23f */
[----:B------:R-:W-:Y:S02]  /*127a0*/  ULEA.HI.SX32 UR4, UR11, UR4, 0x1a ;  /* 0x000000040b047291 */ /* 0x000fe4000f8fd23f */
[----:B------:R-:W-:-:S02]  /*127b0*/  UIADD3 UR6, UR7, UR14, URZ ;  /* 0x0000000e07067290 */ /* 0x000fc4000fffe03f */
[----:B------:R-:W-:Y:S01]  /*127c0*/  UISETP.LT.AND UP0, UPT, UR9, UR4, UPT ;  /* 0x000000040900728c */ /* 0x000fe2000bf01270 */
[----:B------:R-:W-:Y:S02]  /*127d0*/  ULDC UR8, c[0x0][0x9dc] ;  /* 0x0002770000087ab9 */ /* 0x000fe40000000800 */
[----:B------:R-:W-:Y:S02]  /*127e0*/  UIADD3 UR8, UR6, -UR8, URZ ;  /* 0x8000000806087290 */ /* 0x000fe4000fffe03f */
[----:B------:R-:W-:Y:S01]  /*127f0*/  USEL UR41, UR9, UR4, UP0 ;  /* 0x0000000409297287 */ /* 0x000fe20008000000 */
[----:B------:R-:W-:Y:S11]  /*12800*/  @!P1 BRA `(.L_x_727) ;  /* 0x0000000000489947 */ /* 0x000ff60003800000 */
[----:B------:R-:W-:Y:S02]  /*12810*/  UMOV UR4, UR6 ;  /* 0x0000000600047c82 */ /* 0x000fe40008000000 */
        /* <DEDUP_REMOVED lines=10> */
.L_x_728:
[----:B------:R-:W-:-:S11]  /*128c0*/  UISETP.NE.AND UP0, UPT, UR5, 0x1, UPT ;  /* 0x000000010500788c */ /* 0x000fd6000bf05270 */
[----:B------:R-:W-:Y:S02]  /*128d0*/  @UP0 ULDC.64 UR10, c[0x0][0x9e8] ;  /* 0x00027a00000a0ab9 */ /* 0x000fe40000000a00 */
[----:B------:R-:W-:-:S04]  /*128e0*/  UIMAD.WIDE.U32 UR6, UR4, UR10, URZ ;  /* 0x0000000a040672a5 */ /* 0x000fc8000f8e003f */
[----:B------:R-:W-:-:S12]  /*128f0*/  @UP0 USHF.R.U32.HI UR4, URZ, UR11, UR7 ;  /* 0x0000000b3f040299 */ /* 0x000fd80008011607 */
.L_x_729:
[----:B------:R-:W-:-:S04]  /*12900*/  UIMAD UR4, UR4, UR5, URZ ;  /* 0x00000005040472a4 */ /* 0x000fc8000f8e023f */
[----:B------:R-:W-:-:S04]  /*12910*/  UISETP.LT.AND UP0, UPT, UR8, UR4, UPT ;  /* 0x000000040800728c */ /* 0x000fc8000bf01270 */
[----:B------:R-:W-:-:S12]  /*12920*/  USEL UR8, UR8, UR4, !UP0 ;  /* 0x0000000408087287 */ /* 0x000fd8000c000000 */
.L_x_727:
[----:B------:R-:W-:Y:S01]  /*12930*/  UIMAD.WIDE UR4, UR8, 0x66666667, URZ ;  /* 0x66666667080478a5 */ /* 0x000fe2000f8e023f */
[----:B------:R-:W-:Y:S03]  /*12940*/  BSSY B7, `(.L_x_730) ;  /* 0x000029a000077945 */ /* 0x000fe60003800000 */
[----:B------:R-:W-:-:S04]  /*12950*/  USHF.R.U32.HI UR4, URZ, 0x1f, UR5 ;  /* 0x0000001f3f047899 */ /* 0x000fc80008011605 */
[----:B------:R-:W-:-:S04]  /*12960*/  ULEA.HI.SX32 UR4, UR5, UR4, 0x1a ;  /* 0x0000000405047291 */ /* 0x000fc8000f8fd23f */
[----:B------:R-:W-:-:S04]  /*12970*/  UISETP.LT.AND UP0, UPT, URZ, UR4, UPT ;  /* 0x000000043f00728c */ /* 0x000fc8000bf01270 */
[----:B------:R-:W-:-:S04]  /*12980*/  USEL UR40, URZ, UR4, !UP0 ;  /* 0x000000043f287287 */ /* 0x000fc8000c000000 */
[----:B------:R-:W-:-:S06]  /*12990*/  UISETP.GT.AND UP0, UPT, UR41, UR40, UPT ;  /* 0x000000282900728c */ /* 0x000fcc000bf04270 */
[----:B------:R-:W-:-:S13]  /*129a0*/  PLOP3.LUT P0, PT, PT, PT, UP0, 0x80, 0x0 ;  /* 0x000000000000781c */ /* 0x000fda0003f0f008 */
        /* <DEDUP_REMOVED lines=18> */
.L_x_731:
        /* <DEDUP_REMOVED lines=20> */
.L_x_734:
[----:B------:R-:W-:Y:S05]  /*12c10*/  BSYNC B6 ;  /* 0x0000000000067941 */ /* 0x000fea0003800000 */
.L_x_733:
[----:B------:R-:W-:Y:S01]  /*12c20*/  VIADD R0, R18, 0x6000 ;  /* 0x0000600012007836 */ /* 0x000fe20000000000 */
[----:B------:R-:W-:Y:S01]  /*12c30*/  LOP3.LUT R16, R16, 0xfffffffe, RZ, 0xc0, !PT ;  /* 0xfffffffe10107812 */ /* 0x000fe200078ec0ff */
[----:B------:R-:W-:Y:S03]  /*12c40*/  BSSY B6, `(.L_x_735) ;  /* 0x0000014000067945 */ /* 0x000fe60003800000 */
[----:B------:R-:W-:-:S13]  /*12c50*/  LOP3.LUT P0, RZ, R0, 0x1bf, RZ, 0xc0, !PT ;  /* 0x000001bf00ff7812 */ /* 0x000fda000780c0ff */
[----:B------:R-:W-:Y:S01]  /*12c60*/  @P0 LOP3.LUT R16, R16, 0x1, RZ, 0xfc, !PT ;  /* 0x0000000110100812 */ /* 0x000fe200078efcff */
[----:B------:R-:W-:Y:S06]  /*12c70*/  @!P0 BRA `(.L_x_736) ;  /* 0x0000000000408947 */ /* 0x000fec0003800000 */
        /* <DEDUP_REMOVED lines=16> */
.L_x_736:
[----:B------:R-:W-:Y:S05]  /*12d80*/  BSYNC B6 ;  /* 0x0000000000067941 */ /* 0x000fea0003800000 */
.L_x_735:
        /* <DEDUP_REMOVED lines=20> */
.L_x_738:
[----:B------:R-:W-:Y:S05]  /*12ed0*/  BSYNC B6 ;  /* 0x0000000000067941 */ /* 0x000fea0003800000 */
.L_x_737:
[----:B------:R-:W-:Y:S01]  /*12ee0*/  LOP3.LUT P6, RZ, R16, 0x1, RZ, 0xc0, !PT ;  /* 0x0000000110ff7812 */ /* 0x000fe200078cc0ff */
[----:B------:R-:W-:-:S12]  /*12ef0*/  BSSY B6, `(.L_x_739) ;  /* 0x0000012000067945 */ /* 0x000fd80003800000 */
        /* <DEDUP_REMOVED lines=17> */
.L_x_740:
[----:B------:R-:W-:Y:S05]  /*13010*/  BSYNC B6 ;  /* 0x0000000000067941 */ /* 0x000fea0003800000 */
.L_x_739:
[----:B------:R-:W-:Y:S01]  /*13020*/  ULDC.64 UR4, c[0x0][0x9f8] ;  /* 0x00027e0000047ab9 */ /* 0x000fe20000000a00 */
[----:B------:R-:W-:Y:S01]  /*13030*/  IMAD.U32 R23, RZ, RZ, UR44 ;  /* 0x0000002cff177e24 */ /* 0x000fe2000f8e00ff */
[----:B------:R-:W-:-:S04]  /*13040*/  UISETP.NE.U32.AND UP0, UPT, UR4, URZ, UPT ;  /* 0x0000003f0400728c */ /* 0x000fc8000bf05070 */
[----:B------:R-:W-:-:S06]  /*13050*/  UISETP.NE.AND.EX UP0, UPT, UR5, URZ, UPT, UP0 ;  /* 0x0000003f0500728c */ /* 0x000fcc000bf05300 */
[----:B------:R-:W-:-:S05]  /*13060*/  PLOP3.LUT P0, PT, PT, PT, UP0, 0x80, 0x0 ;  /* 0x000000000000781c */ /* 0x000fca0003f0f008 */
[----:B------:R-:W-:Y:S02]  /*13070*/  @UP0 ULDC.64 UR4, c[0x0][0x9f8] ;  /* 0x00027e0000040ab9 */ /* 0x000fe40000000a00 */
[----:B------:R-:W-:-:S06]  /*13080*/  @UP0 UIMAD.WIDE UR4, UR44, 0x4, UR4 ;  /* 0x000000042c0408a5 */ /* 0x000fcc000f8e0204 */
[----:B------:R-:W-:Y:S02]  /*13090*/  IMAD.U32 R2, RZ, RZ, UR4 ;  /* 0x00000004ff027e24 */ /* 0x000fe4000f8e00ff */
[----:B------:R-:W-:-:S05]  /*130a0*/  IMAD.U32 R3, RZ, RZ, UR5 ;  /* 0x00000005ff037e24 */ /* 0x000fca000f8e00ff */
[----:B------:R0:W2:Y:S01]  /*130b0*/  @P0 LDG.E R23, desc[UR48][R2.64] ;  /* 0x0000003002170981 */ /* 0x0000a2000c1e1900 */
[----:B------:R-:W-:Y:S01]  /*130c0*/  UMOV UR4, 0xffffffff ;  /* 0xffffffff00047882 */ /* 0x000fe20000000000 */
[----:B------:R-:W-:Y:S01]  /*130d0*/  LOP3.LUT R16, R16, 0xfffffffe, RZ, 0xc0, !PT ;  /* 0xfffffffe10107812 */ /* 0x000fe200078ec0ff */
[----:B------:R-:W1:Y:S01]  /*130e0*/  S2R R20, SR_TID.X ;  /* 0x0000000000147919 */ /* 0x000e620000002100 */
[----:B0-----:R-:W0:Y:S02]  /*130f0*/  LDC.64 R2, c[0x0][0x418] ;  /* 0x00010600ff027b82 */ /* 0x001e240000000a00 */
[----:B0-----:R-:W-:Y:S02]  /*13100*/  ISETP.NE.U32.AND P0, PT, R2, RZ, PT ;  /* 0x000000ff0200720c */ /* 0x001fe40003f05070 */
[----:B-1----:R-:W-:Y:S02]  /*13110*/  SHF.R.U32.HI R20, RZ, 0x5, R20 ;  /* 0x00000005ff147819 */ /* 0x002fe40000011614 */
[----:B------:R-:W-:-:S02]  /*13120*/  ISETP.NE.AND.EX P1, PT, R3, RZ, PT, P0 ;  /* 0x000000ff0300720c */ /* 0x000fc40003f25300 */
[----:B------:R-:W-:-:S11]  /*13130*/  LOP3.LUT R20, R20, 0x3, RZ, 0xc0, !PT ;  /* 0x0000000314147812 */ /* 0x000fd600078ec0ff */
[----:B------:R-:W-:Y:S02]  /*13140*/  @P1 LOP3.LUT R16, R16, 0x1, RZ, 0xfc, !PT ;  /* 0x0000000110101812 */ /* 0x000fe400078efcff */
[----:B--2---:R-:W-:Y:S02]  /*13150*/  SHF.R.S32.HI R24, RZ, 0x1f, R23 ;  /* 0x0000001fff187819 */ /* 0x004fe40000011417 */
[----:B------:R-:W-:Y:S01]  /*13160*/  SEL R17, R23, RZ, !P1 ;  /* 0x000000ff17117207 */ /* 0x000fe20004800000 */
[----:B------:R-:W-:Y:S06]  /*13170*/  BRA.DIV UR4, `(.L_x_741) ;  /* 0x0000002a04847947 */ /* 0x000fec000b800000 */
[----:B------:R0:W1:Y:S02]  /*13180*/  SHFL.IDX PT, R14, R20, RZ, 0x1f ;  /* 0x00001fff140e7589 */ /* 0x00006400000e0000 */
.L_x_805:
        /* <DEDUP_REMOVED lines=10> */
.L_x_808:
        /* <DEDUP_REMOVED lines=21> */
.L_x_744:
[----:B------:R-:W-:Y:S01]  /*13380*/  IMAD R5, R19, 0x8, R18 ;  /* 0x0000000813057824 */ /* 0x000fe200078e0212 */
[----:B-1----:R-:W-:Y:S01]  /*13390*/  SHF.L.U32 R2, R22, 0x1f, RZ ;  /* 0x0000001f16027819 */ /* 0x002fe200000006ff */
[----:B------:R-:W1:Y:S03]  /*133a0*/  S2R R3, SR_TID.X ;  /* 0x0000000000037919 */ /* 0x000e660000002100 */
[----:B------:R-:W2:Y:S01]  /*133b0*/  SYNCS.PHASECHK.TRANS64.TRYWAIT P1, [R5+URZ+0x13280], R2 ;  /* 0x01328002050075a7 */ /* 0x000ea2000802017f */
[----:B-1----:R-:W-:-:S04]  /*133c0*/  LOP3.LUT R3, R3, 0x7f, RZ, 0xc0, !PT ;  /* 0x0000007f03037812 */ /* 0x002fc800078ec0ff */
[----:B------:R-:W-:Y:S01]  /*133d0*/  ISETP.NE.AND P0, PT, R3, RZ, PT ;  /* 0x000000ff0300720c */ /* 0x000fe20003f05270 */
[----:B--2---:R-:W-:-:S12]  /*133e0*/  @!P1 BRA `(.L_x_745) ;  /* 0x0000002800289947 */ /* 0x004fd80003800000 */
.L_x_809:
        /* <DEDUP_REMOVED lines=8> */
.L_x_746:
[----:B------:R-:W-:Y:S01]  /*13470*/  IMAD R3, R19, 0x2800, R18 ;  /* 0x0000280013037824 */ /* 0x000fe200078e0212 */
[----:B------:R-:W-:Y:S01]  /*13480*/  R2UR UR33, R5 ;  /* 0x00000000052172ca */ /* 0x000fe200000e0000 */
[----:B------:R-:W-:Y:S01]  /*13490*/  IMAD R0, R0, 0xa0, RZ ;  /* 0x000000a000007824 */ /* 0x000fe200078e02ff */
[----:B-----5:R-:W-:Y:S01]  /*134a0*/  R2UR UR37, R17 ;  /* 0x00000000112572ca */ /* 0x020fe200000e0000 */
[----:B------:R-:W-:Y:S01]  /*134b0*/  UIADD3 UR4, UP0, UR50, 0x470, URZ ;  /* 0x0000047032047890 */ /* 0x000fe2000ff1e03f */
[----:B------:R-:W-:Y:S01]  /*134c0*/  R2UR UR32, R3 ;  /* 0x00000000032072ca */ /* 0x000fe200000e0000 */
[----:B------:R-:W-:Y:S01]  /*134d0*/  UMOV UR6, 0x0 ;  /* 0x0000000000067882 */ /* 0x000fe20000000000 */
[----:B------:R-:W-:Y:S01]  /*134e0*/  R2UR UR35, R0 ;  /* 0x00000000002372ca */ /* 0x000fe200000e0000 */
[----:B------:R-:W-:Y:S01]  /*134f0*/  UIADD3.X UR5, URZ, UR51, URZ, UP0, !UPT ;  /* 0x000000333f057290 */ /* 0x000fe200087fe43f */
[----:B------:R-:W-:Y:S01]  /*13500*/  UMOV UR7, 0x14f00000 ;  /* 0x14f0000000077882 */ /* 0x000fe20000000000 */
[----:B------:R-:W-:-:S04]  /*13510*/  UMOV UR34, URZ ;  /* 0x0000003f00227c82 */ /* 0x000fc80008000000 */
[----:B------:R-:W-:-:S04]  /*13520*/  UIADD3 UR33, UR33, 0x13270, URZ ;  /* 0x0001327021217890 */ /* 0x000fc8000fffe03f */
[----:B------:R-:W-:-:S09]  /*13530*/  UIADD3 UR32, UR32, 0x6000, URZ ;  /* 0x0000600020207890 */ /* 0x000fd2000fffe03f */
[----:B------:R2:W-:Y:S01]  /*13540*/  UTMALDG.4D [UR32], [UR4], desc[UR6] ;  /* 0x00000620040075b4 */ /* 0x0005e20008019000 */
[----:B------:R-:W3:Y:S02]  /*13550*/  SYNCS.PHASECHK.TRANS64.TRYWAIT P1, [R5+URZ+0x13240], R2 ;  /* 0x01324002050075a7 */ /* 0x000ee4000802017f */
[----:B--23--:R-:W-:Y:S05]  /*13560*/  @!P1 BRA `(.L_x_747) ;  /* 0x0000002400dc9947 */ /* 0x00cfea0003800000 */
.L_x_810:
[----:B------:R-:W-:Y:S05]  /*13570*/  @P0 BRA `(.L_x_748) ;  /* 0x00000000001c0947 */ /* 0x000fea0003800000 */
[----:B------:R-:W3:Y:S01]  /*13580*/  S2R R4, SR_TID.X ;  /* 0x0000000000047919 */ /* 0x000ee20000002100 */
[----:B-12---:R-:W-:-:S04]  /*13590*/  IMAD.MOV.U32 R2, RZ, RZ, 0x2800 ;  /* 0x00002800ff027424 */ /* 0x006fc800078e00ff */
[----:B------:R4:W-:Y:S01]  /*135a0*/  SYNCS.ARRIVE.TRANS64 RZ, [R5+URZ+0x13230], R2 ;  /* 0x0132300205ff79a7 */ /* 0x0009e2000800003f */
[----:B---3--:R-:W-:-:S04]  /*135b0*/  LOP3.LUT R4, R4, 0x1f, RZ, 0xc0, !PT ;  /* 0x0000001f04047812 */ /* 0x008fc800078ec0ff */
[----:B------:R-:W-:-:S13]  /*135c0*/  ISETP.NE.AND P0, PT, R4, RZ, PT ;  /* 0x000000ff0400720c */ /* 0x000fda0003f05270 */
[----:B----4-:R-:W-:Y:S05]  /*135d0*/  @!P0 BRA `(.L_x_748) ;  /* 0x0000000000048947 */ /* 0x010fea0003800000 */
[----:B------:R-:W-:Y:S01]  /*135e0*/  BPT.TRAP 0x1 ;  /* 0x000000040000795c */ /* 0x000fe20000300000 */
.L_x_748:
        /* <DEDUP_REMOVED lines=16> */
[----:B---3--:R-:W-:-:S04]  /*136f0*/  NOP ;  /* 0x0000000000007918 */ /* 0x008fc80000000000 */
.L_x_742:
[----:B------:R-:W-:Y:S05]  /*13700*/  WARPSYNC.ALL ;  /* 0x0000000000007948 */ /* 0x000fea0003800000 */
[----:B------:R-:W-:Y:S01]  /*13710*/  VIADD R0, R18, 0xb000 ;  /* 0x0000b00012007836 */ /* 0x000fe20000000000 */
[----:B------:R-:W-:Y:S01]  /*13720*/  USHF.R.S32.HI UR4, URZ, 0x1f, UR36 ;  /* 0x0000001f3f047899 */ /* 0x000fe20008011424 */
[----:B------:R-:W-:Y:S01]  /*13730*/  BAR.SYNC.DEFER_BLOCKING 0x8, 0x200 ;  /* 0x0208000000007b1d */ /* 0x000fe20000010000 */
[----:B------:R-:W-:Y:S02]  /*13740*/  USHF.R.S32.HI UR37, URZ, 0x1f, UR44 ;  /* 0x0000001f3f257899 */ /* 0x000fe4000801142c */
[----:B------:R-:W-:-:S03]  /*13750*/  LOP3.LUT P0, RZ, R0, 0x1bf, RZ, 0xc0, !PT ;  /* 0x000001bf00ff7812 */ /* 0x000fc6000780c0ff */
[----:B------:R-:W-:Y:S01]  /*13760*/  ULDC.64 UR6, c[0x0][0x2d8] ;  /* 0x0000b60000067ab9 */ /* 0x000fe20000000a00 */
[----:B------:R-:W-:Y:S01]  /*13770*/  BSSY B6, `(.L_x_749) ;  /* 0x0000016000067945 */ /* 0x000fe20003800000 */
[----:B------:R-:W-:Y:S02]  /*13780*/  UIMAD UR4, UR4, UR6, URZ ;  /* 0x00000006040472a4 */ /* 0x000fe4000f8e023f */
[----:B------:R-:W-:Y:S02]  /*13790*/  UIMAD.WIDE.U32 UR52, UR36, UR6, URZ ;  /* 0x00000006243472a5 */ /* 0x000fe4000f8e003f */
[----:B------:R-:W-:-:S04]  /*137a0*/  UIMAD UR4, UR36, UR7, UR4 ;  /* 0x00000007240472a4 */ /* 0x000fc8000f8e0204 */
[----:B------:R-:W-:Y:S01]  /*137b0*/  UIADD3 UR47, UR53, UR4, URZ ;  /* 0x00000004352f7290 */ /* 0x000fe2000fffe03f */
[----:B------:R-:W-:Y:S11]  /*137c0*/  @!P0 BRA `(.L_x_750) ;  /* 0x0000000000408947 */ /* 0x000ff60003800000 */
[----:B-12---:R-:W-:Y:S01]  /*137d0*/  MOV R2, 0x0 ;  /* 0x0000000000027802 */ /* 0x006fe20000000f00 */
        /* <DEDUP_REMOVED lines=14> */
[----:B-1----:R-:W-:Y:S05]  /*138c0*/  CALL.ABS.NOINC R2 ;  /* 0x0000000002007343 */ /* 0x002fea0003c00000 */
.L_x_750:
[----:B------:R-:W-:Y:S05]  /*138d0*/  BSYNC B6 ;  /* 0x0000000000067941 */ /* 0x000fea0003800000 */
.L_x_749:
[----:B0-----:R-:W0:Y:S01]  /*138e0*/  S2R R20, SR_TID.X ;  /* 0x0000000000147919 */ /* 0x001e220000002100 */
[----:B------:R-:W3:Y:S01]  /*138f0*/  LDC R7, c[0x0][0x448] ;  /* 0x00011200ff077b82 */ /* 0x000ee20000000800 */
[----:B------:R-:W-:Y:S01]  /*13900*/  ULDC.64 UR8, c[0x0][0x2e0] ;  /* 0x0000b80000087ab9 */ /* 0x000fe20000000a00 */
[----:B------:R-:W-:Y:S01]  /*13910*/  UMOV UR46, UR52 ;  /* 0x00000034002e7c82 */ /* 0x000fe20008000000 */
[----:B------:R-:W-:Y:S02]  /*13920*/  UIMAD UR6, UR37, UR8, URZ ;  /* 0x00000008250672a4 */ /* 0x000fe4000f8e023f */
[----:B------:R-:W-:Y:S02]  /*13930*/  UIMAD.WIDE.U32 UR4, UR44, UR8, UR46 ;  /* 0x000000082c0472a5 */ /* 0x000fe4000f8e002e */
[----:B------:R-:W-:-:S03]  /*13940*/  UIMAD UR6, UR44, UR9, UR6 ;  /* 0x000000092c0672a4 */ /* 0x000fc6000f8e0206 */
[----:B------:R-:W-:Y:S01]  /*13950*/  ULDC.64 UR8, c[0x0][0x2d0] ;  /* 0x0000b40000087ab9 */ /* 0x000fe20000000a00 */
[----:B------:R-:W-:Y:S01]  /*13960*/  UIADD3 UR6, UR5, UR6, URZ ;  /* 0x0000000605067290 */ /* 0x000fe2000fffe03f */
[----:B------:R-:W-:-:S04]  /*13970*/  IMAD.U32 R4, RZ, RZ, UR4 ;  /* 0x00000004ff047e24 */ /* 0x000fc8000f8e00ff */
[----:B-12---:R-:W-:Y:S01]  /*13980*/  IMAD.MOV.U32 R2, RZ, RZ, R4 ;  /* 0x000000ffff027224 */ /* 0x006fe200078e0004 */
[----:B---3--:R-:W-:Y:S02]  /*13990*/  ISETP.NE.AND P1, PT, R7, 0x1, PT ;  /* 0x000000010700780c */ /* 0x008fe40003f25270 */
[----:B0-----:R-:W-:-:S04]  /*139a0*/  LOP3.LUT R20, R20, 0x7f, RZ, 0xc0, !PT ;  /* 0x0000007f14147812 */ /* 0x001fc800078ec0ff */
[----:B------:R-:W-:Y:S02]  /*139b0*/  SHF.R.U32.HI R21, RZ, 0x2, R20 ;  /* 0x00000002ff157819 */ /* 0x000fe40000011614 */
[----:B------:R-:W0:Y:S05]  /*139c0*/  S2R R20, SR_TID.X ;  /* 0x0000000000147919 */ /* 0x000e2a0000002100 */
[----:B------:R-:W1:Y:S08]  /*139d0*/  @P1 LDC R3, c[0x0][0x44c] ;  /* 0x00011300ff031b82 */ /* 0x000e700000000800 */
[----:B------:R-:W2:Y:S01]  /*139e0*/  @P1 LDC R5, c[0x0][0x450] ;  /* 0x00011400ff051b82 */ /* 0x000ea20000000800 */
[----:B0-----:R-:W-:-:S05]  /*139f0*/  IMAD.SHL.U32 R20, R20, 0x20, RZ ;  /* 0x0000002014147824 */ /* 0x001fca00078e00ff */
[----:B------:R-:W-:Y:S02]  /*13a00*/  LOP3.LUT R20, R21, 0x60, R20, 0xf8, !PT ;  /* 0x0000006015147812 */ /* 0x000fe400078ef814 */
[----:B------:R-:W0:Y:S03]  /*13a10*/  S2R R21, SR_TID.X ;  /* 0x0000000000157919 */ /* 0x000e260000002100 */
[----:B------:R-:W-:Y:S02]  /*13a20*/  VIADD R6, R20, UR42 ;  /* 0x0000002a14067c36 */ /* 0x000fe40008000000 */
[----:B------:R-:W3:Y:S02]  /*13a30*/  S2R R20, SR_TID.X ;  /* 0x0000000000147919 */ /* 0x000ee40000002100 */
[----:B-1----:R-:W-:-:S04]  /*13a40*/  @P1 IMAD.HI.U32 R0, R6, R3, RZ ;  /* 0x0000000306001227 */ /* 0x002fc800078e00ff */
[----:B------:R-:W-:Y:S01]  /*13a50*/  IMAD.MOV.U32 R9, RZ, RZ, R6 ;  /* 0x000000ffff097224 */ /* 0x000fe200078e0006 */
[----:B--2---:R-:W-:Y:S01]  /*13a60*/  @P1 SHF.R.U32.HI R9, RZ, R5, R0 ;  /* 0x00000005ff091219 */ /* 0x004fe20000011600 */
[----:B------:R-:W-:Y:S01]  /*13a70*/  IMAD.U32 R3, RZ, RZ, UR6 ;  /* 0x00000006ff037e24 */ /* 0x000fe2000f8e00ff */
[----:B------:R-:W-:Y:S01]  /*13a80*/  ULDC.64 UR6, c[0x0][0x280] ;  /* 0x0000a00000067ab9 */ /* 0x000fe20000000a00 */
[----:B------:R-:W-:Y:S01]  /*13a90*/  IMAD.U32 R5, RZ, RZ, UR5 ;  /* 0x00000005ff057e24 */ /* 0x000fe2000f8e00ff */
[----:B------:R-:W-:Y:S01]  /*13aa0*/  SHF.R.S32.HI R0, RZ, 0x1f, R9 ;  /* 0x0000001fff007819 */ /* 0x000fe20000011409 */
[----:B------:R-:W-:Y:S01]  /*13ab0*/  IMAD.WIDE.U32 R4, R9, UR8, R2 ;  /* 0x0000000809047c25 */ /* 0x000fe2000f8e0002 */
[----:B------:R-:W-:-:S03]  /*13ac0*/  ULDC.64 UR4, c[0x0][0x2c8] ;  /* 0x0000b20000047ab9 */ /* 0x000fc60000000a00 */
[----:B------:R-:W-:-:S04]  /*13ad0*/  IMAD R0, R0, UR8, RZ ;  /* 0x0000000800007c24 */ /* 0x000fc8000f8e02ff */
[----:B------:R-:W-:Y:S02]  /*13ae0*/  IMAD R11, R9, UR9, R0 ;  /* 0x00000009090b7c24 */ /* 0x000fe4000f8e0200 */
[----:B------:R-:W-:Y:S02]  /*13af0*/  IMAD.MOV R0, RZ, RZ, -R9 ;  /* 0x000000ffff007224 */ /* 0x000fe400078e0a09 */
[----:B------:R-:W-:Y:S02]  /*13b00*/  IMAD.IADD R5, R5, 0x1, R11 ;  /* 0x0000000105057824 */ /* 0x000fe400078e020b */
[----:B------:R-:W-:Y:S01]  /*13b10*/  IMAD R9, R7, R0, R6 ;  /* 0x0000000007097224 */ /* 0x000fe200078e0206 */
[----:B0-----:R-:W-:Y:S01]  /*13b20*/  LOP3.LUT R21, R21, 0x7f, RZ, 0xc0, !PT ;  /* 0x0000007f15157812 */ /* 0x001fe200078ec0ff */
[----:B------:R-:W-:Y:S02]  /*13b30*/  VIADD R6, R6, 0x80 ;  /* 0x0000008006067836 */ /* 0x000fe40000000000 */
[----:B------:R-:W-:Y:S01]  /*13b40*/  IMAD.WIDE.U32 R4, R9, UR4, R4 ;  /* 0x0000000409047c25 */ /* 0x000fe2000f8e0004 */
[----:B------:R-:W-:-:S02]  /*13b50*/  SHF.R.S32.HI R0, RZ, 0x1f, R9 ;  /* 0x0000001fff007819 */ /* 0x000fc40000011409 */
[----:B------:R-:W-:Y:S01]  /*13b60*/  SHF.R.U32.HI R21, RZ, 0x2, R21 ;  /* 0x00000002ff157819 */ /* 0x000fe20000011615 */
[----:B---3--:R-:W-:Y:S02]  /*13b70*/  IMAD.SHL.U32 R20, R20, 0x10, RZ ;  /* 0x0000001014147824 */ /* 0x008fe400078e00ff */
[----:B------:R-:W-:-:S03]  /*13b80*/  IMAD R0, R0, UR4, RZ ;  /* 0x0000000400007c24 */ /* 0x000fc6000f8e02ff */
[----:B------:R-:W-:Y:S01]  /*13b90*/  LOP3.LUT R20, R20, 0x30, RZ, 0xc0, !PT ;  /* 0x0000003014147812 */ /* 0x000fe200078ec0ff */
[----:B------:R-:W-:Y:S01]  /*13ba0*/  IMAD R9, R9, UR5, R0 ;  /* 0x0000000509097c24 */ /* 0x000fe2000f8e0200 */
[----:B------:R-:W-:-:S04]  /*13bb0*/  IADD3 R0, P0, R4, UR6, RZ ;  /* 0x0000000604007c10 */ /* 0x000fc8000ff1e0ff */
[----:B------:R-:W-:Y:S02]  /*13bc0*/  IADD3.X R4, R5, UR7, R9, P0, !PT ;  /* 0x0000000705047c10 */ /* 0x000fe400087fe409 */
[----:B------:R-:W0:Y:S08]  /*13bd0*/  @P1 LDC R5, c[0x0][0x44c] ;  /* 0x00011300ff051b82 */ /* 0x000e300000000800 */
[----:B------:R-:W1:Y:S01]  /*13be0*/  @P1 LDC R9, c[0x0][0x450] ;  /* 0x00011400ff091b82 */ /* 0x000e620000000800 */
[----:B0-----:R-:W-:-:S04]  /*13bf0*/  @P1 IMAD.HI.U32 R8, R6, R5, RZ ;  /* 0x0000000506081227 */ /* 0x001fc800078e00ff */
[----:B------:R-:W-:Y:S01]  /*13c00*/  IMAD.MOV.U32 R5, RZ, RZ, R6 ;  /* 0x000000ffff057224 */ /* 0x000fe200078e0006 */
[----:B-1----:R-:W-:-:S04]  /*13c10*/  @P1 SHF.R.U32.HI R5, RZ, R9, R8 ;  /* 0x00000009ff051219 */ /* 0x002fc80000011608 */
[----:B------:R-:W-:Y:S01]  /*13c20*/  SHF.R.S32.HI R8, RZ, 0x1f, R5 ;  /* 0x0000001fff087819 */ /* 0x000fe20000011405 */
[----:B------:R-:W-:-:S04]  /*13c30*/  IMAD.WIDE.U32 R2, R5, UR8, R2 ;  /* 0x0000000805027c25 */ /* 0x000fc8000f8e0002 */
[----:B------:R-:W-:-:S04]  /*13c40*/  IMAD R8, R8, UR8, RZ ;  /* 0x0000000808087c24 */ /* 0x000fc8000f8e02ff */
[----:B------:R-:W-:Y:S02]  /*13c50*/  IMAD R9, R5, UR9, R8 ;  /* 0x0000000905097c24 */ /* 0x000fe4000f8e0208 */
[----:B------:R-:W-:Y:S02]  /*13c60*/  IMAD.MOV R5, RZ, RZ, -R5 ;  /* 0x000000ffff057224 */ /* 0x000fe400078e0a05 */
[----:B------:R-:W-:Y:S02]  /*13c70*/  IMAD.IADD R3, R3, 0x1, R9 ;  /* 0x0000000103037824 */ /* 0x000fe400078e0209 */
[----:B------:R-:W-:-:S04]  /*13c80*/  IMAD R5, R7, R5, R6 ;  /* 0x0000000507057224 */ /* 0x000fc800078e0206 */
[----:B------:R-:W-:Y:S01]  /*13c90*/  IMAD.WIDE.U32 R2, R5, UR4, R2 ;  /* 0x0000000405027c25 */ /* 0x000fe2000f8e0002 */
[----:B------:R-:W-:-:S05]  /*13ca0*/  SHF.R.S32.HI R6, RZ, 0x1f, R5 ;  /* 0x0000001fff067819 */ /* 0x000fca0000011405 */
[----:B------:R-:W-:Y:S01]  /*13cb0*/  IMAD R6, R6, UR4, RZ ;  /* 0x0000000406067c24 */ /* 0x000fe2000f8e02ff */
[----:B------:R-:W-:-:S03]  /*13cc0*/  ULDC UR4, c[0x0][0x2b8] ;  /* 0x0000ae0000047ab9 */ /* 0x000fc60000000800 */
        /* <DEDUP_REMOVED lines=8> */
[----:B------:R-:W-:Y:S02]  /*13d50*/  VIADD R6, R21, UR42 ;  /* 0x0000002a15067c36 */ /* 0x000fe40008000000 */
[----:B------:R-:W1:Y:S01]  /*13d60*/  SHFL.IDX PT, R2, R4, RZ, 0x1c1f ;  /* 0x001c1fff04027589 */ /* 0x000e6200000e0000 */
[----:B------:R-:W-:Y:S02]  /*13d70*/  IMAD R7, R7, UR4, RZ ;  /* 0x0000000407077c24 */ /* 0x000fe4000f8e02ff */
[C---:B------:R-:W-:Y:S01]  /*13d80*/  VIADD R10, R6.reuse, 0x20 ;  /* 0x00000020060a7836 */ /* 0x040fe20000000000 */
[----:B------:R-:W-:Y:S02]  /*13d90*/  SHFL.IDX PT, R9, R0, 0x3, 0x1c1f ;  /* 0x007c1f0000097f89 */ /* 0x000fe400000e0000 */
[----:B------:R-:W-:-:S13]  /*13da0*/  ISETP.GE.AND P1, PT, R6, R7, PT ;  /* 0x000000070600720c */ /* 0x000fda0003f26270 */
[----:B0-----:R-:W-:-:S05]  /*13db0*/  @!P1 IADD3 R14, P2, R20, R14, RZ ;  /* 0x0000000e140e9210 */ /* 0x001fca0007f5e0ff */
[----:B-1----:R-:W-:Y:S02]  /*13dc0*/  @!P1 IMAD.X R3, RZ, RZ, R2, P2 ;  /* 0x000000ffff039224 */ /* 0x002fe400010e0602 */
[----:B------:R-:W-:Y:S02]  /*13dd0*/  @!P1 IMAD.MOV.U32 R2, RZ, RZ, R14 ;  /* 0x000000ffff029224 */ /* 0x000fe400078e000e */
[----:B------:R-:W0:Y:S04]  /*13de0*/  SHFL.IDX PT, R14, R0, 0x1, 0x1c1f ;  /* 0x003c1f00000e7f89 */ /* 0x000e2800000e0000 */
[----:B------:R1:W-:Y:S01]  /*13df0*/  @!P1 LDGSTS.E.BYPASS.LTC128B.128 [R28+0xb000], desc[UR48][R2.64], !P0 ;  /* 0x0b000000021c9fae */ /* 0x0003e2000c101d70 */
[----:B------:R-:W-:Y:S01]  /*13e00*/  ISETP.GE.AND P1, PT, R10, R7, PT ;  /* 0x000000070a00720c */ /* 0x000fe20003f26270 */
[----:B------:R-:W-:-:S02]  /*13e10*/  VIADD R10, R6, 0x40 ;  /* 0x00000040060a7836 */ /* 0x000fc40000000000 */
[----:B-1----:R-:W1:Y:S10]  /*13e20*/  SHFL.IDX PT, R2, R4, 0x1, 0x1c1f ;  /* 0x003c1f0004027f89 */ /* 0x002e7400000e0000 */
[----:B0-----:R-:W-:-:S05]  /*13e30*/  @!P1 IADD3 R14, P2, R20, R14, RZ ;  /* 0x0000000e140e9210 */ /* 0x001fca0007f5e0ff */
[----:B-1----:R-:W-:Y:S02]  /*13e40*/  @!P1 IMAD.X R3, RZ, RZ, R2, P2 ;  /* 0x000000ffff039224 */ /* 0x002fe400010e0602 */
[----:B------:R-:W-:Y:S02]  /*13e50*/  @!P1 IMAD.MOV.U32 R2, RZ, RZ, R14 ;  /* 0x000000ffff029224 */ /* 0x000fe400078e000e */
[----:B------:R-:W0:Y:S04]  /*13e60*/  SHFL.IDX PT, R14, R0, 0x2, 0x1c1f ;  /* 0x005c1f00000e7f89 */ /* 0x000e2800000e0000 */
[----:B------:R1:W-:Y:S01]  /*13e70*/  @!P1 LDGSTS.E.BYPASS.LTC128B.128 [R28+0xb800], desc[UR48][R2.64], !P0 ;  /* 0x0b800000021c9fae */ /* 0x0003e2000c101d70 */
[----:B------:R-:W-:Y:S01]  /*13e80*/  ISETP.GE.AND P1, PT, R10, R7, PT ;  /* 0x000000070a00720c */ /* 0x000fe20003f26270 */
[----:B------:R-:W-:-:S02]  /*13e90*/  VIADD R10, R6, 0x80 ;  /* 0x00000080060a7836 */ /* 0x000fc40000000000 */
[----:B------:R-:W-:Y:S04]  /*13ea0*/  SHFL.IDX PT, R0, R8, RZ, 0x1c1f ;  /* 0x001c1fff08007589 */ /* 0x000fe800000e0000 */
[----:B-1----:R-:W1:Y:S04]  /*13eb0*/  SHFL.IDX PT, R2, R4, 0x2, 0x1c1f ;  /* 0x005c1f0004027f89 */ /* 0x002e6800000e0000 */
[----:B------:R-:W2:Y:S02]  /*13ec0*/  SHFL.IDX PT, R4, R4, 0x3, 0x1c1f ;  /* 0x007c1f0004047f89 */ /* 0x000ea400000e0000 */
[----:B0-----:R-:W-:-:S05]  /*13ed0*/  @!P1 IADD3 R14, P2, R20, R14, RZ ;  /* 0x0000000e140e9210 */ /* 0x001fca0007f5e0ff */
[----:B-1----:R-:W-:Y:S02]  /*13ee0*/  @!P1 IMAD.X R3, RZ, RZ, R2, P2 ;  /* 0x000000ffff039224 */ /* 0x002fe400010e0602 */
[----:B------:R-:W-:Y:S02]  /*13ef0*/  @!P1 IMAD.MOV.U32 R2, RZ, RZ, R14 ;  /* 0x000000ffff029224 */ /* 0x000fe400078e000e */
[----:B------:R-:W0:Y:S04]  /*13f00*/  SHFL.IDX PT, R14, R5, RZ, 0x1c1f ;  /* 0x001c1fff050e7589 */ /* 0x000e2800000e0000 */
[----:B------:R1:W-:Y:S01]  /*13f10*/  @!P1 LDGSTS.E.BYPASS.LTC128B.128 [R28+0xc000], desc[UR48][R2.64], !P0 ;  /* 0x0c000000021c9fae */ /* 0x0003e2000c101d70 */
[----:B------:R-:W-:Y:S01]  /*13f20*/  ISETP.GE.AND P1, PT, R10, R7, PT ;  /* 0x000000070a00720c */ /* 0x000fe20003f26270 */
[----:B------:R-:W-:-:S05]  /*13f30*/  VIADD R10, R6, 0x60 ;  /* 0x00000060060a7836 */ /* 0x000fca0000000000 */
[----:B------:R-:W-:-:S13]  /*13f40*/  ISETP.GE.AND P3, PT, R10, R7, PT ;  /* 0x000000070a00720c */ /* 0x000fda0003f66270 */
[----:B-1----:R-:W-:-:S05]  /*13f50*/  @!P3 IADD3 R2, P2, R20, R9, RZ ;  /* 0x000000091402b210 */ /* 0x002fca0007f5e0ff */
[----:B--2---:R-:W-:-:S05]  /*13f60*/  @!P3 IMAD.X R3, RZ, RZ, R4, P2 ;  /* 0x000000ffff03b224 */ /* 0x004fca00010e0604 */
[----:B------:R0:W-:Y:S02]  /*13f70*/  @!P3 LDGSTS.E.BYPASS.LTC128B.128 [R28+0xc800], desc[UR48][R2.64], !P0 ;  /* 0x0c800000021cbfae */ /* 0x0001e4000c101d70 */
[----:B0-----:R-:W-:Y:S02]  /*13f80*/  @!P1 IADD3 R2, P2, R20, R14, RZ ;  /* 0x0000000e14029210 */ /* 0x001fe40007f5e0ff */
[----:B------:R0:W1:Y:S03]  /*13f90*/  SHFL.IDX PT, R14, R5, 0x1, 0x1c1f ;  /* 0x003c1f00050e7f89 */ /* 0x00006600000e0000 */
[----:B------:R-:W-:Y:S02]  /*13fa0*/  @!P1 IMAD.X R3, RZ, RZ, R0, P2 ;  /* 0x000000ffff039224 */ /* 0x000fe400010e0600 */
[----:B------:R0:W2:Y:S04]  /*13fb0*/  SHFL.IDX PT, R0, R8, 0x1, 0x1c1f ;  /* 0x003c1f0008007f89 */ /* 0x0000a800000e0000 */
[----:B------:R0:W-:Y:S02]  /*13fc0*/  @!P1 LDGSTS.E.BYPASS.LTC128B.128 [R28+0xd000], desc[UR48][R2.64], !P0 ;  /* 0x0d000000021c9fae */ /* 0x0001e4000c101d70 */
.L_x_823:
[----:B------:R-:W-:-:S05]  /*13fd0*/  VIADD R6, R6, 0xa0 ;  /* 0x000000a006067836 */ /* 0x000fca0000000000 */
[----:B------:R-:W-:-:S13]  /*13fe0*/  ISETP.GE.AND P1, PT, R6, R7, PT ;  /* 0x000000070600720c */ /* 0x000fda0003f26270 */
[----:B01----:R-:W-:-:S05]  /*13ff0*/  @!P1 IADD3 R2, P2, R20, R14, RZ ;  /* 0x0000000e14029210 */ /* 0x003fca0007f5e0ff */
[----:B--2---:R-:W-:-:S05]  /*14000*/  @!P1 IMAD.X R3, RZ, RZ, R0, P2 ;  /* 0x000000ffff039224 */ /* 0x004fca00010e0600 */
[----:B------:R-:W-:Y:S01]  /*14010*/  @!PT LDS RZ, [RZ] ;  /* 0x00000000fffff984 */ /* 0x000fe20000000800 */
[----:B------:R-:W-:Y:S01]  /*14020*/  @!PT LDS RZ, [RZ] ;  /* 0x00000000fffff984 */ /* 0x000fe20000000800 */
[----:B------:R-:W-:Y:S01]  /*14030*/  @!PT LDS RZ, [RZ] ;  /* 0x00000000fffff984 */ /* 0x000fe20000000800 */
[----:B------:R0:W-:Y:S01]  /*14040*/  @!P1 LDGSTS.E.BYPASS.LTC128B.128 [R28+0xd800], desc[UR48][R2.64], !P0 ;  /* 0x0d800000021c9fae */ /* 0x0001e2000c101d70 */
[----:B------:R-:W-:Y:S01]  /*14050*/  PLOP3.LUT P0, PT, PT, PT, PT, 0x80, 0x0 ;  /* 0x000000000000781c */ /* 0x000fe20003f0f070 */
[----:B------:R-:W-:-:S12]  /*14060*/  NOP ;  /* 0x0000000000007918 */ /* 0x000fd80000000000 */
.L_x_752:
[----:B------:R-:W-:Y:S02]  /*14070*/  PLOP3.LUT P1, PT, P1, P0, PT, 0xa2, 0x0 ;  /* 0x000000000000781c */ /* 0x000fe40000f21472 */
[----:B------:R-:W-:-:S08]  /*14080*/  @P0 R2UR P1, UR4, R18 ;  /* 0x00000000120402ca */ /* 0x000fd00000020000 */
[----:B------:R-:W-:-:S05]  /*14090*/  @P0 PLOP3.LUT P0, PT, P1, PT, PT, 0x80, 0x0 ;  /* 0x000000000000081c */ /* 0x000fca0000f0f070 */
[----:B------:R-:W-:Y:S01]  /*140a0*/  @!P1 SYNCS.ARRIVE.TRANS64.RED.A0T1 RZ, [UR4+0x13200], RZ ;  /* 0x013200ffffff99a7 */ /* 0x000fe20008200404 */
[----:B------:R-:W-:Y:S07]  /*140b0*/  @!P1 ARRIVES.LDGSTSBAR.64.TRANSCNT [UR4+0x13200] ;  /* 0x01320000ff0099b0 */ /* 0x000fee0008000a84 */
[----:B------:R-:W-:Y:S05]  /*140c0*/  @P0 BRA.U.ANY `(.L_x_752) ;  /* 0xfffffffd00e80947 */ /* 0x000fea000393ffff */
[----:B------:R-:W-:-:S05]  /*140d0*/  VIADD R29, R29, 0x1 ;  /* 0x000000011d1d7836 */ /* 0x000fca0000000000 */
[----:B------:R-:W-:-:S04]  /*140e0*/  LEA.HI R0, R29, R29, RZ, 0x1 ;  /* 0x0000001d1d007211 */ /* 0x000fc800078f08ff */
[----:B------:R-:W-:-:S05]  /*140f0*/  LOP3.LUT R0, R0, 0xfffffffe, RZ, 0xc0, !PT ;  /* 0xfffffffe00007812 */ /* 0x000fca00078ec0ff */
[----:B------:R-:W-:-:S05]  /*14100*/  IMAD.IADD R0, R29, 0x1, -R0 ;  /* 0x000000011d007824 */ /* 0x000fca00078e0a00 */
[----:B0-----:R-:W-:Y:S01]  /*14110*/  SHF.L.U32 R3, R0, 0x1f, RZ ;  /* 0x0000001f00037819 */ /* 0x001fe200000006ff */
[----:B------:R-:W-:Y:S01]  /*14120*/  NOP ;  /* 0x0000000000007918 */ /* 0x000fe20000000000 */
[----:B------:R0:W-:Y:S01]  /*14130*/  SYNCS.ARRIVE.TRANS64.A1T0 RZ, [R18+URZ+0x13200], RZ ;  /* 0x013200ff12ff79a7 */ /* 0x0001e2000810003f */
[----:B------:R-:W-:Y:S01]  /*14140*/  BSSY B0, `(.L_x_753) ;  /* 0x0000003000007945 */ /* 0x000fe20003800000 */
[----:B------:R-:W1:Y:S03]  /*14150*/  SYNCS.PHASECHK.TRANS64.TRYWAIT P0, [R18+URZ+0x13220], R3 ;  /* 0x01322003120075a7 */ /* 0x000e66000800017f */
[----:B01----:R-:W-:Y:S05]  /*14160*/  @!P0 BRA `(.L_x_754) ;  /* 0x0000002000a48947 */ /* 0x003fea0003800000 */
.L_x_824:
[----:B------:R-:W-:Y:S05]  /*14170*/  BSYNC B0 ;  /* 0x0000000000007941 */ /* 0x000fea0003800000 */
.L_x_753:
[----:B------:R-:W-:-:S04]  /*14180*/  UIADD3 UR4, UR41, -0x2, URZ ;  /* 0xfffffffe29047890 */ /* 0x000fc8000fffe03f */
[----:B------:R-:W-:-:S06]  /*14190*/  UISETP.GE.AND UP0, UPT, UR4, UR40, UPT ;  /* 0x000000280400728c */ /* 0x000fcc000bf06270 */
[----:B------:R-:W-:-:S13]  /*141a0*/  PLOP3.LUT P0, PT, PT, PT, UP0, 0x80, 0x0 ;  /* 0x000000000000781c */ /* 0x000fda0003f0f008 */
[----:B------:R-:W-:Y:S05]  /*141b0*/  @!P0 BRA `(.L_x_755) ;  /* 0x0000000800e08947 */ /* 0x000fea0003800000 */
[----:B------:R-:W-:Y:S02]  /*141c0*/  IMAD.MOV.U32 R6, RZ, RZ, R19 ;  /* 0x000000ffff067224 */ /* 0x000fe400078e0013 */
[----:B------:R-:W-:Y:S02]  /*141d0*/  IMAD.MOV.U32 R7, RZ, RZ, R22 ;  /* 0x000000ffff077224 */ /* 0x000fe400078e0016 */
[----:B------:R-:W-:-:S07]  /*141e0*/  IMAD.U32 R0, RZ, RZ, UR4 ;  /* 0x00000004ff007e24 */ /* 0x000fce000f8e00ff */
.L_x_775:
[----:B------:R-:W-:Y:S01]  /*141f0*/  LOP3.LUT P1, RZ, R16, 0x2, RZ, 0xc0, !PT ;  /* 0x0000000210ff7812 */ /* 0x000fe2000782c0ff */
[----:B------:R-:W-:Y:S01]  /*14200*/  VIADD R19, R6, 0x1 ;  /* 0x0000000106137836 */ /* 0x000fe20000000000 */
[----:B------:R-:W-:Y:S05]  /*14210*/  YIELD ;  /* 0x0000000000007946 */ /* 0x000fea0003800000 */
[----:B------:R-:W-:Y:S01]  /*14220*/  ISETP.NE.AND P0, PT, R19, 0x2, PT ;  /* 0x000000021300780c */ /* 0x000fe20003f05270 */
[----:B------:R-:W-:Y:S03]  /*14230*/  BSSY B0, `(.L_x_756) ;  /* 0x0000065000007945 */ /* 0x000fe60003800000 */
[----:B------:R-:W-:-:S02]  /*14240*/  SEL R22, RZ, 0x1, P0 ;  /* 0x00000001ff167807 */ /* 0x000fc40000000000 */
[----:B------:R-:W-:Y:S02]  /*14250*/  SEL R19, R19, RZ, P0 ;  /* 0x000000ff13137207 */ /* 0x000fe40000000000 */
[----:B------:R-:W-:Y:S01]  /*14260*/  LOP3.LUT R22, R7, R22, RZ, 0x3c, !PT ;  /* 0x0000001607167212 */ /* 0x000fe200078e3cff */
[----:B0-----:R-:W-:Y:S06]  /*14270*/  @!P1 BRA `(.L_x_757) ;  /* 0x0000000400809947 */ /* 0x001fec0003800000 */
[----:B------:R-:W-:Y:S01]  /*14280*/  LOP3.LUT P1, RZ, R16, 0x1, RZ, 0xc0, !PT ;  /* 0x0000000110ff7812 */ /* 0x000fe2000782c0ff */
[----:B------:R-:W-:-:S12]  /*14290*/  IMAD.MOV.U32 R8, RZ, RZ, R0 ;  /* 0x000000ffff087224 */ /* 0x000fd800078e0000 */
[----:B------:R-:W-:Y:S05]  /*142a0*/  @!P1 BRA `(.L_x_758) ;  /* 0x00000000004c9947 */ /* 0x000fea0003800000 */
[----:B------:R-:W1:Y:S01]  /*142b0*/  LDC R8, c[0x0][0x43c] ;  /* 0x00010f00ff087b82 */ /* 0x000e620000000800 */
[----:B------:R-:W-:Y:S01]  /*142c0*/  IMAD.MOV.U32 R9, RZ, RZ, R0 ;  /* 0x000000ffff097224 */ /* 0x000fe200078e0000 */
[----:B------:R-:W-:Y:S01]  /*142d0*/  ULDC.64 UR4, c[0x0][0x428] ;  /* 0x00010a0000047ab9 */ /* 0x000fe20000000a00 */
[----:B-1----:R-:W-:-:S13]  /*142e0*/  ISETP.NE.AND P0, PT, R8, 0x1, PT ;  /* 0x000000010800780c */ /* 0x002fda0003f05270 */
[----:B0-----:R-:W0:Y:S02]  /*142f0*/  @P0 LDC.64 R2, c[0x0][0x440] ;  /* 0x00011000ff020b82 */ /* 0x001e240000000a00 */
[----:B0-----:R-:W-:-:S05]  /*14300*/  @P0 IMAD.HI.U32 R2, R0, R2, RZ ;  /* 0x0000000200020227 */ /* 0x001fca00078e00ff */
[----:B------:R-:W-:Y:S01]  /*14310*/  @P0 SHF.R.U32.HI R9, RZ, R3, R2 ;  /* 0x00000003ff090219 */ /* 0x000fe20000011602 */
[----:B------:R-:W-:-:S03]  /*14320*/  IMAD R2, R24, UR4, RZ ;  /* 0x0000000418027c24 */ /* 0x000fc6000f8e02ff */
[--C-:B------:R-:W-:Y:S01]  /*14330*/  SHF.R.S32.HI R3, RZ, 0x1f, R9.reuse ;  /* 0x0000001fff037819 */ /* 0x100fe20000011409 */
[----:B------:R-:W-:Y:S02]  /*14340*/  IMAD R5, R23, UR5, R2 ;  /* 0x0000000517057c24 */ /* 0x000fe4000f8e0202 */
        /* <DEDUP_REMOVED lines=9> */
.L_x_758:
[----:B-1----:R-:W-:Y:S01]  /*143e0*/  IMAD R4, R19, 0x8, R18 ;  /* 0x0000000813047824 */ /* 0x002fe200078e0212 */
[----:B0-----:R-:W-:Y:S01]  /*143f0*/  SHF.L.U32 R3, R22, 0x1f, RZ ;  /* 0x0000001f16037819 */ /* 0x001fe200000006ff */
[----:B------:R-:W0:Y:S01]  /*14400*/  S2R R2, SR_TID.X ;  /* 0x0000000000027919 */ /* 0x000e220000002100 */
[----:B------:R-:W-:Y:S02]  /*14410*/  BSSY B1, `(.L_x_759) ;  /* 0x0000005000017945 */ /* 0x000fe40003800000 */
[----:B------:R-:W1:Y:S01]  /*14420*/  SYNCS.PHASECHK.TRANS64.TRYWAIT P0, [R4+URZ+0x13280], R3 ;  /* 0x01328003040075a7 */ /* 0x000e62000800017f */
[----:B0-----:R-:W-:-:S04]  /*14430*/  LOP3.LUT R2, R2, 0x7f, RZ, 0xc0, !PT ;  /* 0x0000007f02027812 */ /* 0x001fc800078ec0ff */
[----:B------:R-:W-:Y:S01]  /*14440*/  ISETP.NE.AND P1, PT, R2, RZ, PT ;  /* 0x000000ff0200720c */ /* 0x000fe20003f25270 */
[----:B-1----:R-:W-:-:S12]  /*14450*/  @!P0 BRA `(.L_x_760) ;  /* 0x0000001c00fc8947 */ /* 0x002fd80003800000 */
.L_x_825:
[----:B------:R-:W-:Y:S05]  /*14460*/  BSYNC B1 ;  /* 0x0000000000017941 */ /* 0x000fea0003800000 */
.L_x_759:
[----:B------:R-:W-:Y:S04]  /*14470*/  BSSY B1, `(.L_x_761) ;  /* 0x0000009000017945 */ /* 0x000fe80003800000 */
[----:B------:R-:W-:Y:S05]  /*14480*/  @P1 BRA `(.L_x_762) ;  /* 0x00000000001c1947 */ /* 0x000fea0003800000 */
[----:B------:R-:W1:Y:S01]  /*14490*/  S2R R2, SR_TID.X ;  /* 0x0000000000027919 */ /* 0x000e620000002100 */
[----:B------:R-:W-:-:S04]  /*144a0*/  IMAD.MOV.U32 R5, RZ, RZ, 0x2800 ;  /* 0x00002800ff057424 */ /* 0x000fc800078e00ff */
[----:B------:R2:W-:Y:S01]  /*144b0*/  SYNCS.ARRIVE.TRANS64 RZ, [R4+URZ+0x13270], R5 ;  /* 0x0132700504ff79a7 */ /* 0x0005e2000800003f */
[----:B-1----:R-:W-:-:S04]  /*144c0*/  LOP3.LUT R2, R2, 0x1f, RZ, 0xc0, !PT ;  /* 0x0000001f02027812 */ /* 0x002fc800078ec0ff */
[----:B------:R-:W-:-:S13]  /*144d0*/  ISETP.NE.AND P0, PT, R2, RZ, PT ;  /* 0x000000ff0200720c */ /* 0x000fda0003f05270 */
[----:B--2---:R-:W-:Y:S05]  /*144e0*/  @!P0 BRA `(.L_x_762) ;  /* 0x0000000000048947 */ /* 0x004fea0003800000 */
[----:B------:R-:W-:Y:S01]  /*144f0*/  BPT.TRAP 0x1 ;  /* 0x000000040000795c */ /* 0x000fe20000300000 */
.L_x_762:
[----:B------:R-:W-:Y:S05]  /*14500*/  BSYNC B1 ;  /* 0x0000000000017941 */ /* 0x000fea0003800000 */
.L_x_761:
[----:B------:R-:W-:Y:S01]  /*14510*/  IMAD.MOV.U32 R9, RZ, RZ, RZ ;  /* 0x000000ffff097224 */ /* 0x000fe200078e00ff */
[----:B------:R-:W-:Y:S01]  /*14520*/  UIADD3 UR4, UP0, UR50, 0x470, URZ ;  /* 0x0000047032047890 */ /* 0x000fe2000ff1e03f */
[----:B------:R-:W-:Y:S01]  /*14530*/  IMAD R5, R19, 0x2800, R18 ;  /* 0x0000280013057824 */ /* 0x000fe200078e0212 */
[----:B------:R-:W-:Y:S01]  /*14540*/  PLOP3.LUT P0, PT, PT, PT, PT, 0x80, 0x0 ;  /* 0x000000000000781c */ /* 0x000fe20003f0f070 */
[----:B------:R-:W-:Y:S01]  /*14550*/  IMAD R8, R8, 0xa0, RZ ;  /* 0x000000a008087824 */ /* 0x000fe200078e02ff */
[----:B------:R-:W-:Y:S01]  /*14560*/  R2UR UR10, R9 ;  /* 0x00000000090a72ca */ /* 0x000fe200000e0000 */
[----:B------:R-:W-:Y:S01]  /*14570*/  VIADD R10, R4, 0x13270 ;  /* 0x00013270040a7836 */ /* 0x000fe20000000000 */
[----:B------:R-:W-:Y:S01]  /*14580*/  UIADD3.X UR5, URZ, UR51, URZ, UP0, !UPT ;  /* 0x000000333f057290 */ /* 0x000fe200087fe43f */
[----:B------:R-:W-:Y:S01]  /*14590*/  VIADD R2, R5, 0x6000 ;  /* 0x0000600005027836 */ /* 0x000fe20000000000 */
[----:B------:R-:W-:Y:S01]  /*145a0*/  UMOV UR6, 0x0 ;  /* 0x0000000000067882 */ /* 0x000fe20000000000 */
[----:B------:R-:W-:-:S10]  /*145b0*/  UMOV UR7, 0x14f00000 ;  /* 0x14f0000000077882 */ /* 0x000fd40000000000 */
.L_x_763:
        /* <DEDUP_REMOVED lines=10> */
[----:B------:R-:W1:Y:S01]  /*14660*/  SYNCS.PHASECHK.TRANS64.TRYWAIT P0, [R4+URZ+0x13240], R3 ;  /* 0x01324003040075a7 */ /* 0x000e62000800017f */
[----:B------:R-:W-:Y:S04]  /*14670*/  BSSY B1, `(.L_x_764) ;  /* 0x0000002000017945 */ /* 0x000fe80003800000 */
[----:B-1----:R-:W-:Y:S05]  /*14680*/  @!P0 BRA `(.L_x_765) ;  /* 0x0000001c00848947 */ /* 0x002fea0003800000 */
.L_x_826:
[----:B------:R-:W-:Y:S05]  /*14690*/  BSYNC B1 ;  /* 0x0000000000017941 */ /* 0x000fea0003800000 */
.L_x_764:
[----:B------:R-:W-:Y:S01]  /*146a0*/  BSSY B1, `(.L_x_766) ;  /* 0x000000b000017945 */ /* 0x000fe20003800000 */
[----:B------:R-:W-:Y:S02]  /*146b0*/  IMAD.MOV.U32 R2, RZ, RZ, 0x0 ;  /* 0x00000000ff027424 */ /* 0x000fe400078e00ff */
[----:B01----:R-:W-:Y:S01]  /*146c0*/  IMAD.MOV.U32 R3, RZ, RZ, 0x14f00000 ;  /* 0x14f00000ff037424 */ /* 0x003fe200078e00ff */
[----:B------:R-:W-:Y:S06]  /*146d0*/  @P1 BRA `(.L_x_767) ;  /* 0x00000000001c1947 */ /* 0x000fec0003800000 */
[----:B------:R-:W0:Y:S01]  /*146e0*/  S2R R10, SR_TID.X ;  /* 0x00000000000a7919 */ /* 0x000e220000002100 */
[----:B------:R-:W-:-:S04]  /*146f0*/  IMAD.MOV.U32 R11, RZ, RZ, 0x2800 ;  /* 0x00002800ff0b7424 */ /* 0x000fc800078e00ff */
[----:B------:R1:W-:Y:S01]  /*14700*/  SYNCS.ARRIVE.TRANS64 RZ, [R4+URZ+0x13230], R11 ;  /* 0x0132300b04ff79a7 */ /* 0x0003e2000800003f */
[----:B0-----:R-:W-:-:S04]  /*14710*/  LOP3.LUT R10, R10, 0x1f, RZ, 0xc0, !PT ;  /* 0x0000001f0a0a7812 */ /* 0x001fc800078ec0ff */
[----:B------:R-:W-:-:S13]  /*14720*/  ISETP.NE.AND P0, PT, R10, RZ, PT ;  /* 0x000000ff0a00720c */ /* 0x000fda0003f05270 */
[----:B-1----:R-:W-:Y:S05]  /*14730*/  @!P0 BRA `(.L_x_767) ;  /* 0x0000000000048947 */ /* 0x002fea0003800000 */
[----:B------:R-:W-:Y:S01]  /*14740*/  BPT.TRAP 0x1 ;  /* 0x000000040000795c */ /* 0x000fe20000300000 */
.L_x_767:
[----:B------:R-:W-:Y:S05]  /*14750*/  BSYNC B1 ;  /* 0x0000000000017941 */ /* 0x000fea0003800000 */
.L_x_766:
        /* <DEDUP_REMOVED lines=8> */
.L_x_768:
        /* <DEDUP_REMOVED lines=10> */
.L_x_757:
[----:B------:R-:W-:Y:S05]  /*14880*/  BSYNC B0 ;  /* 0x0000000000007941 */ /* 0x000fea0003800000 */
.L_x_756:
[----:B------:R-:W-:-:S06]  /*14890*/  UISETP.NE.AND UP0, UPT, UR39, 0x3, UPT ;  /* 0x000000032700788c */ /* 0x000fcc000bf05270 */
[----:B------:R-:W-:-:S13]  /*148a0*/  PLOP3.LUT P0, PT, PT, PT, UP0, 0x80, 0x0 ;  /* 0x000000000000781c */ /* 0x000fda0003f0f008 */
[----:B------:R-:W-:Y:S05]  /*148b0*/  @!P0 BRA `(.L_x_769) ;  /* 0x0000000000048947 */ /* 0x000fea0003800000 */
[----:B------:R-:W-:Y:S01]  /*148c0*/  BPT.TRAP 0x1 ;  /* 0x000000040000795c */ /* 0x000fe20000300000 */
.L_x_769:
        /* <DEDUP_REMOVED lines=8> */
.L_x_827:
[----:B------:R-:W-:Y:S05]  /*14950*/  BSYNC B0 ;  /* 0x0000000000007941 */ /* 0x000fea0003800000 */
.L_x_770:
[----:B------:R-:W-:Y:S05]  /*14960*/  @!P0 BRA `(.L_x_772) ;  /* 0x0000000000048947 */ /* 0x000fea0003800000 */
[----:B------:R-:W-:Y:S01]  /*14970*/  BPT.TRAP 0x1 ;  /* 0x000000040000795c */ /* 0x000fe20000300000 */
.L_x_772:
[----:B0-----:R-:W-:Y:S01]  /*14980*/  SHF.L.U32 R2, R7, 0x1f, RZ ;  /* 0x0000001f07027819 */ /* 0x001fe200000006ff */
[----:B------:R-:W-:-:S03]  /*14990*/  IMAD R10, R6, 0x2800, RZ ;  /* 0x00002800060a7824 */ /* 0x000fc600078e02ff */
[----:B------:R-:W0:Y:S02]  /*149a0*/  SYNCS.PHASECHK.TRANS64.TRYWAIT P1, [R3+URZ+0x13260], R2 ;  /* 0x01326002030075a7 */ /* 0x000e24000802017f */
[----:B0-----:R-:W-:Y:S05]  /*149b0*/  @!P1 BRA `(.L_x_773) ;  /* 0x0000001800e09947 */ /* 0x001fea0003800000 */
.L_x_828:
        /* <DEDUP_REMOVED lines=43> */
.L_x_774:
[----:B------:R-:W2:Y:S01]  /*14c70*/  S2R R2, SR_TID.X ;  /* 0x0000000000027919 */ /* 0x000ea20000002100 */
[----:B-1----:R1:W-:Y:S01]  /*14c80*/  SYNCS.ARRIVE.TRANS64.A1T0 RZ, [R3+URZ+0x13250], RZ ;  /* 0x013250ff03ff79a7 */ /* 0x0023e2000810003f */
[----:B------:R-:W-:Y:S02]  /*14c90*/  IMAD.MOV.U32 R6, RZ, RZ, R19 ;  /* 0x000000ffff067224 */ /* 0x000fe400078e0013 */
[----:B------:R-:W-:Y:S01]  /*14ca0*/  IMAD.MOV.U32 R7, RZ, RZ, R22 ;  /* 0x000000ffff077224 */ /* 0x000fe200078e0016 */
[----:B--2---:R-:W-:Y:S01]  /*14cb0*/  LOP3.LUT R2, R2, 0x7f, RZ, 0xc0, !PT ;  /* 0x0000007f02027812 */ /* 0x004fe200078ec0ff */
[----:B------:R-:W-:Y:S03]  /*14cc0*/  BAR.SYNC.DEFER_BLOCKING 0x2, 0x80 ;  /* 0x0082000000007b1d */ /* 0x000fe60000010000 */
[----:B------:R-:W-:-:S13]  /*14cd0*/  ISETP.NE.AND P0, PT, R2, RZ, PT ;  /* 0x000000ff0200720c */ /* 0x000fda0003f05270 */
[----:B------:R-:W-:-:S05]  /*14ce0*/  @!P0 VIADD R2, R3, 0x13280 ;  /* 0x0001328003028836 */ /* 0x000fca0000000000 */
[----:B------:R-:W-:-:S04]  /*14cf0*/  @!P0 PRMT R2, RZ, 0x654, R2 ;  /* 0x00000654ff028816 */ /* 0x000fc80000000002 */
[----:B------:R1:W-:Y:S01]  /*14d00*/  @!P0 SYNCS.ARRIVE.TRANS64.RED.A1T0 RZ, [R2+URZ], RZ ;  /* 0x000000ff02ff89a7 */ /* 0x0003e2000810043f */
[C---:B------:R-:W-:Y:S01]  /*14d10*/  ISETP.GT.AND P0, PT, R0.reuse, UR40, PT ;  /* 0x0000002800007c0c */ /* 0x040fe2000bf04270 */
[----:B------:R-:W-:-:S12]  /*14d20*/  VIADD R0, R0, 0xffffffff ;  /* 0xffffffff00007836 */ /* 0x000fd80000000000 */
[----:B-1----:R-:W-:Y:S05]  /*14d30*/  @P0 BRA `(.L_x_775) ;  /* 0xfffffff4002c0947 */ /* 0x002fea000383ffff */
.L_x_755:
[----:B------:R-:W1:Y:S01]  /*14d40*/  S2R R2, SR_TID.X ;  /* 0x0000000000027919 */ /* 0x000e620000002100 */
[----:B------:R-:W-:Y:S01]  /*14d50*/  BSSY B0, `(.L_x_776) ;  /* 0x0000010000007945 */ /* 0x000fe20003800000 */
[----:B-1----:R-:W-:-:S04]  /*14d60*/  LOP3.LUT R2, R2, 0x7f, RZ, 0xc0, !PT ;  /* 0x0000007f02027812 */ /* 0x002fc800078ec0ff */
[----:B------:R-:W-:-:S13]  /*14d70*/  ISETP.NE.AND P0, PT, R2, RZ, PT ;  /* 0x000000ff0200720c */ /* 0x000fda0003f05270 */
[----:B------:R-:W-:Y:S05]  /*14d80*/  @P0 BRA `(.L_x_777) ;  /* 0x0000000000300947 */ /* 0x000fea0003800000 */
[----:B------:R-:W1:Y:S01]  /*14d90*/  S2R R5, SR_LANEID ;  /* 0x0000000000057919 */ /* 0x000e620000000000 */
[----:B------:R-:W-:Y:S01]  /*14da0*/  VOTEU.ANY UR4, UPT, PT ;  /* 0x0000000000047886 */ /* 0x000fe200038e0100 */
[----:B0-----:R-:W0:Y:S01]  /*14db0*/  LDC.64 R2, c[0x0][0xc80] ;  /* 0x00032000ff027b82 */ /* 0x001e220000000a00 */
[----:B------:R-:W1:Y:S02]  /*14dc0*/  FLO.U32 R0, UR4 ;  /* 0x0000000400007d00 */ /* 0x000e6400080e0000 */
[----:B-1----:R-:W-:-:S06]  /*14dd0*/  ISETP.EQ.U32.AND P1, PT, R0, R5, PT ;  /* 0x000000050000720c */ /* 0x002fcc0003f22070 */
[----:B------:R-:W0:Y:S07]  /*14de0*/  POPC R5, UR4 ;  /* 0x0000000400057d09 */ /* 0x000e2e0008000000 */
[----:B0-----:R-:W2:Y:S01]  /*14df0*/  @P1 ATOMG.E.ADD.STRONG.GPU PT, R3, desc[UR48][R2.64], R5 ;  /* 0x00000005020319a8 */ /* 0x001ea200081ee1f0 */
[----:B------:R-:W0:Y:S02]  /*14e00*/  S2R R4, SR_LTMASK ;  /* 0x0000000000047919 */ /* 0x000e240000003900 */
[----:B0-----:R-:W-:-:S04]  /*14e10*/  LOP3.LUT R4, R4, UR4, RZ, 0xc0, !PT ;  /* 0x0000000404047c12 */ /* 0x001fc8000f8ec0ff */
[----:B------:R-:W0:Y:S01]  /*14e20*/  POPC R27, R4 ;  /* 0x00000004001b7309 */ /* 0x000e220000000000 */
[----:B--2---:R-:W0:Y:S02]  /*14e30*/  SHFL.IDX PT, R0, R3, R0, 0x1f ;  /* 0x00001f0003007589 */ /* 0x004e2400000e0000 */
[----:B0-----:R-:W-:-:S07]  /*14e40*/  IADD3 R27, R0, UR43, R27 ;  /* 0x0000002b001b7c10 */ /* 0x001fce000fffe01b */
.L_x_777:
[----:B------:R-:W-:Y:S05]  /*14e50*/  BSYNC B0 ;  /* 0x0000000000007941 */ /* 0x000fea0003800000 */
.L_x_776:
[----:B------:R-:W-:-:S06]  /*14e60*/  UISETP.NE.AND UP0, UPT, UR39, 0x3, UPT ;  /* 0x000000032700788c */ /* 0x000fcc000bf05270 */
[----:B------:R-:W-:-:S13]  /*14e70*/  PLOP3.LUT P1, PT, PT, PT, UP0, 0x80, 0x0 ;  /* 0x000000000000781c */ /* 0x000fda0003f2f008 */
[----:B------:R-:W-:Y:S05]  /*14e80*/  @!P1 BRA `(.L_x_778) ;  /* 0x0000000000049947 */ /* 0x000fea0003800000 */
[----:B------:R-:W-:Y:S01]  /*14e90*/  BPT.TRAP 0x1 ;  /* 0x000000040000795c */ /* 0x000fe20000300000 */
.L_x_778:
        /* <DEDUP_REMOVED lines=8> */
.L_x_829:
[----:B------:R-:W-:Y:S05]  /*14f20*/  BSYNC B0 ;  /* 0x0000000000007941 */ /* 0x000fea0003800000 */
.L_x_779:
[----:B------:R-:W-:Y:S05]  /*14f30*/  @!P2 BRA `(.L_x_781) ;  /* 0x000000000004a947 */ /* 0x000fea0003800000 */
[----:B------:R-:W-:Y:S01]  /*14f40*/  BPT.TRAP 0x1 ;  /* 0x000000040000795c */ /* 0x000fe20000300000 */
.L_x_781:
[----:B------:R-:W-:Y:S01]  /*14f50*/  SHF.L.U32 R5, R22, 0x1f, RZ ;  /* 0x0000001f16057819 */ /* 0x000fe200000006ff */
[----:B0-----:R-:W-:-:S03]  /*14f60*/  IMAD R3, R19, 0x2800, RZ ;  /* 0x0000280013037824 */ /* 0x001fc600078e02ff */
[----:B------:R-:W0:Y:S02]  /*14f70*/  SYNCS.PHASECHK.TRANS64.TRYWAIT P1, [R2+URZ+0x13260], R5 ;  /* 0x01326005020075a7 */ /* 0x000e24000802017f */
[----:B0-----:R-:W-:Y:S05]  /*14f80*/  @!P1 BRA `(.L_x_782) ;  /* 0x0000001400949947 */ /* 0x001fea0003800000 */
.L_x_830:
        /* <DEDUP_REMOVED lines=43> */
.L_x_783:
[----:B-1----:R1:W-:Y:S01]  /*15240*/  SYNCS.ARRIVE.TRANS64.A1T0 RZ, [R2+URZ+0x13250], RZ ;  /* 0x013250ff02ff79a7 */ /* 0x0023e2000810003f */
[----:B------:R-:W-:Y:S02]  /*15250*/  @!P0 VIADD R0, R2, 0x13280 ;  /* 0x0001328002008836 */ /* 0x000fe40000000000 */
[----:B------:R-:W-:-:S03]  /*15260*/  VIADD R19, R19, 0x1 ;  /* 0x0000000113137836 */ /* 0x000fc60000000000 */
[----:B------:R-:W-:Y:S01]  /*15270*/  @!P0 PRMT R0, RZ, 0x654, R0 ;  /* 0x00000654ff008816 */ /* 0x000fe20000000000 */
[----:B------:R-:W-:Y:S01]  /*15280*/  BAR.SYNC.DEFER_BLOCKING 0x2, 0x80 ;  /* 0x0082000000007b1d */ /* 0x000fe20000010000 */
[----:B------:R-:W-:-:S04]  /*15290*/  ISETP.NE.AND P1, PT, R19, 0x2, PT ;  /* 0x000000021300780c */ /* 0x000fc80003f25270 */
[----:B0-----:R-:W-:Y:S02]  /*152a0*/  SEL R3, RZ, 0x1, P1 ;  /* 0x00000001ff037807 */ /* 0x001fe40000800000 */
[----:B------:R-:W-:Y:S02]  /*152b0*/  SEL R19, R19, RZ, P1 ;  /* 0x000000ff13137207 */ /* 0x000fe40000800000 */
[----:B------:R-:W-:Y:S01]  /*152c0*/  LOP3.LUT R22, R22, R3, RZ, 0x3c, !PT ;  /* 0x0000000316167212 */ /* 0x000fe200078e3cff */
[----:B------:R1:W-:Y:S06]  /*152d0*/  @!P0 SYNCS.ARRIVE.TRANS64.RED.A1T0 RZ, [R0+URZ], RZ ;  /* 0x000000ff00ff89a7 */ /* 0x0003ec000810043f */
.L_x_732:
[----:B------:R-:W-:Y:S05]  /*152e0*/  BSYNC B7 ;  /* 0x0000000000077941 */ /* 0x000fea0003800000 */
.L_x_730:
[----:B------:R-:W-:-:S13]  /*152f0*/  LOP3.LUT P1, RZ, R16, 0x4, RZ, 0xc0, !PT ;  /* 0x0000000410ff7812 */ /* 0x000fda000782c0ff */
[----:B------:R-:W-:Y:S05]  /*15300*/  @!P1 BRA `(.L_x_784) ;  /* 0x0000000000209947 */ /* 0x000fea0003800000 */
[----:B------:R-:W0:Y:S08]  /*15310*/  S2UR UR5, SR_CgaCtaId ;  /* 0x00000000000579c3 */ /* 0x000e300000008800 */
[----:B------:R-:W-:Y:S06]  /*15320*/  BAR.SYNC.DEFER_BLOCKING 0x5, 0x200 ;  /* 0x0148000000007b1d */ /* 0x000fec0000010000 */
[----:B------:R-:W-:-:S02]  /*15330*/  UMOV UR4, 0x400 ;  /* 0x0000040000047882 */ /* 0x000fc40000000000 */
[----:B0-----:R-:W-:-:S06]  /*15340*/  ULEA UR4, UR5, UR4, 0x18 ;  /* 0x0000000405047291 */ /* 0x001fcc000f8ec03f */
[----:B------:R-:W-:-:S05]  /*15350*/  IMAD.U32 R18, RZ, RZ, UR4 ;  /* 0x00000004ff127e24 */ /* 0x000fca000f8e00ff */
[----:B------:R0:W2:Y:S01]  /*15360*/  LDS R27, [R18+0x132d0] ;  /* 0x0132d000121b7984 */ /* 0x0000a20000000800 */
[----:B------:R-:W-:Y:S06]  /*15370*/  BAR.ARV 0x4, 0x200 ;  /* 0x0108000000007b1d */ /* 0x000fec0000002000 */
[----:B------:R-:W-:Y:S05]  /*15380*/  BRA `(.L_x_785) ;  /* 0x0000000000207947 */ /* 0x000fea0003800000 */
.L_x_784:
[----:B------:R-:W0:Y:S01]  /*15390*/  @!P0 S2R R3, SR_CgaCtaId ;  /* 0x0000000000038919 */ /* 0x000e220000008800 */
[----:B-1----:R-:W-:Y:S01]  /*153a0*/  @!P0 MOV R0, 0x400 ;  /* 0x0000040000008802 */ /* 0x002fe20000000f00 */
[----:B------:R-:W-:Y:S03]  /*153b0*/  BAR.SYNC.DEFER_BLOCKING 0x4, 0x200 ;  /* 0x0108000000007b1d */ /* 0x000fe60000010000 */
[----:B0-----:R-:W-:-:S03]  /*153c0*/  @!P0 LEA R18, R3, R0, 0x18 ;  /* 0x0000000003128211 */ /* 0x001fc600078ec0ff */
[----:B------:R-:W0:Y:S04]  /*153d0*/  SHFL.IDX PT, R0, R27, RZ, 0x1f ;  /* 0x00001fff1b007589 */ /* 0x000e2800000e0000 */
[----:B------:R0:W-:Y:S02]  /*153e0*/  @!P0 STS [R18+0x132d0], R27 ;  /* 0x0132d01b12008388 */ /* 0x0001e40000000800 */
[----:B0-----:R-:W-:Y:S01]  /*153f0*/  IMAD.MOV.U32 R27, RZ, RZ, R0 ;  /* 0x000000ffff1b7224 */ /* 0x001fe200078e0000 */
[----:B------:R-:W-:Y:S06]  /*15400*/  BAR.ARV 0x5, 0x200 ;  /* 0x0148000000007b1d */ /* 0x000fec0000002000 */
.L_x_785:
[----:B------:R-:W-:Y:S02]  /*15410*/  ULDC UR4, c[0x0][0xc38] ;  /* 0x00030e0000047ab9 */ /* 0x000fe40000000800 */
[----:B--2---:R-:W-:-:S13]  /*15420*/  ISETP.GE.AND P0, PT, R27, UR4, PT ;  /* 0x000000041b007c0c */ /* 0x004fda000bf06270 */
[----:B------:R-:W-:Y:S05]  /*15430*/  @!P0 BRA `(.L_x_786) ;  /* 0xffffffcc00548947 */ /* 0x000fea000383ffff */
.L_x_721:
[----:B------:R-:W2:Y:S01]  /*15440*/  S2R R3, SR_CgaCtaId ;  /* 0x0000000000037919 */ /* 0x000ea20000008800 */
[----:B------:R-:W-:Y:S01]  /*15450*/  VIADD R29, R29, 0x1 ;  /* 0x000000011d1d7836 */ /* 0x000fe20000000000 */
[----:B-1----:R-:W-:Y:S01]  /*15460*/  MOV R2, 0x400 ;  /* 0x0000040000027802 */ /* 0x002fe20000000f00 */
[----:B------:R-:W-:Y:S03]  /*15470*/  BSSY B0, `(.L_x_787) ;  /* 0x0000008000007945 */ /* 0x000fe60003800000 */
[----:B------:R-:W-:-:S04]  /*15480*/  LEA.HI R0, R29, R29, RZ, 0x1 ;  /* 0x0000001d1d007211 */ /* 0x000fc800078f08ff */
[----:B------:R-:W-:-:S05]  /*15490*/  LOP3.LUT R0, R0, 0xfffffffe, RZ, 0xc0, !PT ;  /* 0xfffffffe00007812 */ /* 0x000fca00078ec0ff */
[----:B------:R-:W-:-:S05]  /*154a0*/  IMAD.IADD R0, R29, 0x1, -R0 ;  /* 0x000000011d007824 */ /* 0x000fca00078e0a00 */
[----:B------:R-:W-:Y:S02]  /*154b0*/  SHF.L.U32 R0, R0, 0x1f, RZ ;  /* 0x0000001f00007819 */ /* 0x000fe400000006ff */
[----:B--2---:R-:W-:-:S04]  /*154c0*/  LEA R6, R3, R2, 0x18 ;  /* 0x0000000203067211 */ /* 0x004fc800078ec0ff */
[----:B------:R-:W1:Y:S02]  /*154d0*/  SYNCS.PHASECHK.TRANS64.TRYWAIT P0, [R6+URZ+0x13220], R0 ;  /* 0x01322000060075a7 */ /* 0x000e64000800017f */
[----:B-1----:R-:W-:Y:S05]  /*154e0*/  @!P0 BRA `(.L_x_788) ;  /* 0x0000001000508947 */ /* 0x002fea0003800000 */
.L_x_831:
[----:B------:R-:W-:Y:S05]  /*154f0*/  BSYNC B0 ;  /* 0x0000000000007941 */ /* 0x000fea0003800000 */
.L_x_787:
[----:B------:R-:W-:-:S03]  /*15500*/  UMOV UR4, 0xffffffff ;  /* 0xffffffff00047882 */ /* 0x000fc60000000000 */
[----:B------:R-:W-:Y:S05]  /*15510*/  BRA.DIV UR4, `(.L_x_789) ;  /* 0x0000001204587947 */ /* 0x000fea000b800000 */
[----:B-1----:R-:W1:Y:S02]  /*15520*/  S2R R0, SR_TID.X ;  /* 0x0000000000007919 */ /* 0x002e640000002100 */
[----:B-1----:R-:W-:-:S04]  /*15530*/  SHF.R.U32.HI R0, RZ, 0x5, R0 ;  /* 0x00000005ff007819 */ /* 0x002fc80000011600 */
[----:B------:R-:W-:-:S05]  /*15540*/  LOP3.LUT R0, R0, 0x3, RZ, 0xc0, !PT ;  /* 0x0000000300007812 */ /* 0x000fca00078ec0ff */
[----:B------:R1:W2:Y:S02]  /*15550*/  SHFL.IDX PT, R14, R0, RZ, 0x1f ;  /* 0x00001fff000e7589 */ /* 0x0002a400000e0000 */
.L_x_834:
[----:B--2---:R-:W-:Y:S01]  /*15560*/  ISETP.NE.AND P0, PT, R14, RZ, PT ;  /* 0x000000ff0e00720c */ /* 0x004fe20003f05270 */
[----:B------:R-:W-:-:S12]  /*15570*/  BSSY B0, `(.L_x_790) ;  /* 0x000002b000007945 */ /* 0x000fd80003800000 */
[----:B------:R-:W-:Y:S05]  /*15580*/  @P0 BRA `(.L_x_791) ;  /* 0x0000000000a40947 */ /* 0x000fea0003800000 */
[----:B------:R-:W-:-:S03]  /*15590*/  UMOV UR4, 0xffffffff ;  /* 0xffffffff00047882 */ /* 0x000fc60000000000 */
[----:B------:R-:W-:Y:S05]  /*155a0*/  BRA.DIV UR4, `(.L_x_792) ;  /* 0x0000001204687947 */ /* 0x000fea000b800000 */
[----:B------:R-:W-:-:S13]  /*155b0*/  ELECT P6, URZ, PT ;  /* 0x00000000003f782f */ /* 0x000fda00038c0000 */
.L_x_837:
[----:B------:R-:W-:Y:S05]  /*155c0*/  @!P6 BRA `(.L_x_791) ;  /* 0x000000000094e947 */ /* 0x000fea0003800000 */
[----:B------:R-:W-:-:S06]  /*155d0*/  ULOP3.LUT UR4, UR38, 0x2, URZ, 0xfc, !UPT ;  /* 0x0000000226047892 */ /* 0x000fcc000f8efc3f */
[----:B-1----:R-:W-:-:S05]  /*155e0*/  IMAD.U32 R0, RZ, RZ, UR4 ;  /* 0x00000004ff007e24 */ /* 0x002fca000f8e00ff */
[----:B------:R-:W-:-:S13]  /*155f0*/  ISETP.NE.AND P0, PT, R0, 0x3, PT ;  /* 0x000000030000780c */ /* 0x000fda0003f05270 */
[----:B------:R-:W-:Y:S05]  /*15600*/  @!P0 BRA `(.L_x_793) ;  /* 0x0000000000048947 */ /* 0x000fea0003800000 */
[----:B------:R-:W-:Y:S01]  /*15610*/  BPT.TRAP 0x1 ;  /* 0x000000040000795c */ /* 0x000fe20000300000 */
.L_x_793:
[----:B------:R-:W-:Y:S01]  /*15620*/  VIADD R0, R6, 0x13240 ;  /* 0x0001324006007836 */ /* 0x000fe20000000000 */
[----:B------:R-:W-:Y:S01]  /*15630*/  SHF.L.U32 R4, R22, 0x1f, RZ ;  /* 0x0000001f16047819 */ /* 0x000fe200000006ff */
[C---:B------:R-:W-:Y:S02]  /*15640*/  VIADD R2, R19.reuse, 0x1 ;  /* 0x0000000113027836 */ /* 0x040fe40000000000 */
[----:B------:R-:W-:-:S03]  /*15650*/  IMAD R5, R19, 0x8, R0 ;  /* 0x0000000813057824 */ /* 0x000fc600078e0200 */
[C---:B------:R-:W-:Y:S01]  /*15660*/  ISETP.NE.AND P2, PT, R2.reuse, 0x2, PT ;  /* 0x000000020200780c */ /* 0x040fe20003f45270 */
[----:B------:R-:W1:Y:S03]  /*15670*/  SYNCS.PHASECHK.TRANS64.TRYWAIT P1, [R5+URZ], R4 ;  /* 0x00000004050075a7 */ /* 0x000e66000802017f */
[----:B------:R-:W-:Y:S02]  /*15680*/  SEL R3, RZ, 0x1, P2 ;  /* 0x00000001ff037807 */ /* 0x000fe40001000000 */
[----:B------:R-:W-:Y:S02]  /*15690*/  SEL R7, R2, RZ, P2 ;  /* 0x000000ff02077207 */ /* 0x000fe40001000000 */
[----:B------:R-:W-:-:S03]  /*156a0*/  LOP3.LUT R3, R22, R3, RZ, 0x3c, !PT ;  /* 0x0000000316037212 */ /* 0x000fc600078e3cff */
[----:B------:R-:W-:Y:S01]  /*156b0*/  IMAD R9, R7, 0x8, R0 ;  /* 0x0000000807097824 */ /* 0x000fe200078e0200 */
[----:B------:R-:W-:Y:S01]  /*156c0*/  SHF.L.U32 R0, R3, 0x1f, RZ ;  /* 0x0000001f03007819 */ /* 0x000fe200000006ff */
[----:B-1----:R-:W-:Y:S06]  /*156d0*/  @!P1 BRA `(.L_x_794) ;  /* 0x00000010003c9947 */ /* 0x002fec0003800000 */
.L_x_838:
[----:B------:R-:W2:Y:S02]  /*156e0*/  SYNCS.PHASECHK.TRANS64.TRYWAIT P1, [R9+URZ], R0 ;  /* 0x00000000090075a7 */ /* 0x000ea4000802017f */
[----:B--2---:R-:W-:Y:S05]  /*156f0*/  @!P1 BRA `(.L_x_795) ;  /* 0x0000001000489947 */ /* 0x004fea0003800000 */
.L_x_839:
[----:B------:R-:W-:Y:S05]  /*15700*/  @!P0 BRA `(.L_x_796) ;  /* 0x0000000000048947 */ /* 0x000fea0003800000 */
[----:B------:R-:W-:Y:S01]  /*15710*/  BPT.TRAP 0x1 ;  /* 0x000000040000795c */ /* 0x000fe20000300000 */
.L_x_796:
[----:B------:R-:W-:-:S04]  /*15720*/  IMAD R19, R19, 0x8, R6 ;  /* 0x0000000813137824 */ /* 0x000fc800078e0206 */
[----:B------:R-:W3:Y:S02]  /*15730*/  SYNCS.PHASECHK.TRANS64.TRYWAIT P1, [R19+URZ+0x13260], R4 ;  /* 0x01326004130075a7 */ /* 0x000ee4000802017f */
[----:B---3--:R-:W-:Y:S05]  /*15740*/  @!P1 BRA `(.L_x_797) ;  /* 0x0000001000489947 */ /* 0x008fea0003800000 */
.L_x_840:
[----:B------:R-:W-:Y:S05]  /*15750*/  @!P0 BRA `(.L_x_798) ;  /* 0x0000000000048947 */ /* 0x000fea0003800000 */
[----:B------:R-:W-:Y:S01]  /*15760*/  BPT.TRAP 0x1 ;  /* 0x000000040000795c */ /* 0x000fe20000300000 */
.L_x_798:
[----:B------:R-:W-:-:S04]  /*15770*/  IMAD R7, R7, 0x8, R6 ;  /* 0x0000000807077824 */ /* 0x000fc800078e0206 */
[----:B------:R-:W4:Y:S02]  /*15780*/  SYNCS.PHASECHK.TRANS64.TRYWAIT P1, [R7+URZ+0x13260], R0 ;  /* 0x01326000070075a7 */ /* 0x000f24000802017f */
[----:B----4-:R-:W-:Y:S05]  /*15790*/  @!P1 BRA `(.L_x_799) ;  /* 0x0000001000489947 */ /* 0x010fea0003800000 */
.L_x_841:
[----:B------:R-:W-:Y:S05]  /*157a0*/  @!P0 BRA `(.L_x_800) ;  /* 0x0000000000048947 */ /* 0x000fea0003800000 */
[----:B------:R-:W-:Y:S01]  /*157b0*/  BPT.TRAP 0x1 ;  /* 0x000000040000795c */ /* 0x000fe20000300000 */
.L_x_800:
[----:B------:R-:W5:Y:S02]  /*157c0*/  SYNCS.PHASECHK.TRANS64.TRYWAIT P0, [R19+URZ+0x13280], R4 ;  /* 0x01328004130075a7 */ /* 0x000f64000800017f */
[----:B-----5:R-:W-:Y:S05]  /*157d0*/  @!P0 BRA `(.L_x_801) ;  /* 0x00000010004c8947 */ /* 0x020fea0003800000 */
.L_x_802:
[----:B------:R0:W0:Y:S02]  /*157e0*/  SYNCS.PHASECHK.TRANS64.TRYWAIT P0, [R7+URZ+0x13280], R0 ;  /* 0x01328000070075a7 */ /* 0x000024000800017f */
[----:B0-----:R-:W-:Y:S05]  /*157f0*/  @!P0 NANOSLEEP.SYNCS 0x989680 ;  /* 0x009896800000895d */ /* 0x001fea0003900000 */
[----:B------:R-:W0:Y:S02]  /*15800*/  @!P0 SYNCS.PHASECHK.TRANS64 P0, [R7+URZ+0x13280], R0 ;  /* 0x01328000070085a7 */ /* 0x000e24000800007f */
[----:B0-----:R-:W-:Y:S05]  /*15810*/  @!P0 BRA `(.L_x_802) ;  /* 0xfffffffc00f08947 */ /* 0x001fea000383ffff */
.L_x_791:
[----:B------:R-:W-:Y:S05]  /*15820*/  BSYNC B0 ;  /* 0x0000000000007941 */ /* 0x000fea0003800000 */
.L_x_790:
[----:B------:R-:W-:Y:S05]  /*15830*/  EXIT ;  /* 0x000000000000794d */ /* 0x000fea0003800000 */
.L_x_642:
[----:B0-----:R-:W-:-:S04]  /*15840*/  IMAD.U32 R3, RZ, RZ, UR45 ;  /* 0x0000002dff037e24 */ /* 0x001fc8000f8e00ff */
[----:B------:R0:W1:Y:S03]  /*15850*/  SYNCS.PHASECHK.TRANS64.TRYWAIT P1, [R3+URZ+0x13200], R0 ;  /* 0x01320000030075a7 */ /* 0x000066000802017f */
[----:B-1----:R-:W-:Y:S05]  /*15860*/  @!P1 NANOSLEEP.SYNCS 0x989680 ;  /* 0x009896800000995d */ /* 0x002fea0003900000 */
[----:B------:R-:W1:Y:S02]  /*15870*/  @!P1 SYNCS.PHASECHK.TRANS64 P1, [R3+URZ+0x13200], R0 ;  /* 0x01320000030095a7 */ /* 0x000e64000802007f */
[----:B-1----:R-:W-:Y:S05]  /*15880*/  @!P1 BRA `(.L_x_642) ;  /* 0xfffffffc00ec9947 */ /* 0x002fea000383ffff */
[----:B------:R-:W-:Y:S05]  /*15890*/  BRA `(.L_x_803) ;  /* 0xfffffec000c87947 */ /* 0x000fea000383ffff */
.L_x_646:
[----:B-1----:R1:W2:Y:S02]  /*158a0*/  SYNCS.PHASECHK.TRANS64.TRYWAIT P1, [R3+URZ+0x13230], R0 ;  /* 0x01323000030075a7 */ /* 0x0022a4000802017f */
[----:B--2---:R-:W-:Y:S05]  /*158b0*/  @!P1 NANOSLEEP.SYNCS 0x989680 ;  /* 0x009896800000995d */ /* 0x004fea0003900000 */
[----:B------:R-:W2:Y:S02]  /*158c0*/  @!P1 SYNCS.PHASECHK.TRANS64 P1, [R3+URZ+0x13230], R0 ;  /* 0x01323000030095a7 */ /* 0x000ea4000802007f */
[----:B--2---:R-:W-:Y:S05]  /*158d0*/  @!P1 BRA `(.L_x_646) ;  /* 0xfffffffc00f09947 */ /* 0x004fea000383ffff */
[----:B------:R-:W-:Y:S05]  /*158e0*/  BRA `(.L_x_645) ;  /* 0xfffffec000e47947 */ /* 0x000fea000383ffff */
.L_x_662:
[----:B-1----:R-:W-:-:S04]  /*158f0*/  IMAD.U32 R9, RZ, RZ, UR6 ;  /* 0x00000006ff097e24 */ /* 0x002fc8000f8e00ff */
[----:B------:R1:W2:Y:S03]  /*15900*/  SYNCS.PHASECHK.TRANS64.TRYWAIT P1, [R9+URZ+0x13230], R8 ;  /* 0x01323008090075a7 */ /* 0x0002a6000802017f */
[----:B--2---:R-:W-:Y:S05]  /*15910*/  @!P1 NANOSLEEP.SYNCS 0x989680 ;  /* 0x009896800000995d */ /* 0x004fea0003900000 */
[----:B------:R-:W2:Y:S02]  /*15920*/  @!P1 SYNCS.PHASECHK.TRANS64 P1, [R9+URZ+0x13230], R8 ;  /* 0x01323008090095a7 */ /* 0x000ea4000802007f */
[----:B--2---:R-:W-:Y:S05]  /*15930*/  @!P1 BRA `(.L_x_662) ;  /* 0xfffffffc00ec9947 */ /* 0x004fea000383ffff */
[----:B------:R-:W-:Y:S05]  /*15940*/  BRA `(.L_x_661) ;  /* 0xffffff0000307947 */ /* 0x000fea000383ffff */
.L_x_666:
[----:B-1----:R-:W-:-:S04]  /*15950*/  IMAD.U32 R9, RZ, RZ, UR11 ;  /* 0x0000000bff097e24 */ /* 0x002fc8000f8e00ff */
[----:B------:R1:W2:Y:S03]  /*15960*/  SYNCS.PHASECHK.TRANS64.TRYWAIT P1, [R9+URZ+0x13250], R8 ;  /* 0x01325008090075a7 */ /* 0x0002a6000802017f */
[----:B--2---:R-:W-:Y:S05]  /*15970*/  @!P1 NANOSLEEP.SYNCS 0x989680 ;  /* 0x009896800000995d */ /* 0x004fea0003900000 */
[----:B------:R-:W2:Y:S02]  /*15980*/  @!P1 SYNCS.PHASECHK.TRANS64 P1, [R9+URZ+0x13250], R8 ;  /* 0x01325008090095a7 */ /* 0x000ea4000802007f */
[----:B--2---:R-:W-:Y:S05]  /*15990*/  @!P1 BRA `(.L_x_666) ;  /* 0xfffffffc00ec9947 */ /* 0x004fea000383ffff */
[----:B------:R-:W-:Y:S05]  /*159a0*/  BRA `(.L_x_665) ;  /* 0xffffff04003c7947 */ /* 0x000fea000383ffff */
.L_x_684:
[----:B-1----:R-:W-:-:S04]  /*159b0*/  IMAD.U32 R3, RZ, RZ, UR20 ;  /* 0x00000014ff037e24 */ /* 0x002fc8000f8e00ff */
[----:B------:R1:W2:Y:S03]  /*159c0*/  SYNCS.PHASECHK.TRANS64.TRYWAIT P1, [R3+URZ+0x13230], R0 ;  /* 0x01323000030075a7 */ /* 0x0002a6000802017f */
[----:B--2---:R-:W-:Y:S05]  /*159d0*/  @!P1 NANOSLEEP.SYNCS 0x989680 ;  /* 0x009896800000995d */ /* 0x004fea0003900000 */
[----:B------:R-:W2:Y:S02]  /*159e0*/  @!P1 SYNCS.PHASECHK.TRANS64 P1, [R3+URZ+0x13230], R0 ;  /* 0x01323000030095a7 */ /* 0x000ea4000802007f */
[----:B--2---:R-:W-:Y:S05]  /*159f0*/  @!P1 BRA `(.L_x_684) ;  /* 0xfffffffc00ec9947 */ /* 0x004fea000383ffff */
[----:B------:R-:W-:Y:S05]  /*15a00*/  BRA `(.L_x_683) ;  /* 0xffffff4000787947 */ /* 0x000fea000383ffff */
.L_x_688:
[----:B-1----:R-:W-:-:S04]  /*15a10*/  IMAD.U32 R3, RZ, RZ, UR11 ;  /* 0x0000000bff037e24 */ /* 0x002fc8000f8e00ff */
[----:B------:R1:W2:Y:S03]  /*15a20*/  SYNCS.PHASECHK.TRANS64.TRYWAIT P1, [R3+URZ+0x13250], R0 ;  /* 0x01325000030075a7 */ /* 0x0002a6000802017f */
[----:B--2---:R-:W-:Y:S05]  /*15a30*/  @!P1 NANOSLEEP.SYNCS 0x989680 ;  /* 0x009896800000995d */ /* 0x004fea0003900000 */
[----:B------:R-:W2:Y:S02]  /*15a40*/  @!P1 SYNCS.PHASECHK.TRANS64 P1, [R3+URZ+0x13250], R0 ;  /* 0x01325000030095a7 */ /* 0x000ea4000802007f */
[----:B--2---:R-:W-:Y:S05]  /*15a50*/  @!P1 BRA `(.L_x_688) ;  /* 0xfffffffc00ec9947 */ /* 0x004fea000383ffff */
[----:B------:R-:W-:Y:S05]  /*15a60*/  BRA `(.L_x_687) ;  /* 0xffffff4400847947 */ /* 0x000fea000383ffff */
.L_x_695:
[----:B-1----:R-:W-:-:S04]  /*15a70*/  IMAD.U32 R3, RZ, RZ, UR6 ;  /* 0x00000006ff037e24 */ /* 0x002fc8000f8e00ff */
[----:B------:R1:W2:Y:S03]  /*15a80*/  SYNCS.PHASECHK.TRANS64.TRYWAIT P1, [R3+URZ+0x13230], R0 ;  /* 0x01323000030075a7 */ /* 0x0002a6000802017f */
[----:B--2---:R-:W-:Y:S05]  /*15a90*/  @!P1 NANOSLEEP.SYNCS 0x989680 ;  /* 0x009896800000995d */ /* 0x004fea0003900000 */
[----:B------:R-:W2:Y:S02]  /*15aa0*/  @!P1 SYNCS.PHASECHK.TRANS64 P1, [R3+URZ+0x13230], R0 ;  /* 0x01323000030095a7 */ /* 0x000ea4000802007f */
[----:B--2---:R-:W-:Y:S05]  /*15ab0*/  @!P1 BRA `(.L_x_695) ;  /* 0xfffffffc00ec9947 */ /* 0x004fea000383ffff */
[----:B------:R-:W-:Y:S05]  /*15ac0*/  BRA `(.L_x_694) ;  /* 0xffffff6000f87947 */ /* 0x000fea000383ffff */
.L_x_699:
[----:B-1----:R-:W-:-:S04]  /*15ad0*/  IMAD.U32 R3, RZ, RZ, UR11 ;  /* 0x0000000bff037e24 */ /* 0x002fc8000f8e00ff */
[----:B------:R1:W2:Y:S03]  /*15ae0*/  SYNCS.PHASECHK.TRANS64.TRYWAIT P1, [R3+URZ+0x13250], R0 ;  /* 0x01325000030075a7 */ /* 0x0002a6000802017f */
[----:B--2---:R-:W-:Y:S05]  /*15af0*/  @!P1 NANOSLEEP.SYNCS 0x989680 ;  /* 0x009896800000995d */ /* 0x004fea0003900000 */
[----:B------:R-:W2:Y:S02]  /*15b00*/  @!P1 SYNCS.PHASECHK.TRANS64 P1, [R3+URZ+0x13250], R0 ;  /* 0x01325000030095a7 */ /* 0x000ea4000802007f */
[----:B--2---:R-:W-:Y:S05]  /*15b10*/  @!P1 BRA `(.L_x_699) ;  /* 0xfffffffc00ec9947 */ /* 0x004fea000383ffff */
[----:B------:R-:W-:Y:S05]  /*15b20*/  BRA `(.L_x_698) ;  /* 0xffffff6800047947 */ /* 0x000fea000383ffff */
.L_x_713:
[----:B-1----:R-:W-:-:S04]  /*15b30*/  IMAD.U32 R7, RZ, RZ, UR14 ;  /* 0x0000000eff077e24 */ /* 0x002fc8000f8e00ff */
[----:B------:R1:W2:Y:S03]  /*15b40*/  SYNCS.PHASECHK.TRANS64.TRYWAIT P1, [R7+URZ+0x13250], R4 ;  /* 0x01325004070075a7 */ /* 0x0002a6000802017f */
[----:B--2---:R-:W-:Y:S05]  /*15b50*/  @!P1 NANOSLEEP.SYNCS 0x989680 ;  /* 0x009896800000995d */ /* 0x004fea0003900000 */
[----:B------:R-:W2:Y:S02]  /*15b60*/  @!P1 SYNCS.PHASECHK.TRANS64 P1, [R7+URZ+0x13250], R4 ;  /* 0x01325004070095a7 */ /* 0x000ea4000802007f */
[----:B--2---:R-:W-:Y:S05]  /*15b70*/  @!P1 BRA `(.L_x_713) ;  /* 0xfffffffc00ec9947 */ /* 0x004fea000383ffff */
[----:B------:R-:W-:Y:S05]  /*15b80*/  BRA `(.L_x_712) ;  /* 0xffffffa0006c7947 */ /* 0x000fea000383ffff */
.L_x_741:
[----:B------:R-:W-:Y:S02]  /*15b90*/  IMAD.MOV.U32 R13, RZ, RZ, R20 ;  /* 0x000000ffff0d7224 */ /* 0x000fe400078e0014 */
[----:B------:R-:W-:Y:S02]  /*15ba0*/  IMAD.MOV.U32 R12, RZ, RZ, RZ ;  /* 0x000000ffff0c7224 */ /* 0x000fe400078e00ff */
[----:B------:R-:W-:Y:S02]  /*15bb0*/  IMAD.MOV.U32 R11, RZ, RZ, 0x1f ;  /* 0x0000001fff0b7424 */ /* 0x000fe400078e00ff */
[----:B------:R-:W-:-:S07]  /*15bc0*/  IMAD.MOV.U32 R15, RZ, RZ, -0x1 ;  /* 0xffffffffff0f7424 */ /* 0x000fce00078e00ff */
[----:B------:R-:W-:Y:S05]  /*15bd0*/  WARPSYNC.COLLECTIVE R15, `(.L_x_804) ;  /* 0x000000000f087348 */ /* 0x000fea0003c00000 */
[----:B------:R0:W1:Y:S02]  /*15be0*/  SHFL.IDX P6, R14, R13, R12, R11 ;  /* 0x0000000c0d0e7389 */ /* 0x00006400000c000b */
[----:B01----:R-:W-:Y:S01]  /*15bf0*/  ENDCOLLECTIVE ;  /* 0x000000000000791b */ /* 0x003fe20003800000 */
.L_x_804:
[----:B------:R-:W-:Y:S05]  /*15c00*/  BRA `(.L_x_805) ;  /* 0xffffffd400607947 */ /* 0x000fea000383ffff */
.L_x_743:
[----:B------:R-:W-:Y:S01]  /*15c10*/  BSSY B0, `(.L_x_806) ;  /* 0x0000006000007945 */ /* 0x000fe20003800000 */
[----:B------:R-:W-:-:S07]  /*15c20*/  IMAD.MOV.U32 R15, RZ, RZ, -0x1 ;  /* 0xffffffffff0f7424 */ /* 0x000fce00078e00ff */
[----:B0-----:R-:W-:Y:S05]  /*15c30*/  WARPSYNC.COLLECTIVE R15, `(.L_x_807) ;  /* 0x000000000f0c7348 */ /* 0x001fea0003c00000 */
[----:B------:R-:W-:Y:S02]  /*15c40*/  ELECT P6, UR62, PT ;  /* 0x00000000003e782f */ /* 0x000fe400038c0000 */
[----:B------:R-:W-:Y:S01]  /*15c50*/  MOV R14, UR62 ;  /* 0x0000003e000e7c02 */ /* 0x000fe20008000f00 */
[----:B0-----:R-:W-:Y:S10]  /*15c60*/  ENDCOLLECTIVE ;  /* 0x000000000000791b */ /* 0x001ff40003800000 */
.L_x_807:
[----:B------:R-:W-:Y:S05]  /*15c70*/  BSYNC B0 ;  /* 0x0000000000007941 */ /* 0x000fea0003800000 */
.L_x_806:
[----:B------:R-:W-:Y:S05]  /*15c80*/  BRA `(.L_x_808) ;  /* 0xffffffd400687947 */ /* 0x000fea000383ffff */
.L_x_745:
[----:B-1----:R1:W2:Y:S02]  /*15c90*/  SYNCS.PHASECHK.TRANS64.TRYWAIT P1, [R5+URZ+0x13280], R2 ;  /* 0x01328002050075a7 */ /* 0x0022a4000802017f */
[----:B--2---:R-:W-:Y:S05]  /*15ca0*/  @!P1 NANOSLEEP.SYNCS 0x989680 ;  /* 0x009896800000995d */ /* 0x004fea0003900000 */
[----:B------:R-:W2:Y:S02]  /*15cb0*/  @!P1 SYNCS.PHASECHK.TRANS64 P1, [R5+URZ+0x13280], R2 ;  /* 0x01328002050095a7 */ /* 0x000ea4000802007f */
[----:B--2---:R-:W-:Y:S05]  /*15cc0*/  @!P1 BRA `(.L_x_745) ;  /* 0xfffffffc00f09947 */ /* 0x004fea000383ffff */
[----:B------:R-:W-:Y:S05]  /*15cd0*/  BRA `(.L_x_809) ;  /* 0xffffffd400c47947 */ /* 0x000fea000383ffff */
.L_x_747:
[----:B--2---:R2:W3:Y:S02]  /*15ce0*/  SYNCS.PHASECHK.TRANS64.TRYWAIT P1, [R5+URZ+0x13240], R2 ;  /* 0x01324002050075a7 */ /* 0x0044e4000802017f */
[----:B---3--:R-:W-:Y:S05]  /*15cf0*/  @!P1 NANOSLEEP.SYNCS 0x989680 ;  /* 0x009896800000995d */ /* 0x008fea0003900000 */
[----:B------:R-:W3:Y:S02]  /*15d00*/  @!P1 SYNCS.PHASECHK.TRANS64 P1, [R5+URZ+0x13240], R2 ;  /* 0x01324002050095a7 */ /* 0x000ee4000802007f */
[----:B---3--:R-:W-:Y:S05]  /*15d10*/  @!P1 BRA `(.L_x_747) ;  /* 0xfffffffc00f09947 */ /* 0x008fea000383ffff */
[----:B------:R-:W-:Y:S05]  /*15d20*/  BRA `(.L_x_810) ;  /* 0xffffffd800107947 */ /* 0x000fea000383ffff */
.L_x_751:
[----:B------:R-:W-:Y:S02]  /*15d30*/  IMAD.MOV.U32 R13, RZ, RZ, R4 ;  /* 0x000000ffff0d7224 */ /* 0x000fe400078e0004 */
[----:B------:R-:W-:Y:S02]  /*15d40*/  IMAD.MOV.U32 R12, RZ, RZ, RZ ;  /* 0x000000ffff0c7224 */ /* 0x000fe400078e00ff */
[----:B------:R-:W-:Y:S02]  /*15d50*/  IMAD.MOV.U32 R11, RZ, RZ, 0x1c1f ;  /* 0x00001c1fff0b7424 */ /* 0x000fe400078e00ff */
[----:B------:R-:W-:Y:S02]  /*15d60*/  IMAD.MOV.U32 R15, RZ, RZ, -0x1 ;  /* 0xffffffffff0f7424 */ /* 0x000fe400078e00ff */
[----:B------:R-:W-:-:S07]  /*15d70*/  VIADD R6, R21, UR42 ;  /* 0x0000002a15067c36 */ /* 0x000fce0008000000 */
[----:B------:R-:W-:Y:S05]  /*15d80*/  WARPSYNC.COLLECTIVE R15, `(.L_x_811) ;  /* 0x000000000f087348 */ /* 0x000fea0003c00000 */
[----:B------:R0:W1:Y:S02]  /*15d90*/  SHFL.IDX P6, R14, R13, R12, R11 ;  /* 0x0000000c0d0e7389 */ /* 0x00006400000c000b */
[----:B01----:R-:W-:Y:S01]  /*15da0*/  ENDCOLLECTIVE ;  /* 0x000000000000791b */ /* 0x003fe20003800000 */
.L_x_811:
[----:B------:R-:W-:Y:S02]  /*15db0*/  VIADD R10, R6, 0x20 ;  /* 0x00000020060a7836 */ /* 0x000fe40000000000 */
[----:B------:R-:W-:Y:S02]  /*15dc0*/  IMAD.MOV.U32 R13, RZ, RZ, R0 ;  /* 0x000000ffff0d7224 */ /* 0x000fe400078e0000 */
[----:B------:R-:W-:-:S07]  /*15dd0*/  IMAD.MOV.U32 R2, RZ, RZ, R14 ;  /* 0x000000ffff027224 */ /* 0x000fce00078e000e */
[----:B------:R-:W-:Y:S05]  /*15de0*/  WARPSYNC.COLLECTIVE R15, `(.L_x_812) ;  /* 0x000000000f087348 */ /* 0x000fea0003c00000 */
[----:B------:R0:W1:Y:S02]  /*15df0*/  SHFL.IDX P6, R14, R13, R12, R11 ;  /* 0x0000000c0d0e7389 */ /* 0x00006400000c000b */
[----:B01----:R-:W-:Y:S01]  /*15e00*/  ENDCOLLECTIVE ;  /* 0x000000000000791b */ /* 0x003fe20003800000 */
.L_x_812:
[----:B------:R-:W-:Y:S02]  /*15e10*/  ULDC UR4, c[0x0][0x288] ;  /* 0x0000a20000047ab9 */ /* 0x000fe40000000800 */
[----:B------:R-:W-:-:S05]  /*15e20*/  IMAD R7, R7, UR4, RZ ;  /* 0x0000000407077c24 */ /* 0x000fca000f8e02ff */
        /* <DEDUP_REMOVED lines=9> */
.L_x_813:
        /* <DEDUP_REMOVED lines=11> */
.L_x_814:
        /* <DEDUP_REMOVED lines=8> */
.L_x_815:
        /* <DEDUP_REMOVED lines=10> */
.L_x_816:
        /* <DEDUP_REMOVED lines=8> */
.L_x_817:
[----:B------:R-:W-:Y:S01]  /*16110*/  @!PT LDS RZ, [RZ] ;  /* 0x00000000fffff984 */ /* 0x000fe20000000800 */
[----:B------:R-:W-:Y:S01]  /*16120*/  @!PT LDS RZ, [RZ] ;  /* 0x00000000fffff984 */ /* 0x000fe20000000800 */
[----:B------:R-:W-:Y:S01]  /*16130*/  @!PT LDS RZ, [RZ] ;  /* 0x00000000fffff984 */ /* 0x000fe20000000800 */
[----:B------:R0:W-:Y:S01]  /*16140*/  @!P1 LDGSTS.E.BYPASS.LTC128B.128 [R28+0xc000], desc[UR48][R2.64], !P0 ;  /* 0x0c000000021c9fae */ /* 0x0001e2000c101d70 */
[----:B------:R-:W-:Y:S02]  /*16150*/  IMAD.MOV.U32 R13, RZ, RZ, R0 ;  /* 0x000000ffff0d7224 */ /* 0x000fe400078e0000 */
[----:B------:R-:W-:-:S05]  /*16160*/  VIADD R0, R6, 0x60 ;  /* 0x0000006006007836 */ /* 0x000fca0000000000 */
[----:B------:R-:W-:Y:S01]  /*16170*/  ISETP.GE.AND P1, PT, R0, R7, PT ;  /* 0x000000070000720c */ /* 0x000fe20003f26270 */
[----:B------:R-:W-:-:S12]  /*16180*/  IMAD.MOV.U32 R4, RZ, RZ, R14 ;  /* 0x000000ffff047224 */ /* 0x000fd800078e000e */
[----:B0-----:R-:W-:Y:S05]  /*16190*/  WARPSYNC.COLLECTIVE R15, `(.L_x_818) ;  /* 0x000000000f087348 */ /* 0x001fea0003c00000 */
[----:B------:R1:W2:Y:S02]  /*161a0*/  SHFL.IDX P6, R14, R13, R12, R11 ;  /* 0x0000000c0d0e7389 */ /* 0x0002a400000c000b */
[----:B012---:R-:W-:Y:S01]  /*161b0*/  ENDCOLLECTIVE ;  /* 0x000000000000791b */ /* 0x007fe20003800000 */
.L_x_818:
[----:B------:R-:W-:Y:S02]  /*161c0*/  IMAD.MOV.U32 R13, RZ, RZ, R8 ;  /* 0x000000ffff0d7224 */ /* 0x000fe400078e0008 */
[----:B------:R-:W-:Y:S02]  /*161d0*/  IMAD.MOV.U32 R12, RZ, RZ, RZ ;  /* 0x000000ffff0c7224 */ /* 0x000fe400078e00ff */
[----:B------:R-:W-:-:S07]  /*161e0*/  IMAD.MOV.U32 R9, RZ, RZ, R14 ;  /* 0x000000ffff097224 */ /* 0x000fce00078e000e */
[----:B------:R-:W-:Y:S05]  /*161f0*/  WARPSYNC.COLLECTIVE R15, `(.L_x_819) ;  /* 0x000000000f087348 */ /* 0x000fea0003c00000 */
[----:B------:R0:W1:Y:S02]  /*16200*/  SHFL.IDX P6, R14, R13, R12, R11 ;  /* 0x0000000c0d0e7389 */ /* 0x00006400000c000b */
[----:B01----:R-:W-:Y:S01]  /*16210*/  ENDCOLLECTIVE ;  /* 0x000000000000791b */ /* 0x003fe20003800000 */
.L_x_819:
        /* <DEDUP_REMOVED lines=11> */
.L_x_820:
        /* <DEDUP_REMOVED lines=8> */
.L_x_821:
        /* <DEDUP_REMOVED lines=10> */
.L_x_822:
[----:B------:R-:W-:Y:S05]  /*163f0*/  BRA `(.L_x_823) ;  /* 0xffffffd800f47947 */ /* 0x000fea000383ffff */
.L_x_754:
[----:B0-----:R0:W1:Y:S02]  /*16400*/  SYNCS.PHASECHK.TRANS64.TRYWAIT P0, [R18+URZ+0x13220], R3 ;  /* 0x01322003120075a7 */ /* 0x001064000800017f */
[----:B-1----:R-:W-:Y:S05]  /*16410*/  @!P0 NANOSLEEP.SYNCS 0x989680 ;  /* 0x009896800000895d */ /* 0x002fea0003900000 */
[----:B------:R-:W1:Y:S02]  /*16420*/  @!P0 SYNCS.PHASECHK.TRANS64 P0, [R18+URZ+0x13220], R3 ;  /* 0x01322003120085a7 */ /* 0x000e64000800007f */
[----:B-1----:R-:W-:Y:S05]  /*16430*/  @!P0 BRA `(.L_x_754) ;  /* 0xfffffffc00f08947 */ /* 0x002fea000383ffff */
[----:B------:R-:W-:Y:S05]  /*16440*/  BRA `(.L_x_824) ;  /* 0xffffffdc00487947 */ /* 0x000fea000383ffff */
.L_x_760:
[----:B0-----:R0:W1:Y:S02]  /*16450*/  SYNCS.PHASECHK.TRANS64.TRYWAIT P0, [R4+URZ+0x13280], R3 ;  /* 0x01328003040075a7 */ /* 0x001064000800017f */
[----:B-1----:R-:W-:Y:S05]  /*16460*/  @!P0 NANOSLEEP.SYNCS 0x989680 ;  /* 0x009896800000895d */ /* 0x002fea0003900000 */
[----:B------:R-:W1:Y:S02]  /*16470*/  @!P0 SYNCS.PHASECHK.TRANS64 P0, [R4+URZ+0x13280], R3 ;  /* 0x01328003040085a7 */ /* 0x000e64000800007f */
[----:B-1----:R-:W-:Y:S05]  /*16480*/  @!P0 BRA `(.L_x_760) ;  /* 0xfffffffc00f08947 */ /* 0x002fea000383ffff */
[----:B------:R-:W-:Y:S05]  /*16490*/  BRA `(.L_x_825) ;  /* 0xffffffdc00f07947 */ /* 0x000fea000383ffff */
.L_x_765:
[----:B-1----:R1:W2:Y:S02]  /*164a0*/  SYNCS.PHASECHK.TRANS64.TRYWAIT P0, [R4+URZ+0x13240], R3 ;  /* 0x01324003040075a7 */ /* 0x0022a4000800017f */
[----:B--2---:R-:W-:Y:S05]  /*164b0*/  @!P0 NANOSLEEP.SYNCS 0x989680 ;  /* 0x009896800000895d */ /* 0x004fea0003900000 */
[----:B------:R-:W2:Y:S02]  /*164c0*/  @!P0 SYNCS.PHASECHK.TRANS64 P0, [R4+URZ+0x13240], R3 ;  /* 0x01324003040085a7 */ /* 0x000ea4000800007f */
[----:B--2---:R-:W-:Y:S05]  /*164d0*/  @!P0 BRA `(.L_x_765) ;  /* 0xfffffffc00f08947 */ /* 0x004fea000383ffff */
[----:B------:R-:W-:Y:S05]  /*164e0*/  BRA `(.L_x_826) ;  /* 0xffffffe000687947 */ /* 0x000fea000383ffff */
.L_x_771:
[----:B0-----:R0:W1:Y:S02]  /*164f0*/  SYNCS.PHASECHK.TRANS64.TRYWAIT P1, [R3+URZ+0x13270], R2 ;  /* 0x01327002030075a7 */ /* 0x001064000802017f */
[----:B-1----:R-:W-:Y:S05]  /*16500*/  @!P1 NANOSLEEP.SYNCS 0x989680 ;  /* 0x009896800000995d */ /* 0x002fea0003900000 */
[----:B------:R-:W1:Y:S02]  /*16510*/  @!P1 SYNCS.PHASECHK.TRANS64 P1, [R3+URZ+0x13270], R2 ;  /* 0x01327002030095a7 */ /* 0x000e64000802007f */
[----:B-1----:R-:W-:Y:S05]  /*16520*/  @!P1 BRA `(.L_x_771) ;  /* 0xfffffffc00f09947 */ /* 0x002fea000383ffff */
[----:B------:R-:W-:Y:S05]  /*16530*/  BRA `(.L_x_827) ;  /* 0xffffffe400047947 */ /* 0x000fea000383ffff */
.L_x_773:
[----:B0-----:R0:W1:Y:S02]  /*16540*/  SYNCS.PHASECHK.TRANS64.TRYWAIT P1, [R3+URZ+0x13260], R2 ;  /* 0x01326002030075a7 */ /* 0x001064000802017f */
[----:B-1----:R-:W-:Y:S05]  /*16550*/  @!P1 NANOSLEEP.SYNCS 0x989680 ;  /* 0x009896800000995d */ /* 0x002fea0003900000 */
[----:B------:R-:W1:Y:S02]  /*16560*/  @!P1 SYNCS.PHASECHK.TRANS64 P1, [R3+URZ+0x13260], R2 ;  /* 0x01326002030095a7 */ /* 0x000e64000802007f */
[----:B-1----:R-:W-:Y:S05]  /*16570*/  @!P1 BRA `(.L_x_773) ;  /* 0xfffffffc00f09947 */ /* 0x002fea000383ffff */
[----:B------:R-:W-:Y:S05]  /*16580*/  BRA `(.L_x_828) ;  /* 0xffffffe4000c7947 */ /* 0x000fea000383ffff */
.L_x_780:
[----:B0-----:R0:W1:Y:S02]  /*16590*/  SYNCS.PHASECHK.TRANS64.TRYWAIT P1, [R2+URZ+0x13270], R3 ;  /* 0x01327003020075a7 */ /* 0x001064000802017f */
[----:B-1----:R-:W-:Y:S05]  /*165a0*/  @!P1 NANOSLEEP.SYNCS 0x989680 ;  /* 0x009896800000995d */ /* 0x002fea0003900000 */
[----:B------:R-:W1:Y:S02]  /*165b0*/  @!P1 SYNCS.PHASECHK.TRANS64 P1, [R2+URZ+0x13270], R3 ;  /* 0x01327003020095a7 */ /* 0x000e64000802007f */
[----:B-1----:R-:W-:Y:S05]  /*165c0*/  @!P1 BRA `(.L_x_780) ;  /* 0xfffffffc00f09947 */ /* 0x002fea000383ffff */
[----:B------:R-:W-:Y:S05]  /*165d0*/  BRA `(.L_x_829) ;  /* 0xffffffe800507947 */ /* 0x000fea000383ffff */
.L_x_782:
[----:B0-----:R0:W1:Y:S02]  /*165e0*/  SYNCS.PHASECHK.TRANS64.TRYWAIT P1, [R2+URZ+0x13260], R5 ;  /* 0x01326005020075a7 */ /* 0x001064000802017f */
[----:B-1----:R-:W-:Y:S05]  /*165f0*/  @!P1 NANOSLEEP.SYNCS 0x989680 ;  /* 0x009896800000995d */ /* 0x002fea0003900000 */
[----:B------:R-:W1:Y:S02]  /*16600*/  @!P1 SYNCS.PHASECHK.TRANS64 P1, [R2+URZ+0x13260], R5 ;  /* 0x01326005020095a7 */ /* 0x000e64000802007f */
[----:B-1----:R-:W-:Y:S05]  /*16610*/  @!P1 BRA `(.L_x_782) ;  /* 0xfffffffc00f09947 */ /* 0x002fea000383ffff */
[----:B------:R-:W-:Y:S05]  /*16620*/  BRA `(.L_x_830) ;  /* 0xffffffe800587947 */ /* 0x000fea000383ffff */
.L_x_788:
[----:B-1----:R1:W2:Y:S02]  /*16630*/  SYNCS.PHASECHK.TRANS64.TRYWAIT P0, [R6+URZ+0x13220], R0 ;  /* 0x01322000060075a7 */ /* 0x0022a4000800017f */
[----:B--2---:R-:W-:Y:S05]  /*16640*/  @!P0 NANOSLEEP.SYNCS 0x989680 ;  /* 0x009896800000895d */ /* 0x004fea0003900000 */
[----:B------:R-:W2:Y:S02]  /*16650*/  @!P0 SYNCS.PHASECHK.TRANS64 P0, [R6+URZ+0x13220], R0 ;  /* 0x01322000060085a7 */ /* 0x000ea4000800007f */
[----:B--2---:R-:W-:Y:S05]  /*16660*/  @!P0 BRA `(.L_x_788) ;  /* 0xfffffffc00f08947 */ /* 0x004fea000383ffff */
[----:B------:R-:W-:Y:S05]  /*16670*/  BRA `(.L_x_831) ;  /* 0xffffffec009c7947 */ /* 0x000fea000383ffff */
.L_x_789:
        /* <DEDUP_REMOVED lines=8> */
[----:B01----:R-:W-:Y:S05]  /*16700*/  WARPSYNC.COLLECTIVE R15, `(.L_x_833) ;  /* 0x000000000f087348 */ /* 0x003fea0003c00000 */
[----:B------:R2:W3:Y:S02]  /*16710*/  SHFL.IDX P6, R14, R13, R12, R11 ;  /* 0x0000000c0d0e7389 */ /* 0x0004e400000c000b */
[----:B0123--:R-:W-:Y:S01]  /*16720*/  ENDCOLLECTIVE ;  /* 0x000000000000791b */ /* 0x00ffe20003800000 */
.L_x_833:
[----:B------:R-:W-:Y:S05]  /*16730*/  BSYNC B0 ;  /* 0x0000000000007941 */ /* 0x000fea0003800000 */
.L_x_832:
[----:B------:R-:W-:Y:S05]  /*16740*/  BRA `(.L_x_834) ;  /* 0xffffffec00847947 */ /* 0x000fea000383ffff */
.L_x_792:
[----:B------:R-:W-:Y:S01]  /*16750*/  BSSY B1, `(.L_x_835) ;  /* 0x0000006000017945 */ /* 0x000fe20003800000 */
[----:B------:R-:W-:-:S07]  /*16760*/  IMAD.MOV.U32 R15, RZ, RZ, -0x1 ;  /* 0xffffffffff0f7424 */ /* 0x000fce00078e00ff */
[----:B01----:R-:W-:Y:S05]  /*16770*/  WARPSYNC.COLLECTIVE R15, `(.L_x_836) ;  /* 0x000000000f0c7348 */ /* 0x003fea0003c00000 */
[----:B------:R-:W-:Y:S02]  /*16780*/  ELECT P6, UR62, PT ;  /* 0x00000000003e782f */ /* 0x000fe400038c0000 */
[----:B------:R-:W-:Y:S01]  /*16790*/  MOV R14, UR62 ;  /* 0x0000003e000e7c02 */ /* 0x000fe20008000f00 */
[----:B01----:R-:W-:Y:S10]  /*167a0*/  ENDCOLLECTIVE ;  /* 0x000000000000791b */ /* 0x003ff40003800000 */
.L_x_836:
[----:B------:R-:W-:Y:S05]  /*167b0*/  BSYNC B1 ;  /* 0x0000000000017941 */ /* 0x000fea0003800000 */
.L_x_835:
[----:B------:R-:W-:Y:S05]  /*167c0*/  BRA `(.L_x_837) ;  /* 0xffffffec007c7947 */ /* 0x000fea000383ffff */
.L_x_794:
[----:B-1----:R1:W2:Y:S02]  /*167d0*/  SYNCS.PHASECHK.TRANS64.TRYWAIT P1, [R5+URZ], R4 ;  /* 0x00000004050075a7 */ /* 0x0022a4000802017f */
[----:B--2---:R-:W-:Y:S05]  /*167e0*/  @!P1 NANOSLEEP.SYNCS 0x989680 ;  /* 0x009896800000995d */ /* 0x004fea0003900000 */
[----:B------:R-:W2:Y:S02]  /*167f0*/  @!P1 SYNCS.PHASECHK.TRANS64 P1, [R5+URZ], R4 ;  /* 0x00000004050095a7 */ /* 0x000ea4000802007f */
[----:B--2---:R-:W-:Y:S05]  /*16800*/  @!P1 BRA `(.L_x_794) ;  /* 0xfffffffc00f09947 */ /* 0x004fea000383ffff */
[----:B------:R-:W-:Y:S05]  /*16810*/  BRA `(.L_x_838) ;  /* 0xffffffec00b07947 */ /* 0x000fea000383ffff */
.L_x_795:
[----:B--2---:R2:W3:Y:S02]  /*16820*/  SYNCS.PHASECHK.TRANS64.TRYWAIT P1, [R9+URZ], R0 ;  /* 0x00000000090075a7 */ /* 0x0044e4000802017f */
[----:B---3--:R-:W-:Y:S05]  /*16830*/  @!P1 NANOSLEEP.SYNCS 0x989680 ;  /* 0x009896800000995d */ /* 0x008fea0003900000 */
[----:B------:R-:W3:Y:S02]  /*16840*/  @!P1 SYNCS.PHASECHK.TRANS64 P1, [R9+URZ], R0 ;  /* 0x00000000090095a7 */ /* 0x000ee4000802007f */
[----:B---3--:R-:W-:Y:S05]  /*16850*/  @!P1 BRA `(.L_x_795) ;  /* 0xfffffffc00f09947 */ /* 0x008fea000383ffff */
[----:B------:R-:W-:Y:S05]  /*16860*/  BRA `(.L_x_839) ;  /* 0xffffffec00a47947 */ /* 0x000fea000383ffff */
.L_x_797:
[----:B---3--:R3:W4:Y:S02]  /*16870*/  SYNCS.PHASECHK.TRANS64.TRYWAIT P1, [R19+URZ+0x13260], R4 ;  /* 0x01326004130075a7 */ /* 0x008724000802017f */
[----:B----4-:R-:W-:Y:S05]  /*16880*/  @!P1 NANOSLEEP.SYNCS 0x989680 ;  /* 0x009896800000995d */ /* 0x010fea0003900000 */
[----:B------:R-:W4:Y:S02]  /*16890*/  @!P1 SYNCS.PHASECHK.TRANS64 P1, [R19+URZ+0x13260], R4 ;  /* 0x01326004130095a7 */ /* 0x000f24000802007f */
[----:B----4-:R-:W-:Y:S05]  /*168a0*/  @!P1 BRA `(.L_x_797) ;  /* 0xfffffffc00f09947 */ /* 0x010fea000383ffff */
[----:B------:R-:W-:Y:S05]  /*168b0*/  BRA `(.L_x_840) ;  /* 0xffffffec00a47947 */ /* 0x000fea000383ffff */
.L_x_799:
[----:B----4-:R4:W0:Y:S02]  /*168c0*/  SYNCS.PHASECHK.TRANS64.TRYWAIT P1, [R7+URZ+0x13260], R0 ;  /* 0x01326000070075a7 */ /* 0x010824000802017f */
[----:B0-----:R-:W-:Y:S05]  /*168d0*/  @!P1 NANOSLEEP.SYNCS 0x989680 ;  /* 0x009896800000995d */ /* 0x001fea0003900000 */
[----:B------:R-:W0:Y:S02]  /*168e0*/  @!P1 SYNCS.PHASECHK.TRANS64 P1, [R7+URZ+0x13260], R0 ;  /* 0x01326000070095a7 */ /* 0x000e24000802007f */
[----:B0-----:R-:W-:Y:S05]  /*168f0*/  @!P1 BRA `(.L_x_799) ;  /* 0xfffffffc00f09947 */ /* 0x001fea000383ffff */
[----:B------:R-:W-:Y:S05]  /*16900*/  BRA `(.L_x_841) ;  /* 0xffffffec00a47947 */ /* 0x000fea000383ffff */
.L_x_801:
[----:B------:R0:W0:Y:S02]  /*16910*/  SYNCS.PHASECHK.TRANS64.TRYWAIT P0, [R19+URZ+0x13280], R4 ;  /* 0x01328004130075a7 */ /* 0x000024000800017f */
[----:B0-----:R-:W-:Y:S05]  /*16920*/  @!P0 NANOSLEEP.SYNCS 0x989680 ;  /* 0x009896800000895d */ /* 0x001fea0003900000 */
[----:B------:R-:W0:Y:S02]  /*16930*/  @!P0 SYNCS.PHASECHK.TRANS64 P0, [R19+URZ+0x13280], R4 ;  /* 0x01328004130085a7 */ /* 0x000e24000800007f */
[----:B0-----:R-:W-:Y:S05]  /*16940*/  @!P0 BRA `(.L_x_801) ;  /* 0xfffffffc00f08947 */ /* 0x001fea000383ffff */
[----:B------:R-:W-:Y:S05]  /*16950*/  BRA `(.L_x_802) ;  /* 0xffffffec00a07947 */ /* 0x000fea000383ffff */
.L_x_842:
        /* <DEDUP_REMOVED lines=10> */
.L_x_2200:


//--------------------- .text._ZN7cutlass13device_kernelIN5flash11enable_sm90INS1_16FlashAttnFwdSm90INS1_25CollectiveMainloopFwdSm90ILi2EN4cute5tupleIJNS5_1CILi1EEES8_S8_EEENS6_IJNS7_ILi192EEENS7_ILi160EEENS7_ILi64EEEEEELi64ENS_12float_e4m3_tEfNS_4arch4Sm90ELb0ELb1ELb0ELb1ELb0ELb0ELb0ELb1ELb1ELb1ELb0ELb0EEENS1_21CollectiveEpilogueFwdINS6_IJSA_SC_SB_EEES9_NS_10bfloat16_tESG_Li384ELb1ELb1ELb0ELb1EEENS1_36VarlenDynamicPersistentTileSchedulerILi192ELi160ELi384ELi128ELb0ELb1ELb1ELb1ELb0ELb1EEEEEEEEEvNT_6ParamsE --------------------------
	.section	.text._ZN7cutlass13device_kernelIN5flash11enable_sm90INS1_16FlashAttnFwdSm90INS1_25CollectiveMainloopFwdSm90ILi2EN4cute5tupleIJNS5_1CILi1EEES8_S8_EEENS6_IJNS7_ILi192EEENS7_ILi160EEENS7_ILi64EEEEEELi64ENS_12float_e4m3_tEfNS_4arch4Sm90ELb0ELb1ELb0ELb1ELb0ELb0ELb0ELb1ELb1ELb1ELb0ELb0EEENS1_21CollectiveEpilogueFwdINS6_IJSA_SC_SB_EEES9_NS_10bfloat16_tESG_Li384ELb1ELb1ELb0ELb1EEENS1_36VarlenDynamicPersistentTileSchedulerILi192ELi160ELi384ELi128ELb0ELb1ELb1ELb1ELb0ELb1EEEEEEEEEvNT_6ParamsE,"ax",@progbits
	.align	128
.text._ZN7cutlass13device_kernelIN5flash11enable_sm90INS1_16FlashAttnFwdSm90INS1_25CollectiveMainloopFwdSm90ILi2EN4cute5tupleIJNS5_1CILi1EEES8_S8_EEENS6_IJNS7_ILi192EEENS7_ILi160EEENS7_ILi64EEEEEELi64ENS_12float_e4m3_tEfNS_4arch4Sm90ELb0ELb1ELb0ELb1ELb0ELb0ELb0ELb1ELb1ELb1ELb0ELb0EEENS1_21CollectiveEpilogueFwdINS6_IJSA_SC_SB_EEES9_NS_10bfloat16_tESG_Li384ELb1ELb1ELb0ELb1EEENS1_36VarlenDynamicPersistentTileSchedulerILi192ELi160ELi384ELi128ELb0ELb1ELb1ELb1ELb0ELb1EEEEEEEEEvNT_6ParamsE:
        .type           _ZN7cutlass13device_kernelIN5flash11enable_sm90INS1_16FlashAttnFwdSm90INS1_25CollectiveMainloopFwdSm90ILi2EN4cute5tupleIJNS5_1CILi1EEES8_S8_EEENS6_IJNS7_ILi192EEENS7_ILi160EEENS7_ILi64EEEEEELi64ENS_12float_e4m3_tEfNS_4arch4Sm90ELb0ELb1ELb0ELb1ELb0ELb0ELb0ELb1ELb1ELb1ELb0ELb0EEENS1_21CollectiveEpilogueFwdINS6_IJSA_SC_SB_EEES9_NS_10bfloat16_tESG_Li384ELb1ELb1ELb0ELb1EEENS1_36VarlenDynamicPersistentTileSchedulerILi192ELi160ELi384ELi128ELb0ELb1ELb1ELb1ELb0ELb1EEEEEEEEEvNT_6ParamsE,@function
        .size           _ZN7cutlass13device_kernelIN5flash11enable_sm90INS1_16FlashAttnFwdSm90INS1_25CollectiveMainloopFwdSm90ILi2EN4cute5tupleIJNS5_1CILi1EEES8_S8_EEENS6_IJNS7_ILi192EEENS7_ILi160EEENS7_ILi64EEEEEELi64ENS_12float_e4m3_tEfNS_4arch4Sm90ELb0ELb1ELb0ELb1ELb0ELb0ELb0ELb1ELb1ELb1ELb0ELb0EEENS1_21CollectiveEpilogueFwdINS6_IJSA_SC_SB_EEES9_NS_10bfloat16_tESG_Li384ELb1ELb1ELb0ELb1EEENS1_36VarlenDynamicPersistentTileSchedulerILi192ELi160ELi384ELi128ELb0ELb1ELb1ELb1ELb0ELb1EEEEEEEEEvNT_6ParamsE,(.L_x_2201 - _ZN7cutlass13device_kernelIN5flash11enable_sm90INS1_16FlashAttnFwdSm90INS1_25CollectiveMainloopFwdSm90ILi2EN4cute5tupleIJNS5_1CILi1EEES8_S8_EEENS6_IJNS7_ILi192EEENS7_ILi160EEENS7_ILi64EEEEEELi64ENS_12float_e4m3_tEfNS_4arch4Sm90ELb0ELb1ELb0ELb1ELb0ELb0ELb0ELb1ELb1ELb1ELb0ELb0EEENS1_21CollectiveEpilogueFwdINS6_IJSA_SC_SB_EEES9_NS_10bfloat16_tESG_Li384ELb1ELb1ELb0ELb1EEENS1_36VarlenDynamicPersistentTileSchedulerILi192ELi160ELi384ELi128ELb0ELb1ELb1ELb1ELb0ELb1EEEEEEEEEvNT_6ParamsE)
        .other          _ZN7cutlass13device_kernelIN5flash11enable_sm90INS1_16FlashAttnFwdSm90INS1_25CollectiveMainloopFwdSm90ILi2EN4cute5tupleIJNS5_1CILi1EEES8_S8_EEENS6_IJNS7_ILi192EEENS7_ILi160EEENS7_ILi64EEEEEELi64ENS_12float_e4m3_tEfNS_4arch4Sm90ELb0ELb1ELb0ELb1ELb0ELb0ELb0ELb1ELb1ELb1ELb0ELb0EEENS1_21CollectiveEpilogueFwdINS6_IJSA_SC_SB_EEES9_NS_10bfloat16_tESG_Li384ELb1ELb1ELb0ELb1EEENS1_36VarlenDynamicPersistentTileSchedulerILi192ELi160ELi384ELi128ELb0ELb1ELb1ELb1ELb0ELb1EEEEEEEEEvNT_6ParamsE,@"STO_CUDA_ENTRY STV_DEFAULT"
_ZN7cutlass13device_kernelIN5flash11enable_sm90INS1_16FlashAttnFwdSm90INS1_25CollectiveMainloopFwdSm90ILi2EN4cute5tupleIJNS5_1CILi1EEES8_S8_EEENS6_IJNS7_ILi192EEENS7_ILi160EEENS7_ILi64EEEEEELi64ENS_12float_e4m3_tEfNS_4arch4Sm90ELb0ELb1ELb0ELb1ELb0ELb0ELb0ELb1ELb1ELb1ELb0ELb0EEENS1_21CollectiveEpilogueFwdINS6_IJSA_SC_SB_EEES9_NS_10bfloat16_tESG_Li384ELb1ELb1ELb0ELb1EEENS1_36VarlenDynamicPersistentTileSchedulerILi192ELi160ELi384ELi128ELb0ELb1ELb1ELb1ELb0ELb1EEEEEEEEEvNT_6ParamsE:
        /* <DEDUP_REMOVED lines=18> */
.L_x_844:
[----:B------:R-:W-:Y:S05]  /*0120*/  BSYNC B0 ;  /* 0x0000000000007941 */ /* 0x000fea0003800000 */
.L_x_843:
        /* <DEDUP_REMOVED lines=41> */
.L_x_845:
        /* <DEDUP_REMOVED lines=22> */
.L_x_846:
        /* <DEDUP_REMOVED lines=18> */
.L_x_847:
        /* <DEDUP_REMOVED lines=22> */
.L_x_848:
        /* <DEDUP_REMOVED lines=22> */
.L_x_849:
[----:B------:R-:W-:Y:S01]  /*0900*/  PLOP3.LUT P0, PT, PT, PT, UP0, 0x80, 0x0 ;  /* 0x000000000000781c */ /* 0x000fe20003f0f008 */
[----:B------:R-:W-:Y:S01]  /*0910*/  UMOV UR38, 0x1 ;  /* 0x0000000100267882 */ /* 0x000fe20000000000 */
[----:B------:R-:W-:Y:S01]  /*0920*/  NOP ;  /* 0x0000000000007918 */ /* 0x000fe20000000000 */
[----:B------:R-:W-:Y:S01]  /*0930*/  USEL UR38, UR38, 0x2, !UP0 ;  /* 0x0000000226267887 */ /* 0x000fe2000c000000 */
[----:B------:R-:W-:Y:S01]  /*0940*/  ULDC.64 UR50, c[0x0][0x208] ;  /* 0x0000820000327ab9 */ /* 0x000fe20000000a00 */
[----:B012-4-:R-:W-:Y:S08]  /*0950*/  BAR.SYNC.DEFER_BLOCKING 0x0 ;  /* 0x0000000000007b1d */ /* 0x017ff00000010000 */
[----:B------:R-:W-:Y:S05]  /*0960*/  @!P0 BRA `(.L_x_850) ;  /* 0x0000011800948947 */ /* 0x000fea0003800000 */
.L_x_851:
        /* <DEDUP_REMOVED lines=14> */
[----:B------:R-:W-:Y:S01]  /*0a50*/  VIADD R0, R23, 0xffffff80 ;  /* 0xffffff8017007836 */ /* 0x000fe20000000000 */
[----:B------:R-:W-:Y:S01]  /*0a60*/  R2UR UR5, R9 ;  /* 0x00000000090572ca */ /* 0x000fe200000e0000 */
[----:B------:R-:W-:Y:S01]  /*0a70*/  ULOP3.LUT UR47, UR38, 0x1, URZ, 0xfc, !UPT ;  /* 0x00000001262f7892 */ /* 0x000fe2000f8efc3f */
[----:B------:R-:W-:Y:S01]  /*0a80*/  R2UR UR49, R10 ;  /* 0x000000000a3172ca */ /* 0x000fe200000e0000 */
[----:B------:R-:W-:Y:S01]  /*0a90*/  UMOV UR46, URZ ;  /* 0x0000003f002e7c82 */ /* 0x000fe20008000000 */
[----:B------:R-:W-:Y:S01]  /*0aa0*/  SHF.R.S32.HI R3, RZ, 0x1f, R0 ;  /* 0x0000001fff037819 */ /* 0x000fe20000011400 */
[----:B------:R-:W-:Y:S01]  /*0ab0*/  UMOV UR36, URZ ;  /* 0x0000003f00247c82 */ /* 0x000fe20008000000 */
[----:B------:R-:W-:Y:S01]  /*0ac0*/  R2UR UR48, R11 ;  /* 0x000000000b3072ca */ /* 0x000fe200000e0000 */
[----:B------:R-:W-:Y:S01]  /*0ad0*/  UMOV UR37, URZ ;  /* 0x0000003f00257c82 */ /* 0x000fe20008000000 */
[CC--:B------:R-:W-:Y:S02]  /*0ae0*/  LEA.HI R2, R3.reuse, R0.reuse, RZ, 0x7 ;  /* 0x0000000003027211 */ /* 0x0c0fe400078f38ff */
[----:B------:R-:W-:-:S02]  /*0af0*/  LEA.HI R4, R3, R0, RZ, 0x5 ;  /* 0x0000000003047211 */ /* 0x000fc400078f28ff */
[----:B------:R-:W-:Y:S02]  /*0b00*/  LOP3.LUT R5, R2, 0xffffff80, RZ, 0xc0, !PT ;  /* 0xffffff8002057812 */ /* 0x000fe400078ec0ff */
[----:B------:R-:W-:Y:S01]  /*0b10*/  SHF.R.S32.HI R2, RZ, 0x7, R2 ;  /* 0x00000007ff027819 */ /* 0x000fe20000011402 */
[----:B------:R-:W-:Y:S02]  /*0b20*/  IMAD.SHL.U32 R6, R4, 0x20, RZ ;  /* 0x0000002004067824 */ /* 0x000fe400078e00ff */
[----:B------:R-:W-:Y:S01]  /*0b30*/  IMAD.IADD R19, R0, 0x1, -R5 ;  /* 0x0000000100137824 */ /* 0x000fe200078e0a05 */
[CC--:B------:R-:W-:Y:S02]  /*0b40*/  LEA.HI R5, R3.reuse, R0.reuse, RZ, 0x2 ;  /* 0x0000000003057211 */ /* 0x0c0fe400078f10ff */
[----:B------:R-:W-:Y:S02]  /*0b50*/  LEA.HI R3, R3, R0, RZ, 0x4 ;  /* 0x0000000003037211 */ /* 0x000fe400078f20ff */
[----:B------:R-:W-:-:S02]  /*0b60*/  SHF.R.S32.HI R8, RZ, 0x1f, R19 ;  /* 0x0000001fff087819 */ /* 0x000fc40000011413 */
[----:B------:R-:W-:Y:S02]  /*0b70*/  LOP3.LUT R11, R5, 0xfffffffc, RZ, 0xc0, !PT ;  /* 0xfffffffc050b7812 */ /* 0x000fe400078ec0ff */
[----:B------:R-:W-:Y:S02]  /*0b80*/  LEA.HI R7, R8, R19, RZ, 0x2 ;  /* 0x0000001308077211 */ /* 0x000fe400078f10ff */
[----:B------:R-:W-:Y:S01]  /*0b90*/  LOP3.LUT R5, R3, 0x3fffff0, RZ, 0xc0, !PT ;  /* 0x03fffff003057812 */ /* 0x000fe200078ec0ff */
[C---:B------:R-:W-:Y:S01]  /*0ba0*/  IMAD.IADD R11, R0.reuse, 0x1, -R11 ;  /* 0x00000001000b7824 */ /* 0x040fe200078e0a0b */
[--C-:B------:R-:W-:Y:S02]  /*0bb0*/  SHF.R.S32.HI R9, RZ, 0x2, R7.reuse ;  /* 0x00000002ff097819 */ /* 0x100fe40000011407 */
[----:B------:R-:W-:Y:S01]  /*0bc0*/  SHF.R.S32.HI R10, RZ, 0x1f, R7 ;  /* 0x0000001fff0a7819 */ /* 0x000fe20000011407 */
[----:B------:R-:W-:Y:S01]  /*0bd0*/  IMAD.IADD R5, R0, 0x1, -R5 ;  /* 0x0000000100057824 */ /* 0x000fe200078e0a05 */
[----:B------:R-:W-:Y:S01]  /*0be0*/  LOP3.LUT R6, R6, 0xfffffc00, RZ, 0xc0, !PT ;  /* 0xfffffc0006067812 */ /* 0x000fe200078ec0ff */
[----:B------:R-:W-:Y:S01]  /*0bf0*/  IMAD.HI R0, R2, 0x55555556, RZ ;  /* 0x5555555602007827 */ /* 0x000fe200078e02ff */
[----:B------:R-:W-:-:S02]  /*0c00*/  LEA.HI R10, R10, R9, RZ, 0x3 ;  /* 0x000000090a0a7211 */ /* 0x000fc400078f18ff */
[----:B------:R-:W-:Y:S01]  /*0c10*/  SHF.R.S32.HI R4, RZ, 0x4, R3 ;  /* 0x00000004ff047819 */ /* 0x000fe20000011403 */
[----:B------:R-:W-:Y:S01]  /*0c20*/  IMAD R6, R5, 0x40, R6 ;  /* 0x0000004005067824 */ /* 0x000fe200078e0206 */
[----:B------:R-:W-:Y:S02]  /*0c30*/  LOP3.LUT R10, R10, 0xfffffff8, RZ, 0xc0, !PT ;  /* 0xfffffff80a0a7812 */ /* 0x000fe400078ec0ff */
[----:B------:R-:W-:Y:S02]  /*0c40*/  LEA.HI R8, R8, R19, RZ, 0x5 ;  /* 0x0000001308087211 */ /* 0x000fe400078f28ff */
[----:B------:R-:W-:Y:S01]  /*0c50*/  LEA.HI R3, R3, R4, RZ, 0x1 ;  /* 0x0000000403037211 */ /* 0x000fe200078f08ff */
[----:B------:R-:W-:Y:S01]  /*0c60*/  IMAD.IADD R9, R9, 0x1, -R10 ;  /* 0x0000000109097824 */ /* 0x000fe200078e0a0a */
[----:B------:R-:W-:Y:S02]  /*0c70*/  LEA.HI R12, R11, R11, RZ, 0x1 ;  /* 0x0000000b0b0c7211 */ /* 0x000fe400078f08ff */
[----:B------:R-:W-:-:S02]  /*0c80*/  LEA.HI R5, R0, R0, RZ, 0x1 ;  /* 0x0000000000057211 */ /* 0x000fc400078f08ff */
[----:B------:R-:W-:Y:S02]  /*0c90*/  SHF.R.S32.HI R8, RZ, 0x5, R8 ;  /* 0x00000005ff087819 */ /* 0x000fe40000011408 */
[----:B------:R-:W-:Y:S01]  /*0ca0*/  LOP3.LUT R3, R3, 0x1ffffffe, RZ, 0xc0, !PT ;  /* 0x1ffffffe03037812 */ /* 0x000fe200078ec0ff */
[----:B------:R-:W-:Y:S01]  /*0cb0*/  IMAD R5, R5, -0x3, R2 ;  /* 0xfffffffd05057824 */ /* 0x000fe200078e0202 */
[----:B------:R-:W-:Y:S01]  /*0cc0*/  LOP3.LUT R12, R12, 0x1ffffffe, RZ, 0xc0, !PT ;  /* 0x1ffffffe0c0c7812 */ /* 0x000fe200078ec0ff */
[----:B------:R-:W-:Y:S01]  /*0cd0*/  IMAD R8, R8, 0x10, R9 ;  /* 0x0000001008087824 */ /* 0x000fe200078e0209 */
[----:B------:R-:W-:Y:S01]  /*0ce0*/  LOP3.LUT R0, R7, 0x7ffffffc, RZ, 0xc0, !PT ;  /* 0x7ffffffc07007812 */ /* 0x000fe200078ec0ff */
[----:B------:R-:W-:Y:S02]  /*0cf0*/  IMAD.IADD R3, R4, 0x1, -R3 ;  /* 0x0000000104037824 */ /* 0x000fe400078e0a03 */
[----:B------:R-:W-:Y:S02]  /*0d00*/  IMAD.IADD R11, R11, 0x1, -R12 ;  /* 0x000000010b0b7824 */ /* 0x000fe400078e0a0c */
[----:B------:R-:W-:-:S02]  /*0d10*/  IMAD R156, R5, 0x40, R8 ;  /* 0x00000040059c7824 */ /* 0x000fc400078e0208 */
[----:B------:R-:W-:Y:S02]  /*0d20*/  IMAD R157, R3, 0x8, R6 ;  /* 0x00000008039d7824 */ /* 0x000fe400078e0206 */
[----:B------:R-:W-:Y:S02]  /*0d30*/  IMAD.IADD R19, R19, 0x1, -R0 ;  /* 0x0000000113137824 */ /* 0x000fe400078e0a00 */
[----:B------:R-:W-:-:S07]  /*0d40*/  IMAD R22, R11, 0x8, R156 ;  /* 0x000000080b167824 */ /* 0x000fce00078e029c */
.L_x_943:
[----:B------:R-:W-:Y:S01]  /*0d50*/  ULDC.64 UR6, c[0x0][0xa28] ;  /* 0x00028a0000067ab9 */ /* 0x000fe20000000a00 */
[----:B------:R-:W-:Y:S01]  /*0d60*/  IMAD.MOV.U32 R0, RZ, RZ, RZ ;  /* 0x000000ffff007224 */ /* 0x000fe200078e00ff */
[----:B------:R-:W-:-:S04]  /*0d70*/  UISETP.NE.U32.AND UP0, UPT, UR6, URZ, UPT ;  /* 0x0000003f0600728c */ /* 0x000fc8000bf05070 */
[----:B------:R-:W-:-:S03]  /*0d80*/  UISETP.NE.AND.EX UP0, UPT, UR7, URZ, UPT, UP0 ;  /* 0x0000003f0700728c */ /* 0x000fc6000bf05300 */
[----:B------:R-:W-:Y:S02]  /*0d90*/  ULDC.64 UR6, c[0x0][0xa18] ;  /* 0x0002860000067ab9 */ /* 0x000fe40000000a00 */
[----:B------:R-:W-:Y:S01]  /*0da0*/  UISETP.NE.U32.AND UP1, UPT, UR6, URZ, UPT ;  /* 0x0000003f0600728c */ /* 0x000fe2000bf25070 */
[----:B------:R-:W-:-:S03]  /*0db0*/  PLOP3.LUT P0, PT, PT, PT, UP0, 0x80, 0x0 ;  /* 0x000000000000781c */ /* 0x000fc60003f0f008 */
[----:B------:R-:W-:-:S03]  /*0dc0*/  UISETP.NE.AND.EX UP1, UPT, UR7, URZ, UPT, UP1 ;  /* 0x0000003f0700728c */ /* 0x000fc6000bf25310 */
[----:B------:R-:W-:Y:S02]  /*0dd0*/  @UP0 ULDC.64 UR6, c[0x0][0xa28] ;  /* 0x00028a0000060ab9 */ /* 0x000fe40000000a00 */
[----:B------:R-:W-:Y:S01]  /*0de0*/  @UP0 UIMAD.WIDE UR6, UR48, 0x4, UR6 ;  /* 0x00000004300608a5 */ /* 0x000fe2000f8e0206 */
[----:B------:R-:W-:-:S05]  /*0df0*/  PLOP3.LUT P2, PT, PT, PT, UP1, 0x80, 0x0 ;  /* 0x000000000000781c */ /* 0x000fca0003f4f018 */
[----:B------:R-:W-:Y:S01]  /*0e00*/  @UP1 ULDC.64 UR8, c[0x0][0xa18] ;  /* 0x0002860000081ab9 */ /* 0x000fe20000000a00 */
[----:B012---:R-:W-:Y:S02]  /*0e10*/  IMAD.U32 R4, RZ, RZ, UR6 ;  /* 0x00000006ff047e24 */ /* 0x007fe4000f8e00ff */
[----:B------:R-:W-:Y:S01]  /*0e20*/  IMAD.U32 R5, RZ, RZ, UR7 ;  /* 0x00000007ff057e24 */ /* 0x000fe2000f8e00ff */
[----:B------:R-:W-:Y:S01]  /*0e30*/  @UP1 UIMAD.WIDE UR6, UR48, 0x4, UR8 ;  /* 0x00000004300618a5 */ /* 0x000fe2000f8e0208 */
[----:B------:R-:W-:Y:S02]  /*0e40*/  ULDC UR4, c[0x0][0x288] ;  /* 0x0000a20000047ab9 */ /* 0x000fe40000000800 */
[----:B------:R-:W-:Y:S01]  /*0e50*/  IMAD.U32 R18, RZ, RZ, UR4 ;  /* 0x00000004ff127e24 */ /* 0x000fe2000f8e00ff */
[----:B-----5:R0:W5:Y:S02]  /*0e60*/  @P0 LDG.E R0, desc[UR50][R4.64] ;  /* 0x0000003204000981 */ /* 0x020164000c1e1900 */
[----:B------:R-:W-:Y:S01]  /*0e70*/  IMAD.U32 R6, RZ, RZ, UR6 ;  /* 0x00000006ff067e24 */ /* 0x000fe2000f8e00ff */
[----:B------:R-:W-:Y:S01]  /*0e80*/  ULDC UR4, c[0x0][0x424] ;  /* 0x0001090000047ab9 */ /* 0x000fe20000000800 */
[----:B------:R-:W-:Y:S01]  /*0e90*/  IMAD.U32 R7, RZ, RZ, UR7 ;  /* 0x00000007ff077e24 */ /* 0x000fe2000f8e00ff */
[----:B------:R-:W-:-:S04]  /*0ea0*/  ULDC.64 UR6, c[0x0][0x418] ;  /* 0x0001060000067ab9 */ /* 0x000fc80000000a00 */
[----:B------:R0:W5:Y:S01]  /*0eb0*/  @P2 LDG.E R18, desc[UR50][R6.64] ;  /* 0x0000003206122981 */ /* 0x000162000c1e1900 */
[----:B------:R-:W-:-:S04]  /*0ec0*/  UISETP.NE.U32.AND UP0, UPT, UR6, URZ, UPT ;  /* 0x0000003f0600728c */ /* 0x000fc8000bf05070 */
[----:B------:R-:W-:-:S03]  /*0ed0*/  UISETP.NE.AND.EX UP0, UPT, UR7, URZ, UPT, UP0 ;  /* 0x0000003f0700728c */ /* 0x000fc6000bf05300 */
[----:B------:R-:W-:Y:S01]  /*0ee0*/  ULDC.64 UR6, c[0x0][0xa20] ;  /* 0x0002880000067ab9 */ /* 0x000fe20000000a00 */
[----:B------:R-:W-:Y:S01]  /*0ef0*/  USEL UR4, UR4, 0x1, UP0 ;  /* 0x0000000104047887 */ /* 0x000fe20008000000 */
[----:B------:R-:W-:Y:S01]  /*0f00*/  ISETP.NE.U32.AND P1, PT, RZ, UR6, PT ;  /* 0x00000006ff007c0c */ /* 0x000fe2000bf25070 */
[----:B------:R-:W-:Y:S02]  /*0f10*/  ULDC UR6, c[0x0][0x2f0] ;  /* 0x0000bc0000067ab9 */ /* 0x000fe40000000800 */
[----:B------:R-:W-:Y:S01]  /*0f20*/  UIMAD UR4, UR4, UR6, URZ ;  /* 0x00000006040472a4 */ /* 0x000fe2000f8e023f */
[----:B------:R-:W-:Y:S01]  /*0f30*/  ISETP.NE.AND.EX P1, PT, RZ, UR7, PT, P1 ;  /* 0x00000007ff007c0c */ /* 0x000fe2000bf25310 */
[----:B0-----:R-:W-:-:S12]  /*0f40*/  @P2 BRA `(.L_x_852) ;  /* 0x00000000002c2947 */ /* 0x001fd80003800000 */
        /* <DEDUP_REMOVED lines=8> */
[----:B-----5:R-:W2:Y:S04]  /*0fd0*/  LDG.E R18, desc[UR50][R4.64] ;  /* 0x0000003204127981 */ /* 0x020ea8000c1e1900 */
[----:B------:R-:W2:Y:S02]  /*0fe0*/  LDG.E R3, desc[UR50][R4.64+0x4] ;  /* 0x0000043204037981 */ /* 0x000ea4000c1e1900 */
[----:B--2---:R-:W-:-:S07]  /*0ff0*/  IMAD.IADD R18, R3, 0x1, -R18 ;  /* 0x0000000103127824 */ /* 0x004fce00078e0a12 */
.L_x_852:
[----:B------:R-:W-:Y:S01]  /*1000*/  IMAD.U32 R17, RZ, RZ, UR4 ;  /* 0x00000004ff117e24 */ /* 0x000fe2000f8e00ff */
[----:B------:R-:W-:Y:S01]  /*1010*/  UMOV UR39, UR49 ;  /* 0x0000003100277c82 */ /* 0x000fe20008000000 */
[----:B------:R-:W-:Y:S01]  /*1020*/  UMOV UR40, UR48 ;  /* 0x0000003000287c82 */ /* 0x000fe20008000000 */
[----:B------:R-:W-:Y:S05]  /*1030*/  @!P1 BRA `(.L_x_853) ;  /* 0x0000000000189947 */ /* 0x000fea0003800000 */
[----:B------:R-:W-:Y:S02]  /*1040*/  ULDC.64 UR6, c[0x0][0xa20] ;  /* 0x0002880000067ab9 */ /* 0x000fe40000000a00 */
[----:B------:R-:W-:-:S06]  /*1050*/  UIMAD.WIDE UR6, UR48, 0x4, UR6 ;  /* 0x00000004300678a5 */ /* 0x000fcc000f8e0206 */
[----:B------:R-:W-:Y:S02]  /*1060*/  IMAD.U32 R4, RZ, RZ, UR6 ;  /* 0x00000006ff047e24 */ /* 0x000fe4000f8e00ff */
[----:B------:R-:W-:-:S05]  /*1070*/  IMAD.U32 R5, RZ, RZ, UR7 ;  /* 0x00000007ff057e24 */ /* 0x000fca000f8e00ff */
[----:B------:R0:W5:Y:S01]  /*1080*/  LDG.E R17, desc[UR50][R4.64] ;  /* 0x0000003204117981 */ /* 0x000162000c1e1900 */
[----:B------:R-:W-:Y:S05]  /*1090*/  BRA `(.L_x_854) ;  /* 0x00000000002c7947 */ /* 0x000fea0003800000 */
.L_x_853:
        /* <DEDUP_REMOVED lines=9> */
[----:B------:R-:W2:Y:S02]  /*1130*/  LDG.E R6, desc[UR50][R4.64+0x4] ;  /* 0x0000043204067981 */ /* 0x000ea4000c1e1900 */
[----:B--2---:R-:W-:-:S07]  /*1140*/  IMAD.IADD R17, R6, 0x1, -R17 ;  /* 0x0000000106117824 */ /* 0x004fce00078e0a11 */
.L_x_854:
[----:B------:R-:W-:Y:S01]  /*1150*/  ULDC.64 UR8, c[0x0][0x990] ;  /* 0x0002640000087ab9 */ /* 0x000fe20000000a00 */
[----:B------:R-:W-:Y:S01]  /*1160*/  ULDC.64 UR6, c[0x0][0x998] ;  /* 0x0002660000067ab9 */ /* 0x000fe20000000a00 */
[----:B------:R-:W-:Y:S01]  /*1170*/  UISETP.NE.U32.AND UP0, UPT, UR8, URZ, UPT ;  /* 0x0000003f0800728c */ /* 0x000fe2000bf05070 */
[----:B------:R-:W-:Y:S01]  /*1180*/  IMAD.MOV.U32 R8, RZ, RZ, 0x3f800000 ;  /* 0x3f800000ff087424 */ /* 0x000fe200078e00ff */
[----:B------:R-:W-:Y:S01]  /*1190*/  UISETP.NE.U32.AND UP1, UPT, UR6, URZ, UPT ;  /* 0x0000003f0600728c */ /* 0x000fe2000bf25070 */
[----:B------:R-:W-:Y:S01]  /*11a0*/  IMAD.MOV.U32 R3, RZ, RZ, 0x3f800000 ;  /* 0x3f800000ff037424 */ /* 0x000fe200078e00ff */
[----:B------:R-:W-:Y:S01]  /*11b0*/  UISETP.NE.AND.EX UP0, UPT, UR9, URZ, UPT, UP0 ;  /* 0x0000003f0900728c */ /* 0x000fe2000bf05300 */
[----:B------:R-:W1:Y:S01]  /*11c0*/  LDC R9, c[0x0][0x448] ;  /* 0x00011200ff097b82 */ /* 0x000e620000000800 */
[----:B------:R-:W-:-:S04]  /*11d0*/  UISETP.NE.AND.EX UP1, UPT, UR7, URZ, UPT, UP1 ;  /* 0x0000003f0700728c */ /* 0x000fc8000bf25310 */
[----:B------:R-:W-:Y:S02]  /*11e0*/  PLOP3.LUT P0, PT, PT, PT, UP0, 0x80, 0x0 ;  /* 0x000000000000781c */ /* 0x000fe40003f0f008 */
[----:B------:R-:W-:Y:S01]  /*11f0*/  PLOP3.LUT P1, PT, PT, PT, UP1, 0x80, 0x0 ;  /* 0x000000000000781c */ /* 0x000fe20003f2f018 */
[----:B------:R-:W2:Y:S02]  /*1200*/  LDC.64 R12, c[0x0][0x9e0] ;  /* 0x00027800ff0c7b82 */ /* 0x000ea40000000a00 */
[----:B------:R-:W-:Y:S02]  /*1210*/  @UP0 USHF.R.S32.HI UR4, URZ, 0x1f, UR48 ;  /* 0x0000001f3f040899 */ /* 0x000fe40008011430 */
[----:B------:R-:W-:Y:S01]  /*1220*/  @UP1 USHF.R.S32.HI UR15, URZ, 0x1f, UR48 ;  /* 0x0000001f3f0f1899 */ /* 0x000fe20008011430 */
[----:B------:R-:W-:Y:S01]  /*1230*/  @UP0 ULDC.64 UR12, c[0x0][0x9a8] ;  /* 0x00026a00000c0ab9 */ /* 0x000fe20000000a00 */
[----:B------:R-:W-:Y:S01]  /*1240*/  @UP1 ULDC.64 UR16, c[0x0][0x9b8] ;  /* 0x00026e0000101ab9 */ /* 0x000fe20000000a00 */
[----:B------:R-:W-:-:S02]  /*1250*/  @UP0 UIMAD UR4, UR4, UR12, URZ ;  /* 0x0000000c040402a4 */ /* 0x000fc4000f8e023f */
[----:B------:R-:W-:Y:S02]  /*1260*/  @UP1 UIMAD UR15, UR15, UR16, URZ ;  /* 0x000000100f0f12a4 */ /* 0x000fe4000f8e023f */
[----:B------:R-:W-:Y:S02]  /*1270*/  @UP0 UIMAD UR14, UR48, UR13, UR4 ;  /* 0x0000000d300e02a4 */ /* 0x000fe4000f8e0204 */
[----:B------:R-:W-:Y:S02]  /*1280*/  @UP0 UIMAD.WIDE.U32 UR10, UR48, UR12, URZ ;  /* 0x0000000c300a02a5 */ /* 0x000fe4000f8e003f */
[----:B------:R-:W-:Y:S02]  /*1290*/  @UP0 USHF.R.S32.HI UR4, URZ, 0x1f, UR49 ;  /* 0x0000001f3f040899 */ /* 0x000fe40008011431 */
[----:B------:R-:W-:Y:S02]  /*12a0*/  @UP1 UIMAD.WIDE.U32 UR12, UR48, UR16, URZ ;  /* 0x00000010300c12a5 */ /* 0x000fe4000f8e003f */
[----:B------:R-:W-:-:S02]  /*12b0*/  @UP1 UIMAD UR15, UR48, UR17, UR15 ;  /* 0x00000011300f12a4 */ /* 0x000fc4000f8e020f */
[----:B------:R-:W-:Y:S01]  /*12c0*/  @UP1 USHF.R.S32.HI UR20, URZ, 0x1f, UR49 ;  /* 0x0000001f3f141899 */ /* 0x000fe20008011431 */
[----:B------:R-:W-:Y:S01]  /*12d0*/  @UP0 ULDC.64 UR16, c[0x0][0x9b0] ;  /* 0x00026c0000100ab9 */ /* 0x000fe20000000a00 */
[----:B------:R-:W-:Y:S01]  /*12e0*/  @UP1 ULDC.64 UR18, c[0x0][0x9c0] ;  /* 0x0002700000121ab9 */ /* 0x000fe20000000a00 */
[----:B------:R-:W-:Y:S02]  /*12f0*/  @UP0 UIMAD UR4, UR4, UR16, URZ ;  /* 0x00000010040402a4 */ /* 0x000fe4000f8e023f */
[----:B------:R-:W-:Y:S02]  /*1300*/  @UP0 UIADD3 UR11, UR11, UR14, URZ ;  /* 0x0000000e0b0b0290 */ /* 0x000fe4000fffe03f */
[----:B------:R-:W-:Y:S02]  /*1310*/  @UP1 UIMAD UR14, UR20, UR18, URZ ;  /* 0x00000012140e12a4 */ /* 0x000fe4000f8e023f */
[----:B------:R-:W-:Y:S02]  /*1320*/  @UP1 UIADD3 UR13, UR13, UR15, URZ ;  /* 0x0000000f0d0d1290 */ /* 0x000fe4000fffe03f */
[----:B------:R-:W-:-:S02]  /*1330*/  @UP0 UIMAD UR4, UR49, UR17, UR4 ;  /* 0x00000011310402a4 */ /* 0x000fc4000f8e0204 */
[----:B------:R-:W-:Y:S02]  /*1340*/  @UP0 UIMAD.WIDE.U32 UR10, UR49, UR16, UR10 ;  /* 0x00000010310a02a5 */ /* 0x000fe4000f8e000a */
[----:B------:R-:W-:Y:S02]  /*1350*/  @UP1 UIMAD UR14, UR49, UR19, UR14 ;  /* 0x00000013310e12a4 */ /* 0x000fe4000f8e020e */
[----:B------:R-:W-:Y:S02]  /*1360*/  @UP1 UIMAD.WIDE.U32 UR12, UR49, UR18, UR12 ;  /* 0x00000012310c12a5 */ /* 0x000fe4000f8e000c */
[----:B------:R-:W-:Y:S02]  /*1370*/  @UP0 UIADD3 UR11, UR11, UR4, URZ ;  /* 0x000000040b0b0290 */ /* 0x000fe4000fffe03f */
[----:B------:R-:W-:Y:S02]  /*1380*/  @UP0 ULEA UR8, UP2, UR10, UR8, 0x2 ;  /* 0x000000080a080291 */ /* 0x000fe4000f84103f */
[----:B------:R-:W-:-:S02]  /*1390*/  @UP1 UIADD3 UR4, UR13, UR14, URZ ;  /* 0x0000000e0d041290 */ /* 0x000fc4000fffe03f */
[----:B------:R-:W-:Y:S02]  /*13a0*/  @UP1 ULEA UR6, UP3, UR12, UR6, 0x2 ;  /* 0x000000060c061291 */ /* 0x000fe4000f86103f */
[----:B------:R-:W-:Y:S01]  /*13b0*/  @UP0 ULEA.HI.X UR9, UR10, UR9, UR11, 0x2, UP2 ;  /* 0x000000090a090291 */ /* 0x000fe200090f140b */
[----:B0-----:R-:W-:Y:S01]  /*13c0*/  IMAD.U32 R4, RZ, RZ, UR8 ;  /* 0x00000008ff047e24 */ /* 0x001fe2000f8e00ff */
[----:B------:R-:W-:Y:S02]  /*13d0*/  @UP1 ULEA.HI.X UR7, UR12, UR7, UR4, 0x2, UP3 ;  /* 0x000000070c071291 */ /* 0x000fe400098f1404 */
[----:B------:R-:W-:Y:S02]  /*13e0*/  IMAD.U32 R6, RZ, RZ, UR6 ;  /* 0x00000006ff067e24 */ /* 0x000fe4000f8e00ff */
[----:B------:R-:W-:Y:S02]  /*13f0*/  IMAD.U32 R5, RZ, RZ, UR9 ;  /* 0x00000009ff057e24 */ /* 0x000fe4000f8e00ff */
[----:B------:R-:W-:-:S03]  /*1400*/  IMAD.U32 R7, RZ, RZ, UR7 ;  /* 0x00000007ff077e24 */ /* 0x000fc6000f8e00ff */
[----:B------:R0:W3:Y:S04]  /*1410*/  @P0 LDG.E R8, desc[UR50][R4.64] ;  /* 0x0000003204080981 */ /* 0x0000e8000c1e1900 */
[----:B------:R-:W3:Y:S01]  /*1420*/  @P1 LDG.E R3, desc[UR50][R6.64] ;  /* 0x0000003206031981 */ /* 0x000ee2000c1e1900 */
[----:B-1----:R-:W-:Y:S01]  /*1430*/  ISETP.NE.AND P1, PT, R9, 0x1, PT ;  /* 0x000000010900780c */ /* 0x002fe20003f25270 */
[----:B------:R-:W-:Y:S01]  /*1440*/  UIMAD UR41, UR5, 0xc0, URZ ;  /* 0x000000c0052978a4 */ /* 0x000fe2000f8e023f */
[----:B--2---:R-:W-:Y:S01]  /*1450*/  ISETP.GE.AND P2, PT, R13, 0x1, PT ;  /* 0x000000010d00780c */ /* 0x004fe20003f46270 */
[----:B-----5:R-:W-:Y:S01]  /*1460*/  IMAD.IADD R17, R17, 0x1, -R0 ;  /* 0x0000000111117824 */ /* 0x020fe200078e0a00 */
[----:B------:R-:W-:Y:S01]  /*1470*/  ULDC UR5, c[0x0][0x988] ;  /* 0x0002620000057ab9 */ /* 0x000fe20000000800 */
[----:B------:R-:W-:-:S03]  /*1480*/  UIADD3 UR4, UR41, 0xbf, URZ ;  /* 0x000000bf29047890 */ /* 0x000fc6000fffe03f */
[----:B------:R-:W-:-:S05]  /*1490*/  IADD3 R0, R17, 0x1, -R18 ;  /* 0x0000000111007810 */ /* 0x000fca0007ffe812 */
[----:B------:R-:W0:Y:S08]  /*14a0*/  @P1 LDC R9, c[0x0][0x44c] ;  /* 0x00011300ff091b82 */ /* 0x000e300000000800 */
[----:B------:R-:W1:Y:S01]  /*14b0*/  @P1 LDC R11, c[0x0][0x450] ;  /* 0x00011400ff0b1b82 */ /* 0x000e620000000800 */
[----:B0-----:R-:W-:-:S04]  /*14c0*/  @P1 IMAD.HI.U32 R4, R9, UR4, RZ ;  /* 0x0000000409041c27 */ /* 0x001fc8000f8e00ff */
[----:B---3--:R-:W-:-:S04]  /*14d0*/  FMUL.FTZ R3, R8, R3 ;  /* 0x0000000308037220 */ /* 0x008fc80000410000 */
[----:B------:R-:W-:Y:S01]  /*14e0*/  FMUL.FTZ R5, R3, UR5 ;  /* 0x0000000503057c20 */ /* 0x000fe20008410000 */
[----:B------:R-:W-:Y:S01]  /*14f0*/  IMAD.U32 R3, RZ, RZ, UR4 ;  /* 0x00000004ff037e24 */ /* 0x000fe2000f8e00ff */
[----:B-1----:R-:W-:-:S03]  /*1500*/  @P1 SHF.R.U32.HI R3, RZ, R11, R4 ;  /* 0x0000000bff031219 */ /* 0x002fc60000011604 */
[----:B------:R-:W-:Y:S02]  /*1510*/  R2UR UR42, R5 ;  /* 0x00000000052a72ca */ /* 0x000fe400000e0000 */
[----:B------:R-:W-:-:S04]  /*1520*/  IMAD.IADD R7, R0, 0x1, R3 ;  /* 0x0000000100077824 */ /* 0x000fc800078e0203 */
[----:B------:R-:W-:Y:S01]  /*1530*/  IMAD.IADD R0, R7, 0x1, R12 ;  /* 0x0000000107007824 */ /* 0x000fe200078e020c */
[----:B------:R-:W-:Y:S08]  /*1540*/  @!P2 BRA `(.L_x_855) ;  /* 0x000000000040a947 */ /* 0x000ff00003800000 */
        /* <DEDUP_REMOVED lines=10> */
.L_x_856:
[----:B------:R-:W-:-:S13]  /*15f0*/  ISETP.NE.AND P0, PT, R13, 0x1, PT ;  /* 0x000000010d00780c */ /* 0x000fda0003f05270 */
[----:B------:R-:W0:Y:S02]  /*1600*/  @P0 LDC.64 R4, c[0x0][0x9e8] ;  /* 0x00027a00ff040b82 */ /* 0x000e240000000a00 */
[----:B0-----:R-:W-:-:S05]  /*1610*/  @P0 IMAD.HI.U32 R4, R3, R4, RZ ;  /* 0x0000000403040227 */ /* 0x001fca00078e00ff */
[----:B------:R-:W-:-:S07]  /*1620*/  @P0 SHF.R.U32.HI R3, RZ, R5, R4 ;  /* 0x00000005ff030219 */ /* 0x000fce0000011604 */
.L_x_857:
[----:B------:R-:W-:-:S05]  /*1630*/  IMAD R3, R3, R13, R13 ;  /* 0x0000000d03037224 */ /* 0x000fca00078e020d */
[----:B------:R-:W-:-:S07]  /*1640*/  VIMNMX R0, R0, R3, PT ;  /* 0x0000000300007248 */ /* 0x000fce0003fe0100 */
.L_x_855:
[----:B------:R-:W0:Y:S01]  /*1650*/  @P1 LDC R5, c[0x0][0x44c] ;  /* 0x00011300ff051b82 */ /* 0x000e220000000800 */
[----:B------:R-:W-:Y:S01]  /*1660*/  IMAD.U32 R4, RZ, RZ, UR41 ;  /* 0x00000029ff047e24 */ /* 0x000fe2000f8e00ff */
[----:B------:R-:W-:Y:S01]  /*1670*/  ULDC UR4, c[0x0][0x9dc] ;  /* 0x0002770000047ab9 */ /* 0x000fe20000000800 */
[----:B------:R-:W-:Y:S02]  /*1680*/  VIADD R3, R0, 0x9f ;  /* 0x0000009f00037836 */ /* 0x000fe40000000000 */
[C---:B------:R-:W-:Y:S02]  /*1690*/  IMAD.IADD R105, R17.reuse, 0x1, -R18 ;  /* 0x0000000111697824 */ /* 0x040fe400078e0a12 */
[----:B------:R-:W-:Y:S01]  /*16a0*/  VIADD R0, R17, 0x9f ;  /* 0x0000009f11007836 */ /* 0x000fe20000000000 */
        /* <DEDUP_REMOVED lines=23> */
.L_x_859:
[----:B------:R-:W-:-:S13]  /*1820*/  ISETP.NE.AND P0, PT, R13, 0x1, PT ;  /* 0x000000010d00780c */ /* 0x000fda0003f05270 */
[----:B------:R-:W0:Y:S02]  /*1830*/  @P0 LDC.64 R4, c[0x0][0x9e8] ;  /* 0x00027a00ff040b82 */ /* 0x000e240000000a00 */
[----:B0-----:R-:W-:-:S05]  /*1840*/  @P0 IMAD.HI.U32 R0, R6, R4, RZ ;  /* 0x0000000406000227 */ /* 0x001fca00078e00ff */
[----:B------:R-:W-:-:S07]  /*1850*/  @P0 SHF.R.U32.HI R6, RZ, R5, R0 ;  /* 0x00000005ff060219 */ /* 0x000fce0000011600 */
.L_x_860:
[----:B------:R-:W-:-:S05]  /*1860*/  IMAD R6, R6, R13, RZ ;  /* 0x0000000d06067224 */ /* 0x000fca00078e02ff */
[----:B------:R-:W-:-:S13]  /*1870*/  R2UR UR5, R6 ;  /* 0x00000000060572ca */ /* 0x000fda00000e0000 */
[----:B------:R-:W-:-:S04]  /*1880*/  UISETP.LT.AND UP0, UPT, UR4, UR5, UPT ;  /* 0x000000050400728c */ /* 0x000fc8000bf01270 */
[----:B------:R-:W-:-:S12]  /*1890*/  USEL UR4, UR4, UR5, !UP0 ;  /* 0x0000000504047287 */ /* 0x000fd8000c000000 */
.L_x_858:
[----:B------:R-:W-:Y:S01]  /*18a0*/  UIMAD.WIDE UR4, UR4, 0x66666667, URZ ;  /* 0x66666667040478a5 */ /* 0x000fe2000f8e023f */
[----:B------:R-:W-:Y:S02]  /*18b0*/  PLOP3.LUT P0, PT, PT, PT, PT, 0x80, 0x0 ;  /* 0x000000000000781c */ /* 0x000fe40003f0f070 */
        /* <DEDUP_REMOVED lines=10> */
[----:B------:R-:W-:Y:S01]  /*1960*/  UISETP.LT.AND UP0, UPT, URZ, UR4, UPT ;  /* 0x000000043f00728c */ /* 0x000fe2000bf01270 */
[----:B------:R-:W-:Y:S02]  /*1970*/  CS2R R24, SRZ ;  /* 0x0000000000187805 */ /* 0x000fe4000001ff00 */
[----:B------:R-:W-:Y:S02]  /*1980*/  CS2R R38, SRZ ;  /* 0x0000000000267805 */ /* 0x000fe4000001ff00 */
[----:B------:R-:W-:Y:S01]  /*1990*/  CS2R R26, SRZ ;  /* 0x00000000001a7805 */ /* 0x000fe2000001ff00 */
[----:B------:R-:W-:Y:S01]  /*19a0*/  USEL UR43, URZ, UR4, !UP0 ;  /* 0x000000043f2b7287 */ /* 0x000fe2000c000000 */
[----:B------:R-:W-:-:S02]  /*19b0*/  CS2R R36, SRZ ;  /* 0x0000000000247805 */ /* 0x000fc4000001ff00 */
[----:B------:R-:W-:Y:S02]  /*19c0*/  CS2R R28, SRZ ;  /* 0x00000000001c7805 */ /* 0x000fe4000001ff00 */
[----:B------:R-:W-:Y:S02]  /*19d0*/  CS2R R30, SRZ ;  /* 0x00000000001e7805 */ /* 0x000fe4000001ff00 */
[----:B------:R-:W-:Y:S02]  /*19e0*/  CS2R R32, SRZ ;  /* 0x0000000000207805 */ /* 0x000fe4000001ff00 */
[----:B------:R-:W-:Y:S02]  /*19f0*/  CS2R R56, SRZ ;  /* 0x0000000000387805 */ /* 0x000fe4000001ff00 */
[----:B------:R-:W-:Y:S02]  /*1a00*/  ISETP.GT.AND P1, PT, R104, UR43, PT ;  /* 0x0000002b68007c0c */ /* 0x000fe4000bf24270 */
[----:B------:R-:W-:-:S11]  /*1a10*/  CS2R R58, SRZ ;  /* 0x00000000003a7805 */ /* 0x000fd6000001ff00 */
        /* <DEDUP_REMOVED lines=36> */
.L_x_862:
        /* <DEDUP_REMOVED lines=9> */
.L_x_1043:
[----:B------:R-:W-:Y:S05]  /*1cf0*/  @!P0 BRA `(.L_x_864) ;  /* 0x0000000000048947 */ /* 0x000fea0003800000 */
[----:B------:R-:W-:Y:S01]  /*1d00*/  BPT.TRAP 0x1 ;  /* 0x000000040000795c */ /* 0x000fe20000300000 */
.L_x_864:
[----:B------:R-:W-:Y:S02]  /*1d10*/  IMAD.U32 R5, RZ, RZ, UR37 ;  /* 0x00000025ff057e24 */ /* 0x000fe4000f8e00ff */
[----:B0-----:R-:W-:-:S03]  /*1d20*/  IMAD.U32 R0, RZ, RZ, UR36 ;  /* 0x00000024ff007e24 */ /* 0x001fc6000f8e00ff */
[----:B------:R-:W-:Y:S02]  /*1d30*/  LEA R5, R5, UR45, 0x3 ;  /* 0x0000002d05057c11 */ /* 0x000fe4000f8e18ff */
[----:B------:R-:W-:-:S04]  /*1d40*/  SHF.L.U32 R0, R0, 0x1f, RZ ;  /* 0x0000001f00007819 */ /* 0x000fc800000006ff */
[----:B------:R0:W1:Y:S01]  /*1d50*/  SYNCS.PHASECHK.TRANS64.TRYWAIT P1, [R5+URZ+0x13230], R0 ;  /* 0x01323000050075a7 */ /* 0x000062000802017f */
[----:B------:R-:W-:Y:S05]  /*1d60*/  @!P0 BRA `(.L_x_865) ;  /* 0x0000000000048947 */ /* 0x000fea0003800000 */
[----:B------:R-:W-:Y:S01]  /*1d70*/  BPT.TRAP 0x1 ;  /* 0x000000040000795c */ /* 0x000fe20000300000 */
.L_x_865:
[----:B-1----:R-:W-:Y:S05]  /*1d80*/  @P1 BRA `(.L_x_866) ;  /* 0x0000000000081947 */ /* 0x002fea0003800000 */
[----:B------:R-:W1:Y:S02]  /*1d90*/  SYNCS.PHASECHK.TRANS64.TRYWAIT P1, [R5+URZ+0x13230], R0 ;  /* 0x01323000050075a7 */ /* 0x000e64000802017f */
[----:B-1----:R-:W-:Y:S05]  /*1da0*/  @!P1 BRA `(.L_x_867) ;  /* 0x00000158004c9947 */ /* 0x002fea0003800000 */
.L_x_866:
        /* <DEDUP_REMOVED lines=18> */
[----:B------:R-:W-:-:S02]  /*1ed0*/  UISETP.NE.AND UP0, UPT, UR13, 0x1, UPT ;  /* 0x000000010d00788c */ /* 0x000fc4000bf05270 */
[----:B------:R-:W-:Y:S01]  /*1ee0*/  IMAD.MOV.U32 R3, RZ, RZ, R0 ;  /* 0x000000ffff037224 */ /* 0x000fe200078e0000 */
[----:B------:R-:W-:Y:S01]  /*1ef0*/  ULDC UR21, c[0x0][0x9dc] ;  /* 0x0002770000157ab9 */ /* 0x000fe20000000800 */
[----:B------:R-:W-:Y:S02]  /*1f00*/  UIMAD UR12, UR37, 0x280, UR12 ;  /* 0x00000280250c78a4 */ /* 0x000fe4000f8e020c */
        /* <DEDUP_REMOVED lines=67> */
[----:B------:R-:W0:Y:S01]  /*2340*/  SHFL.IDX PT, R11, R3, RZ, 0x1c1f ;  /* 0x001c1fff030b7589 */ /* 0x000e2200000e0000 */
[----:B------:R-:W-:Y:S01]  /*2350*/  IMAD R4, R104, R5, 0xa1 ;  /* 0x000000a168047424 */ /* 0x000fe200078e0205 */
[----:B------:R-:W-:-:S03]  /*2360*/  @!P3 PRMT R0, RZ, 0x654, R0 ;  /* 0x00000654ff00b816 */ /* 0x000fc60000000000 */
[----:B------:R-:W-:Y:S01]  /*2370*/  IMAD R5, R19, -0x2, R4 ;  /* 0xfffffffe13057824 */ /* 0x000fe200078e0204 */
[----:B------:R-:W-:Y:S01]  /*2380*/  PLOP3.LUT P1, PT, PT, PT, UP1, 0x40, 0x0 ;  /* 0x000000000000781c */ /* 0x000fe20003f2e818 */
[----:B------:R-:W-:Y:S02]  /*2390*/  VIADD R10, R4, 0xffffffff ;  /* 0xffffffff040a7836 */ /* 0x000fe40000000000 */
[----:B------:R-:W-:Y:S01]  /*23a0*/  VIADD R12, R5, 0xffffffff ;  /* 0xffffffff050c7836 */ /* 0x000fe20000000000 */
[----:B------:R-:W-:-:S05]  /*23b0*/  IADD3 R6, -R18, R5, R17 ;  /* 0x0000000512067210 */ /* 0x000fca0007ffe111 */
[C---:B------:R-:W-:Y:S02]  /*23c0*/  VIADD R9, R6.reuse, UR6 ;  /* 0x0000000606097c36 */ /* 0x040fe40008000000 */
[----:B------:R-:W-:-:S04]  /*23d0*/  VIADD R6, R6, UR10 ;  /* 0x0000000a06067c36 */ /* 0x000fc80008000000 */
[----:B0-----:R-:W-:Y:S01]  /*23e0*/  IMAD.IADD R4, R6, 0x1, R11 ;  /* 0x0000000106047824 */ /* 0x001fe200078e020b */
[----:B------:R-:W-:Y:S02]  /*23f0*/  WARPGROUP.DEPBAR.LE gsb0, 0x0 ;  /* 0x00008000000079c5 */ /* 0x000fe40000010000 */
[----:B------:R0:W-:Y:S02]  /*2400*/  @!P3 SYNCS.ARRIVE.TRANS64.RED.A1T0 RZ, [R0+URZ], RZ ;  /* 0x000000ff00ffb9a7 */ /* 0x0001e4000810043f */
[----:B0-----:R-:W-:-:S04]  /*2410*/  IMAD R0, R104, -0xa0, R17 ;  /* 0xffffff6068007824 */ /* 0x001fc800078e0211 */
[----:B------:R-:W-:-:S04]  /*2420*/  VIADD R0, R0, 0xa0 ;  /* 0x000000a000007836 */ /* 0x000fc80000000000 */
[----:B------:R-:W-:-:S05]  /*2430*/  IMAD R8, R19, -0x2, R0 ;  /* 0xfffffffe13087824 */ /* 0x000fca00078e0200 */
[----:B------:R-:W-:Y:S01]  /*2440*/  VIADDMNMX R0, R11, R9, R8, PT ;  /* 0x000000090b007246 */ /* 0x000fe20003800108 */
[----:B------:R-:W-:Y:S06]  /*2450*/  @P1 BRA `(.L_x_868) ;  /* 0x0000000000541947 */ /* 0x000fec0003800000 */
[----:B------:R-:W-:Y:S01]  /*2460*/  IADD3 R5, -R18, R17, R11 ;  /* 0x0000001112057210 */ /* 0x000fe20007ffe10b */
        /* <DEDUP_REMOVED lines=11> */
.L_x_870:
[----:B------:R-:W-:-:S06]  /*2520*/  UISETP.NE.AND UP2, UPT, UR7, 0x1, UPT ;  /* 0x000000010700788c */ /* 0x000fcc000bf45270 */
[----:B------:R-:W-:-:S05]  /*2530*/  PLOP3.LUT P1, PT, PT, PT, UP2, 0x80, 0x0 ;  /* 0x000000000000781c */ /* 0x000fca0003f2f028 */
[----:B------:R-:W-:-:S08]  /*2540*/  @UP2 ULDC.64 UR10, c[0x0][0x9e8] ;  /* 0x00027a00000a2ab9 */ /* 0x000fd00000000a00 */
[----:B------:R-:W-:-:S05]  /*2550*/  @P1 IMAD.HI.U32 R11, R5, UR10, RZ ;  /* 0x0000000a050b1c27 */ /* 0x000fca000f8e00ff */
[----:B------:R-:W-:-:S07]  /*2560*/  @P1 SHF.R.U32.HI R5, RZ, UR11, R11 ;  /* 0x0000000bff051c19 */ /* 0x000fce000801160b */
.L_x_871:
[----:B------:R-:W-:Y:S05]  /*2570*/  BSYNC B0 ;  /* 0x0000000000007941 */ /* 0x000fea0003800000 */
.L_x_869:
[----:B------:R-:W-:-:S05]  /*2580*/  IMAD R5, R5, UR7, R12 ;  /* 0x0000000705057c24 */ /* 0x000fca000f8e020c */
[----:B------:R-:W-:Y:S02]  /*2590*/  VIMNMX R4, R4, R5, !PT ;  /* 0x0000000504047248 */ /* 0x000fe40007fe0100 */
[----:B------:R-:W-:-:S07]  /*25a0*/  VIADDMNMX R0, R5, UR7, R0, PT ;  /* 0x0000000705007c46 */ /* 0x000fce000b800100 */
.L_x_868:
        /* <DEDUP_REMOVED lines=248> */
.L_x_874:
[----:B------:R-:W-:-:S06]  /*3530*/  UISETP.NE.AND UP2, UPT, UR7, 0x1, UPT ;  /* 0x000000010700788c */ /* 0x000fcc000bf45270 */
[----:B------:R-:W-:-:S05]  /*3540*/  PLOP3.LUT P6, PT, PT, PT, UP2, 0x80, 0x0 ;  /* 0x000000000000781c */ /* 0x000fca0003fcf028 */
[----:B------:R-:W-:-:S08]  /*3550*/  @UP2 ULDC.64 UR10, c[0x0][0x9e8] ;  /* 0x00027a00000a2ab9 */ /* 0x000fd00000000a00 */
[----:B------:R-:W-:Y:S01]  /*3560*/  @P6 IMAD.HI.U32 R4, R3, UR10, RZ ;  /* 0x0000000a03046c27 */ /* 0x000fe2000f8e00ff */
[----:B------:R-:W-:-:S13]  /*3570*/  PLOP3.LUT P6, PT, PT, PT, UP2, 0x80, 0x0 ;  /* 0x000000000000781c */ /* 0x000fda0003fcf028 */
[----:B------:R-:W-:-:S07]  /*3580*/  @P6 SHF.R.U32.HI R3, RZ, UR11, R4 ;  /* 0x0000000bff036c19 */ /* 0x000fce0008011604 */
.L_x_875:
[----:B------:R-:W-:Y:S05]  /*3590*/  BSYNC B0 ;  /* 0x0000000000007941 */ /* 0x000fea0003800000 */
.L_x_873:
[----:B------:R-:W-:-:S05]  /*35a0*/  IMAD R3, R3, UR7, R12 ;  /* 0x0000000703037c24 */ /* 0x000fca000f8e020c */
[----:B------:R-:W-:Y:S02]  /*35b0*/  VIMNMX R88, R88, R3, !PT ;  /* 0x0000000358587248 */ /* 0x000fe40007fe0100 */
[----:B------:R-:W-:-:S07]  /*35c0*/  VIADDMNMX R0, R3, UR7, R0, PT ;  /* 0x0000000703007c46 */ /* 0x000fce000b800100 */
.L_x_872:
        /* <DEDUP_REMOVED lines=195> */
[----:B------:R-:W-:Y:S02]  /*4200*/  FMNMX.FTZ R15, R95, R14, !PT ;  /* 0x0000000e5f0f7209 */ /* 0x000fe40007810000 */
[----:B------:R-:W-:Y:S02]  /*4210*/  ISETP.GT.AND P1, PT, R88, 0x81, !P6 ;  /* 0x000000815800780c */ /* 0x000fe40007724270 */
[----:B------:R-:W-:Y:S02]  /*4220*/  FMNMX.FTZ R14, R98, R15, !PT ;  /* 0x0000000f620e7209 */ /* 0x000fe40007810000 */
[----:B------:R-:W-:Y:S02]  /*4230*/  ISETP.LT.OR P1, PT, R0, 0x82, P1 ;  /* 0x000000820000780c */ /* 0x000fe40000f21670 */
[----:B------:R-:W-:Y:S02]  /*4240*/  FMNMX.FTZ R21, R99, R14, !PT ;  /* 0x0000000e63157209 */ /* 0x000fe40007810000 */
[----:B------:R-:W-:-:S02]  /*4250*/  FSEL R27, R27, -INF , !P1 ;  /* 0xff8000001b1b7808 */ /* 0x000fc40004800000 */
[----:B------:R-:W-:Y:S02]  /*4260*/  FMNMX.FTZ R20, R102, R21, !PT ;  /* 0x0000001566147209 */ /* 0x000fe40007810000 */
[----:B------:R-:W-:Y:S02]  /*4270*/  FSETP.NEU.FTZ.AND P1, PT, R3, -INF , PT ;  /* 0xff8000000300780b */ /* 0x000fe40003f3d000 */
[----:B------:R-:W-:Y:S02]  /*4280*/  FMNMX.FTZ R21, R103, R20, !PT ;  /* 0x0000001467157209 */ /* 0x000fe40007810000 */
[----:B------:R-:W-:Y:S02]  /*4290*/  FSEL R106, R106, RZ, P1 ;  /* 0x000000ff6a6a7208 */ /* 0x000fe40000800000 */
[----:B------:R-:W-:Y:S02]  /*42a0*/  FMNMX.FTZ R20, R74, R21, !PT ;  /* 0x000000154a147209 */ /* 0x000fe40007810000 */
[----:B------:R-:W-:Y:S01]  /*42b0*/  LOP3.LUT P6, RZ, R16, 0x4000000, RZ, 0xc0, !PT ;  /* 0x0400000010ff7812 */ /* 0x000fe200078cc0ff */
[--C-:B------:R-:W-:Y:S01]  /*42c0*/  FFMA.FTZ R12, R72, UR42, -R106.reuse ;  /* 0x0000002a480c7c23 */ /* 0x100fe2000801086a */
[----:B------:R-:W-:-:S01]  /*42d0*/  FFMA.FTZ R72, R73, UR42, -R106 ;  /* 0x0000002a49487c23 */ /* 0x000fc2000801086a */
[----:B------:R-:W-:Y:S01]  /*42e0*/  FMNMX.FTZ R21, R75, R20, !PT ;  /* 0x000000144b157209 */ /* 0x000fe20007810000 */
[----:B------:R-:W-:-:S01]  /*42f0*/  FFMA.FTZ R73, R77, UR42, -R106 ;  /* 0x0000002a4d497c23 */ /* 0x000fc2000801086a */
[--C-:B------:R-:W-:Y:S01]  /*4300*/  FFMA.FTZ R14, R76, UR42, -R106.reuse ;  /* 0x0000002a4c0e7c23 */ /* 0x100fe2000801086a */
[----:B------:R0:W-:Y:S01]  /*4310*/  MUFU.EX2 R15, R72 ;  /* 0x00000048000f7308 */ /* 0x0001e20000000800 */
[----:B------:R-:W-:-:S01]  /*4320*/  FFMA.FTZ R20, R80, UR42, -R106 ;  /* 0x0000002a50147c23 */ /* 0x000fc2000801086a */
[--C-:B------:R-:W-:Y:S01]  /*4330*/  FFMA.FTZ R80, R81, UR42, -R106.reuse ;  /* 0x0000002a51507c23 */ /* 0x100fe2000801086a */
[----:B------:R-:W-:-:S01]  /*4340*/  FFMA.FTZ R85, R85, UR42, -R106 ;  /* 0x0000002a55557c23 */ /* 0x000fc2000801086a */
[----:B------:R-:W-:Y:S01]  /*4350*/  ISETP.GT.AND P1, PT, R88, 0x88, !P6 ;  /* 0x000000885800780c */ /* 0x000fe20007724270 */
[----:B------:R-:W-:-:S01]  /*4360*/  FFMA.FTZ R4, R5, UR42, -R106 ;  /* 0x0000002a05047c23 */ /* 0x000fc2000801086a */
[----:B------:R-:W-:Y:S01]  /*4370*/  LOP3.LUT P2, RZ, R16, 0x800000, RZ, 0xc0, !PT ;  /* 0x0080000010ff7812 */ /* 0x000fe2000784c0ff */
[----:B------:R-:W-:-:S01]  /*4380*/  FFMA.FTZ R5, R89, UR42, -R106 ;  /* 0x0000002a59057c23 */ /* 0x000fc2000801086a */
[----:B------:R-:W-:Y:S01]  /*4390*/  ISETP.LT.OR P1, PT, R0, 0x89, P1 ;  /* 0x000000890000780c */ /* 0x000fe20000f21670 */
[----:B------:R-:W-:-:S01]  /*43a0*/  FFMA.FTZ R6, R92, UR42, -R106 ;  /* 0x0000002a5c067c23 */ /* 0x000fc2000801086a */
[----:B0-----:R-:W-:Y:S01]  /*43b0*/  FMNMX.FTZ R72, R78, R21, !PT ;  /* 0x000000154e487209 */ /* 0x001fe20007810000 */
[----:B------:R-:W-:Y:S01]  /*43c0*/  MUFU.EX2 R4, R4 ;  /* 0x0000000400047308 */ /* 0x000fe20000000800 */
[----:B------:R-:W-:Y:S01]  /*43d0*/  FSEL R30, R30, -INF , !P1 ;  /* 0xff8000001e1e7808 */ /* 0x000fe20004800000 */
[--C-:B------:R-:W-:Y:S01]  /*43e0*/  FFMA.FTZ R9, R93, UR42, -R106.reuse ;  /* 0x0000002a5d097c23 */ /* 0x100fe2000801086a */
[----:B------:R-:W-:Y:S01]  /*43f0*/  FMNMX.FTZ R21, R79, R72, !PT ;  /* 0x000000484f157209 */ /* 0x000fe20007810000 */
[--C-:B------:R-:W-:Y:S01]  /*4400*/  FFMA.FTZ R8, R96, UR42, -R106.reuse ;  /* 0x0000002a60087c23 */ /* 0x100fe2000801086a */
[----:B------:R-:W-:Y:S01]  /*4410*/  ISETP.GT.AND P1, PT, R88, 0x89, !P2 ;  /* 0x000000895800780c */ /* 0x000fe20005724270 */
[--C-:B------:R-:W-:Y:S01]  /*4420*/  FFMA.FTZ R11, R97, UR42, -R106.reuse ;  /* 0x0000002a610b7c23 */ /* 0x100fe2000801086a */
[----:B------:R-:W-:Y:S01]  /*4430*/  FMNMX.FTZ R72, R82, R21, !PT ;  /* 0x0000001552487209 */ /* 0x000fe20007810000 */
[----:B------:R-:W0:Y:S01]  /*4440*/  MUFU.EX2 R5, R5 ;  /* 0x0000000500057308 */ /* 0x000e220000000800 */
[----:B------:R-:W-:Y:S01]  /*4450*/  ISETP.LT.OR P1, PT, R0, 0x8a, P1 ;  /* 0x0000008a0000780c */ /* 0x000fe20000f21670 */
[--C-:B------:R-:W-:Y:S01]  /*4460*/  FFMA.FTZ R10, R100, UR42, -R106.reuse ;  /* 0x0000002a640a7c23 */ /* 0x100fe2000801086a */
[----:B------:R-:W-:Y:S01]  /*4470*/  FMNMX.FTZ R77, R83, R72, !PT ;  /* 0x00000048534d7209 */ /* 0x000fe20007810000 */
[--C-:B------:R-:W-:Y:S01]  /*4480*/  FFMA.FTZ R72, R84, UR42, -R106.reuse ;  /* 0x0000002a54487c23 */ /* 0x100fe2000801086a */
[----:B------:R-:W-:-:S01]  /*4490*/  FFMA.FTZ R84, R64, UR42, -R106 ;  /* 0x0000002a40547c23 */ /* 0x000fc2000801086a */
[----:B------:R-:W-:Y:S01]  /*44a0*/  FSEL R31, R31, -INF , !P1 ;  /* 0xff8000001f1f7808 */ /* 0x000fe20004800000 */
[----:B------:R-:W-:-:S01]  /*44b0*/  FFMA.FTZ R13, R101, UR42, -R106 ;  /* 0x0000002a650d7c23 */ /* 0x000fc2000801086a */
[----:B------:R-:W-:Y:S01]  /*44c0*/  FMNMX.FTZ R76, R86, R77, !PT ;  /* 0x0000004d564c7209 */ /* 0x000fe20007810000 */
[----:B------:R1:W-:Y:S01]  /*44d0*/  MUFU.EX2 R21, R80 ;  /* 0x0000005000157308 */ /* 0x0003e20000000800 */
[----:B------:R-:W-:Y:S01]  /*44e0*/  LOP3.LUT P6, RZ, R16, 0x8000000, RZ, 0xc0, !PT ;  /* 0x0800000010ff7812 */ /* 0x000fe200078cc0ff */
[--C-:B------:R-:W-:Y:S01]  /*44f0*/  FFMA.FTZ R56, R56, UR42, -R106.reuse ;  /* 0x0000002a38387c23 */ /* 0x100fe2000801086a */
[----:B------:R-:W-:Y:S01]  /*4500*/  FMNMX.FTZ R77, R87, R76, !PT ;  /* 0x0000004c574d7209 */ /* 0x000fe20007810000 */
[--C-:B------:R-:W-:Y:S01]  /*4510*/  FFMA.FTZ R57, R57, UR42, -R106.reuse ;  /* 0x0000002a39397c23 */ /* 0x100fe2000801086a */
[----:B------:R-:W-:Y:S01]  /*4520*/  ISETP.GT.AND P2, PT, R88, 0x99, !P6 ;  /* 0x000000995800780c */ /* 0x000fe20007744270 */
[--C-:B------:R-:W-:Y:S01]  /*4530*/  FFMA.FTZ R44, R44, UR42, -R106.reuse ;  /* 0x0000002a2c2c7c23 */ /* 0x100fe2000801086a */
[----:B------:R-:W-:Y:S01]  /*4540*/  FMNMX.FTZ R76, R58, R77, !PT ;  /* 0x0000004d3a4c7209 */ /* 0x000fe20007810000 */
[----:B------:R-:W-:Y:S01]  /*4550*/  MUFU.EX2 R6, R6 ;  /* 0x0000000600067308 */ /* 0x000fe20000000800 */
[----:B-1----:R-:W-:-:S01]  /*4560*/  FFMA.FTZ R80, R60, UR42, -R106 ;  /* 0x0000002a3c507c23 */ /* 0x002fc2000801086a */
[----:B------:R-:W-:Y:S01]  /*4570*/  ISETP.LT.OR P2, PT, R0, 0x9a, P2 ;  /* 0x0000009a0000780c */ /* 0x000fe20001741670 */
[----:B0-----:R-:W-:-:S01]  /*4580*/  FADD.FTZ R97, R4, R5 ;  /* 0x0000000504617221 */ /* 0x001fc20000010000 */
[----:B------:R-:W-:Y:S01]  /*4590*/  FMNMX.FTZ R81, R59, R76, !PT ;  /* 0x0000004c3b517209 */ /* 0x000fe20007810000 */
[----:B------:R-:W-:-:S01]  /*45a0*/  FFMA.FTZ R45, R45, UR42, -R106 ;  /* 0x0000002a2d2d7c23 */ /* 0x000fc2000801086a */
[----:B------:R-:W-:Y:S01]  /*45b0*/  FSEL R39, R39, -INF , !P2 ;  /* 0xff80000027277808 */ /* 0x000fe20005000000 */
[----:B------:R-:W-:-:S01]  /*45c0*/  FFMA.FTZ R40, R40, UR42, -R106 ;  /* 0x0000002a28287c23 */ /* 0x000fc2000801086a */
[----:B------:R-:W-:Y:S01]  /*45d0*/  FMNMX.FTZ R76, R62, R81, !PT ;  /* 0x000000513e4c7209 */ /* 0x000fe20007810000 */
[----:B------:R0:W-:Y:S01]  /*45e0*/  MUFU.EX2 R77, R85 ;  /* 0x00000055004d7308 */ /* 0x0001e20000000800 */
[----:B------:R-:W-:-:S01]  /*45f0*/  FFMA.FTZ R41, R41, UR42, -R106 ;  /* 0x0000002a29297c23 */ /* 0x000fc2000801086a */
[--C-:B------:R-:W-:Y:S01]  /*4600*/  FFMA.FTZ R52, R52, UR42, -R106.reuse ;  /* 0x0000002a34347c23 */ /* 0x100fe2000801086a */
[----:B------:R-:W-:Y:S01]  /*4610*/  FMNMX.FTZ R81, R63, R76, !PT ;  /* 0x0000004c3f517209 */ /* 0x000fe20007810000 */
[--C-:B------:R-:W-:Y:S01]  /*4620*/  FFMA.FTZ R53, R53, UR42, -R106.reuse ;  /* 0x0000002a35357c23 */ /* 0x100fe2000801086a */
[----:B------:R-:W-:-:S01]  /*4630*/  FFMA.FTZ R48, R48, UR42, -R106 ;  /* 0x0000002a30307c23 */ /* 0x000fc2000801086a */
[--C-:B------:R-:W-:Y:S01]  /*4640*/  FFMA.FTZ R49, R49, UR42, -R106.reuse ;  /* 0x0000002a31317c23 */ /* 0x100fe2000801086a */
[----:B------:R-:W-:Y:S01]  /*4650*/  FMNMX.FTZ R76, R66, R81, !PT ;  /* 0x00000051424c7209 */ /* 0x000fe20007810000 */
[----:B------:R-:W1:Y:S01]  /*4660*/  MUFU.EX2 R9, R9 ;  /* 0x0000000900097308 */ /* 0x000e620000000800 */
[----:B------:R-:W-:-:S01]  /*4670*/  FFMA.FTZ R28, R28, UR42, -R106 ;  /* 0x0000002a1c1c7c23 */ /* 0x000fc2000801086a */
[--C-:B------:R-:W-:Y:S01]  /*4680*/  FFMA.FTZ R29, R29, UR42, -R106.reuse ;  /* 0x0000002a1d1d7c23 */ /* 0x100fe2000801086a */
[----:B------:R-:W-:Y:S01]  /*4690*/  FMNMX.FTZ R81, R67, R76, !PT ;  /* 0x0000004c43517209 */ /* 0x000fe20007810000 */
[--C-:B------:R-:W-:Y:S01]  /*46a0*/  FFMA.FTZ R24, R24, UR42, -R106.reuse ;  /* 0x0000002a18187c23 */ /* 0x100fe2000801086a */
[----:B------:R-:W-:-:S01]  /*46b0*/  FFMA.FTZ R25, R25, UR42, -R106 ;  /* 0x0000002a19197c23 */ /* 0x000fc2000801086a */
[--C-:B------:R-:W-:Y:S01]  /*46c0*/  FFMA.FTZ R36, R36, UR42, -R106.reuse ;  /* 0x0000002a24247c23 */ /* 0x100fe2000801086a */
[----:B------:R-:W-:Y:S01]  /*46d0*/  FMNMX.FTZ R60, R70, R81, !PT ;  /* 0x00000051463c7209 */ /* 0x000fe20007810000 */
[----:B------:R-:W-:Y:S01]  /*46e0*/  MUFU.EX2 R8, R8 ;  /* 0x0000000800087308 */ /* 0x000fe20000000800 */
[----:B------:R-:W-:-:S01]  /*46f0*/  FFMA.FTZ R32, R32, UR42, -R106 ;  /* 0x0000002a20207c23 */ /* 0x000fc2000801086a */
[--C-:B------:R-:W-:Y:S01]  /*4700*/  FFMA.FTZ R33, R33, UR42, -R106.reuse ;  /* 0x0000002a21217c23 */ /* 0x100fe2000801086a */
[----:B0-----:R-:W-:Y:S01]  /*4710*/  FMNMX.FTZ R85, R71, R60, !PT ;  /* 0x0000003c47557209 */ /* 0x001fe20007810000 */
[----:B------:R-:W-:-:S03]  /*4720*/  FFMA.FTZ R60, R61, UR42, -R106 ;  /* 0x0000002a3d3c7c23 */ /* 0x000fc6000801086a */
[----:B------:R-:W-:Y:S01]  /*4730*/  FMNMX.FTZ R76, R42, R85, !PT ;  /* 0x000000552a4c7209 */ /* 0x000fe20007810000 */
[----:B------:R0:W-:Y:S01]  /*4740*/  MUFU.EX2 R81, R80 ;  /* 0x0000005000517308 */ /* 0x0001e20000000800 */
[----:B-1----:R-:W-:Y:S02]  /*4750*/  F2FP.SATFINITE.E4M3.F32.PACK_AB_MERGE_C R152, R9, R6, RZ ;  /* 0x000000060998723e */ /* 0x002fe400048070ff */
[----:B------:R-:W-:Y:S02]  /*4760*/  FMNMX.FTZ R61, R43, R76, !PT ;  /* 0x0000004c2b3d7209 */ /* 0x000fe40007810000 */
[----:B------:R-:W-:Y:S02]  /*4770*/  F2FP.SATFINITE.E4M3.F32.PACK_AB_MERGE_C R152, R5, R4, R152 ;  /* 0x000000040598723e */ /* 0x000fe40004807098 */
[----:B------:R-:W-:Y:S01]  /*4780*/  FMNMX.FTZ R64, R46, R61, !PT ;  /* 0x0000003d2e407209 */ /* 0x000fe20007810000 */
[----:B------:R-:W-:Y:S01]  /*4790*/  MUFU.EX2 R11, R11 ;  /* 0x0000000b000b7308 */ /* 0x000fe20000000800 */
[----:B0-----:R-:W-:-:S02]  /*47a0*/  FFMA.FTZ R80, R68, UR42, -R106 ;  /* 0x0000002a44507c23 */ /* 0x001fc4000801086a */
[----:B------:R-:W-:Y:S01]  /*47b0*/  FMNMX.FTZ R85, R47, R64, !PT ;  /* 0x000000402f557209 */ /* 0x000fe20007810000 */
[----:B------:R-:W-:-:S03]  /*47c0*/  FFMA.FTZ R64, R65, UR42, -R106 ;  /* 0x0000002a41407c23 */ /* 0x000fc6000801086a */
[----:B------:R-:W-:Y:S01]  /*47d0*/  FMNMX.FTZ R76, R50, R85, !PT ;  /* 0x00000055324c7209 */ /* 0x000fe20007810000 */
[----:B------:R-:W-:Y:S03]  /*47e0*/  MUFU.EX2 R10, R10 ;  /* 0x0000000a000a7308 */ /* 0x000fe60000000800 */
[----:B------:R-:W-:-:S04]  /*47f0*/  FMNMX.FTZ R65, R51, R76, !PT ;  /* 0x0000004c33417209 */ /* 0x000fc80007810000 */
[----:B------:R-:W-:Y:S01]  /*4800*/  FMNMX.FTZ R68, R54, R65, !PT ;  /* 0x0000004136447209 */ /* 0x000fe20007810000 */
[----:B------:R-:W0:Y:S03]  /*4810*/  MUFU.EX2 R13, R13 ;  /* 0x0000000d000d7308 */ /* 0x000e260000000800 */
[----:B------:R-:W-:Y:S01]  /*4820*/  FMNMX.FTZ R85, R55, R68, !PT ;  /* 0x0000004437557209 */ /* 0x000fe20007810000 */
[----:B------:R-:W-:-:S03]  /*4830*/  FFMA.FTZ R68, R69, UR42, -R106 ;  /* 0x0000002a45447c23 */ /* 0x000fc6000801086a */
[----:B------:R-:W-:Y:S01]  /*4840*/  FMNMX.FTZ R76, R26, R85, !PT ;  /* 0x000000551a4c7209 */ /* 0x000fe20007810000 */
[----:B------:R-:W-:Y:S03]  /*4850*/  MUFU.EX2 R65, R80 ;  /* 0x0000005000417308 */ /* 0x000fe60000000800 */
[----:B------:R-:W-:-:S04]  /*4860*/  FMNMX.FTZ R69, R27, R76, !PT ;  /* 0x0000004c1b457209 */ /* 0x000fc80007810000 */
[----:B------:R-:W-:Y:S01]  /*4870*/  FMNMX.FTZ R76, R30, R69, !PT ;  /* 0x000000451e4c7209 */ /* 0x000fe20007810000 */
[----:B------:R-:W-:Y:S01]  /*4880*/  MUFU.EX2 R61, R84 ;  /* 0x00000054003d7308 */ /* 0x000fe20000000800 */
[----:B0-----:R-:W-:Y:S02]  /*4890*/  F2FP.SATFINITE.E4M3.F32.PACK_AB_MERGE_C R154, R13, R10, RZ ;  /* 0x0000000a0d9a723e */ /* 0x001fe400048070ff */
[----:B------:R-:W-:Y:S02]  /*48a0*/  FMNMX.FTZ R69, R31, R76, !PT ;  /* 0x0000004c1f457209 */ /* 0x000fe40007810000 */
[----:B------:R-:W-:Y:S02]  /*48b0*/  F2FP.SATFINITE.E4M3.F32.PACK_AB_MERGE_C R154, R11, R8, R154 ;  /* 0x000000080b9a723e */ /* 0x000fe4000480709a */
[----:B------:R-:W-:Y:S01]  /*48c0*/  FMNMX.FTZ R76, R34, R69, !PT ;  /* 0x00000045224c7209 */ /* 0x000fe20007810000 */
[----:B------:R-:W-:Y:S03]  /*48d0*/  MUFU.EX2 R12, R12 ;  /* 0x0000000c000c7308 */ /* 0x000fe60000000800 */
[----:B------:R-:W-:-:S04]  /*48e0*/  FMNMX.FTZ R69, R35, R76, !PT ;  /* 0x0000004c23457209 */ /* 0x000fc80007810000 */
[----:B------:R-:W-:Y:S01]  /*48f0*/  FMNMX.FTZ R0, R38, R69, !PT ;  /* 0x0000004526007209 */ /* 0x000fe20007810000 */
[----:B------:R-:W-:Y:S03]  /*4900*/  MUFU.EX2 R14, R14 ;  /* 0x0000000e000e7308 */ /* 0x000fe60000000800 */
[----:B------:R-:W-:-:S05]  /*4910*/  FMNMX.FTZ R0, R39, R0, !PT ;  /* 0x0000000027007209 */ /* 0x000fca0007810000 */
[----:B------:R-:W0:Y:S01]  /*4920*/  SHFL.BFLY PT, R69, R0, 0x2, 0x1f ;  /* 0x0c401f0000457f89 */ /* 0x000e2200000e0000 */
[----:B------:R-:W1:Y:S08]  /*4930*/  MUFU.EX2 R73, R73 ;  /* 0x0000004900497308 */ /* 0x000e700000000800 */
[----:B------:R-:W-:Y:S08]  /*4940*/  MUFU.EX2 R20, R20 ;  /* 0x0000001400147308 */ /* 0x000ff00000000800 */
[----:B------:R-:W2:Y:S01]  /*4950*/  MUFU.EX2 R72, R72 ;  /* 0x0000004800487308 */ /* 0x000ea20000000800 */
[----:B-1----:R-:W-:-:S04]  /*4960*/  F2FP.SATFINITE.E4M3.F32.PACK_AB_MERGE_C R148, R73, R14, RZ ;  /* 0x0000000e4994723e */ /* 0x002fc800048070ff */
[----:B------:R-:W-:Y:S02]  /*4970*/  F2FP.SATFINITE.E4M3.F32.PACK_AB_MERGE_C R148, R15, R12, R148 ;  /* 0x0000000c0f94723e */ /* 0x000fe40004807094 */
[----:B0-----:R-:W-:Y:S01]  /*4980*/  FMNMX.FTZ R69, R0, R69, !PT ;  /* 0x0000004500457209 */ /* 0x001fe20007810000 */
[----:B------:R-:W-:Y:S04]  /*4990*/  MUFU.EX2 R56, R56 ;  /* 0x0000003800387308 */ /* 0x000fe80000000800 */
[----:B------:R-:W0:Y:S04]  /*49a0*/  SHFL.BFLY PT, R0, R69, 0x1, 0x1f ;  /* 0x0c201f0045007f89 */ /* 0x000e2800000e0000 */
[----:B------:R-:W-:Y:S01]  /*49b0*/  MUFU.EX2 R57, R57 ;  /* 0x0000003900397308 */ /* 0x000fe20000000800 */
[----:B--2---:R-:W-:-:S04]  /*49c0*/  F2FP.SATFINITE.E4M3.F32.PACK_AB_MERGE_C R150, R77, R72, RZ ;  /* 0x000000484d96723e */ /* 0x004fc800048070ff */
[----:B------:R-:W-:-:S03]  /*49d0*/  F2FP.SATFINITE.E4M3.F32.PACK_AB_MERGE_C R150, R21, R20, R150 ;  /* 0x000000141596723e */ /* 0x000fc60004807096 */
[----:B------:R-:W1:Y:S08]  /*49e0*/  MUFU.EX2 R60, R60 ;  /* 0x0000003c003c7308 */ /* 0x000e700000000800 */
[----:B------:R-:W2:Y:S01]  /*49f0*/  MUFU.EX2 R68, R68 ;  /* 0x0000004400447308 */ /* 0x000ea20000000800 */
[----:B0-----:R-:W-:Y:S01]  /*4a00*/  FMNMX.FTZ R0, R69, R0, !PT ;  /* 0x0000000045007209 */ /* 0x001fe20007810000 */
[----:B------:R-:W-:-:S03]  /*4a10*/  IMAD.U32 R69, RZ, RZ, UR42 ;  /* 0x0000002aff457e24 */ /* 0x000fc6000f8e00ff */
[C---:B------:R-:W-:Y:S01]  /*4a20*/  FSETP.NEU.FTZ.AND P1, PT, R0.reuse, -INF , PT ;  /* 0xff8000000000780b */ /* 0x040fe20003f3d000 */
[----:B------:R-:W-:-:S01]  /*4a30*/  FFMA.FTZ R76, R0, R69, -8 ;  /* 0xc1000000004c7423 */ /* 0x000fc20000010045 */
[----:B------:R-:W-:Y:S01]  /*4a40*/  FFMA.FTZ R69, R37, UR42, -R106 ;  /* 0x0000002a25457c23 */ /* 0x000fe2000801086a */
[----:B------:R-:W-:Y:S01]  /*4a50*/  MUFU.EX2 R64, R64 ;  /* 0x0000004000407308 */ /* 0x000fe20000000800 */
[----:B-1----:R-:W-:Y:S02]  /*4a60*/  F2FP.SATFINITE.E4M3.F32.PACK_AB_MERGE_C R144, R60, R81, RZ ;  /* 0x000000513c90723e */ /* 0x002fe400048070ff */
[----:B------:R-:W-:Y:S02]  /*4a70*/  FSEL R37, R76, RZ, P1 ;  /* 0x000000ff4c257208 */ /* 0x000fe40000800000 */
[----:B------:R-:W-:Y:S02]  /*4a80*/  PLOP3.LUT P1, PT, PT, PT, UP1, 0x40, 0x0 ;  /* 0x000000000000781c */ /* 0x000fe40003f2e818 */
[----:B--2---:R-:W-:Y:S01]  /*4a90*/  F2FP.SATFINITE.E4M3.F32.PACK_AB_MERGE_C R146, R68, R65, RZ ;  /* 0x000000414492723e */ /* 0x004fe200048070ff */
[----:B------:R-:W-:-:S01]  /*4aa0*/  FFMA.FTZ R76, R90, UR42, -R37 ;  /* 0x0000002a5a4c7c23 */ /* 0x000fc20008010825 */
[--C-:B------:R-:W-:Y:S01]  /*4ab0*/  FFMA.FTZ R85, R91, UR42, -R37.reuse ;  /* 0x0000002a5b557c23 */ /* 0x100fe20008010825 */
[----:B------:R-:W-:-:S01]  /*4ac0*/  FFMA.FTZ R80, R94, UR42, -R37 ;  /* 0x0000002a5e507c23 */ /* 0x000fc20008010825 */
[--C-:B------:R-:W-:Y:S01]  /*4ad0*/  FFMA.FTZ R89, R95, UR42, -R37.reuse ;  /* 0x0000002a5f597c23 */ /* 0x100fe20008010825 */
[----:B------:R-:W-:-:S01]  /*4ae0*/  FFMA.FTZ R95, R79, UR42, -R37 ;  /* 0x0000002a4f5f7c23 */ /* 0x000fc20008010825 */
[----:B------:R-:W-:Y:S01]  /*4af0*/  FFMA.FTZ R79, R82, UR42, -R37 ;  /* 0x0000002a524f7c23 */ /* 0x000fe20008010825 */
[----:B------:R-:W-:Y:S01]  /*4b00*/  MUFU.EX2 R76, R76 ;  /* 0x0000004c004c7308 */ /* 0x000fe20000000800 */
[----:B------:R-:W-:-:S01]  /*4b10*/  FADD.FTZ R90, R6, R97 ;  /* 0x00000061065a7221 */ /* 0x000fc20000010000 */
[--C-:B------:R-:W-:Y:S01]  /*4b20*/  FFMA.FTZ R82, R83, UR42, -R37.reuse ;  /* 0x0000002a53527c23 */ /* 0x100fe20008010825 */
[----:B------:R-:W-:-:S01]  /*4b30*/  FFMA.FTZ R83, R86, UR42, -R37 ;  /* 0x0000002a56537c23 */ /* 0x000fc20008010825 */
[--C-:B------:R-:W-:Y:S01]  /*4b40*/  FFMA.FTZ R86, R87, UR42, -R37.reuse ;  /* 0x0000002a57567c23 */ /* 0x100fe20008010825 */
[----:B------:R-:W-:-:S01]  /*4b50*/  FFMA.FTZ R87, R63, UR42, -R37 ;  /* 0x0000002a3f577c23 */ /* 0x000fc20008010825 */
[----:B------:R-:W-:Y:S01]  /*4b60*/  FADD.FTZ R97, R9, R90 ;  /* 0x0000005a09617221 */ /* 0x000fe20000010000 */
[----:B------:R-:W-:-:S01]  /*4b70*/  FFMA.FTZ R63, R66, UR42, -R37 ;  /* 0x0000002a423f7c23 */ /* 0x000fc20008010825 */
[----:B------:R-:W0:Y:S01]  /*4b80*/  MUFU.EX2 R85, R85 ;  /* 0x0000005500557308 */ /* 0x000e220000000800 */
[----:B------:R-:W-:-:S01]  /*4b90*/  FFMA.FTZ R84, R98, UR42, -R37 ;  /* 0x0000002a62547c23 */ /* 0x000fc20008010825 */
[--C-:B------:R-:W-:Y:S01]  /*4ba0*/  FFMA.FTZ R66, R67, UR42, -R37.reuse ;  /* 0x0000002a43427c23 */ /* 0x100fe20008010825 */
[----:B------:R-:W-:-:S01]  /*4bb0*/  FFMA.FTZ R67, R70, UR42, -R37 ;  /* 0x0000002a46437c23 */ /* 0x000fc20008010825 */
[----:B------:R-:W-:Y:S01]  /*4bc0*/  FADD.FTZ R70, R8, R97 ;  /* 0x0000006108467221 */ /* 0x000fe20000010000 */
[----:B------:R-:W-:-:S01]  /*4bd0*/  FFMA.FTZ R91, R99, UR42, -R37 ;  /* 0x0000002a635b7c23 */ /* 0x000fc20008010825 */
        /* <DEDUP_REMOVED lines=20> */
[----:B------:R-:W-:Y:S01]  /*4d20*/  FADD.FTZ R97, R15, R92 ;  /* 0x0000005c0f617221 */ /* 0x000fe20000010000 */
[----:B------:R-:W-:Y:S01]  /*4d30*/  F2FP.SATFINITE.E4M3.F32.PACK_AB_MERGE_C R146, R64, R61, R146 ;  /* 0x0000003d4092723e */ /* 0x000fe20004807092 */
        /* <DEDUP_REMOVED lines=10> */
[--C-:B------:R-:W-:Y:S01]  /*4de0*/  FFMA.FTZ R34, R34, UR42, -R37.reuse ;  /* 0x0000002a22227c23 */ /* 0x100fe20008010825 */
[----:B------:R-:W-:-:S01]  /*4df0*/  FFMA.FTZ R35, R35, UR42, -R37 ;  /* 0x0000002a23237c23 */ /* 0x000fc20008010825 */
[----:B------:R-:W2:Y:S01]  /*4e00*/  MUFU.EX2 R88, R88 ;  /* 0x0000005800587308 */ /* 0x000ea20000000800 */
[----:B0-----:R-:W-:-:S01]  /*4e10*/  FADD.FTZ R6, R84, R71 ;  /* 0x0000004754067221 */ /* 0x001fc20000010000 */
[----:B------:R-:W-:Y:S01]  /*4e20*/  FADD.FTZ R71, R73, R90 ;  /* 0x0000005a49477221 */ /* 0x000fe20000010000 */
[----:B------:R-:W-:-:S01]  /*4e30*/  FFMA.FTZ R38, R38, UR42, -R37 ;  /* 0x0000002a26267c23 */ /* 0x000fc20008010825 */
[----:B------:R-:W-:-:S02]  /*4e40*/  F2FP.SATFINITE.E4M3.F32.PACK_AB_MERGE_C R80, R89, R80, RZ ;  /* 0x000000505950723e */ /* 0x000fc400048070ff */
[----:B------:R-:W-:-:S01]  /*4e50*/  FADD.FTZ R14, R20, R71 ;  /* 0x00000047140e7221 */ /* 0x000fc20000010000 */
[----:B------:R-:W-:Y:S01]  /*4e60*/  F2FP.SATFINITE.E4M3.F32.PACK_AB_MERGE_C R144, R57, R56, R144 ;  /* 0x000000383990723e */ /* 0x000fe20004807090 */
[----:B------:R-:W0:Y:S01]  /*4e70*/  MUFU.EX2 R93, R93 ;  /* 0x0000005d005d7308 */ /* 0x000e220000000800 */
[----:B-1----:R-:W-:-:S01]  /*4e80*/  FADD.FTZ R13, R91, R6 ;  /* 0x000000065b0d7221 */ /* 0x002fc20000010000 */
[----:B------:R-:W-:Y:S01]  /*4e90*/  FFMA.FTZ R6, R46, UR42, -R37 ;  /* 0x0000002a2e067c23 */ /* 0x000fe20008010825 */
[----:B------:R-:W-:-:S05]  /*4ea0*/  F2FP.SATFINITE.E4M3.F32.PACK_AB_MERGE_C R153, R85, R76, R80 ;  /* 0x0000004c5599723e */ /* 0x000fca0004807050 */
[----:B------:R-:W1:Y:S01]  /*4eb0*/  MUFU.EX2 R74, R74 ;  /* 0x0000004a004a7308 */ /* 0x000e620000000800 */
[----:B--2---:R-:W-:-:S01]  /*4ec0*/  FADD.FTZ R10, R88, R13 ;  /* 0x0000000d580a7221 */ /* 0x004fc20000010000 */
[----:B------:R-:W-:-:S04]  /*4ed0*/  FADD.FTZ R13, R21, R14 ;  /* 0x0000000e150d7221 */ /* 0x000fc80000010000 */
[----:B------:R-:W-:Y:S02]  /*4ee0*/  FADD.FTZ R8, R72, R13 ;  /* 0x0000000d48087221 */ /* 0x000fe40000010000 */
        /* <DEDUP_REMOVED lines=24> */
[----:B------:R-:W-:-:S04]  /*5070*/  F2FP.SATFINITE.E4M3.F32.PACK_AB_MERGE_C R78, R95, R78, RZ ;  /* 0x0000004e5f4e723e */ /* 0x000fc800048070ff */
[----:B------:R-:W-:Y:S01]  /*5080*/  F2FP.SATFINITE.E4M3.F32.PACK_AB_MERGE_C R149, R75, R74, R78 ;  /* 0x0000004a4b95723e */ /* 0x000fe2000480704e */
        /* <DEDUP_REMOVED lines=30> */
[----:B0-----:R-:W-:-:S01]  /*5270*/  FADD.FTZ R13, R70, R13 ;  /* 0x0000000d460d7221 */ /* 0x001fc20000010000 */
[----:B------:R-:W-:-:S04]  /*5280*/  F2FP.SATFINITE.E4M3.F32.PACK_AB_MERGE_C R67, R70, R67, RZ ;  /* 0x000000434643723e */ /* 0x000fc800048070ff */
[----:B------:R-:W-:Y:S02]  /*5290*/  F2FP.SATFINITE.E4M3.F32.PACK_AB_MERGE_C R147, R66, R63, R67 ;  /* 0x0000003f4293723e */ /* 0x000fe40004807043 */
        /* <DEDUP_REMOVED lines=87> */
.L_x_877:
[----:B------:R-:W-:-:S11]  /*5810*/  UISETP.NE.AND UP2, UPT, UR7, 0x1, UPT ;  /* 0x000000010700788c */ /* 0x000fd6000bf45270 */
[----:B------:R-:W-:Y:S02]  /*5820*/  @UP2 ULDC.64 UR14, c[0x0][0x9e8] ;  /* 0x00027a00000e2ab9 */ /* 0x000fe40000000a00 */
[----:B------:R-:W-:-:S04]  /*5830*/  UIMAD.WIDE.U32 UR10, UR12, UR14, URZ ;  /* 0x0000000e0c0a72a5 */ /* 0x000fc8000f8e003f */
[----:B------:R-:W-:-:S12]  /*5840*/  @UP2 USHF.R.U32.HI UR12, URZ, UR15, UR11 ;  /* 0x0000000f3f0c2299 */ /* 0x000fd8000801160b */
.L_x_878:
[----:B------:R-:W-:-:S04]  /*5850*/  UIMAD UR7, UR12, UR7, UR7 ;  /* 0x000000070c0772a4 */ /* 0x000fc8000f8e0207 */
[----:B------:R-:W-:-:S04]  /*5860*/  UISETP.LT.AND UP2, UPT, UR6, UR7, UPT ;  /* 0x000000070600728c */ /* 0x000fc8000bf41270 */
[----:B------:R-:W-:-:S12]  /*5870*/  USEL UR6, UR6, UR7, UP2 ;  /* 0x0000000706067287 */ /* 0x000fd80009000000 */
.L_x_876:
        /* <DEDUP_REMOVED lines=27> */
.L_x_897:
[----:B------:R-:W-:-:S04]  /*5a30*/  UIADD3 UR25, UR37, 0x1, URZ ;  /* 0x0000000125197890 */ /* 0x000fc8000fffe03f */
[----:B------:R-:W-:-:S04]  /*5a40*/  UISETP.NE.AND UP2, UPT, UR25, 0x2, UPT ;  /* 0x000000021900788c */ /* 0x000fc8000bf45270 */
[----:B------:R-:W-:Y:S02]  /*5a50*/  USEL UR24, URZ, 0x1, UP2 ;  /* 0x000000013f187887 */ /* 0x000fe40009000000 */
[----:B------:R-:W-:Y:S02]  /*5a60*/  USEL UR25, UR25, URZ, UP2 ;  /* 0x0000003f19197287 */ /* 0x000fe40009000000 */
[----:B------:R-:W-:Y:S01]  /*5a70*/  ULOP3.LUT UR24, UR36, UR24, URZ, 0x3c, !UPT ;  /* 0x0000001824187292 */ /* 0x000fe2000f8e3c3f */
[----:B------:R-:W-:Y:S11]  /*5a80*/  @!P0 BRA `(.L_x_880) ;  /* 0x0000000000048947 */ /* 0x000ff60003800000 */
[----:B------:R-:W-:Y:S01]  /*5a90*/  BPT.TRAP 0x1 ;  /* 0x000000040000795c */ /* 0x000fe20000300000 */
.L_x_880:
[----:B------:R-:W-:Y:S01]  /*5aa0*/  ULEA UR23, UR25, UR45, 0x3 ;  /* 0x0000002d19177291 */ /* 0x000fe2000f8e183f */
[----:B------:R-:W-:-:S05]  /*5ab0*/  IMAD.U32 R8, RZ, RZ, UR24 ;  /* 0x00000018ff087e24 */ /* 0x000fca000f8e00ff */
[----:B------:R-:W-:-:S04]  /*5ac0*/  SHF.L.U32 R8, R8, 0x1f, RZ ;  /* 0x0000001f08087819 */ /* 0x000fc800000006ff */
[----:B------:R0:W1:Y:S01]  /*5ad0*/  SYNCS.PHASECHK.TRANS64.TRYWAIT P1, [UR23+0x13230], R8 ;  /* 0x01323008ff0075a7 */ /* 0x0000620008020157 */
[----:B------:R-:W-:Y:S05]  /*5ae0*/  @!P0 BRA `(.L_x_881) ;  /* 0x0000000000048947 */ /* 0x000fea0003800000 */
[----:B------:R-:W-:Y:S01]  /*5af0*/  BPT.TRAP 0x1 ;  /* 0x000000040000795c */ /* 0x000fe20000300000 */
.L_x_881:
[----:B-1----:R-:W-:Y:S05]  /*5b00*/  @P1 BRA `(.L_x_882) ;  /* 0x0000000000081947 */ /* 0x002fea0003800000 */
[----:B------:R-:W1:Y:S02]  /*5b10*/  SYNCS.PHASECHK.TRANS64.TRYWAIT P1, [UR23+0x13230], R8 ;  /* 0x01323008ff0075a7 */ /* 0x000e640008020157 */
[----:B-1----:R-:W-:Y:S05]  /*5b20*/  @!P1 BRA `(.L_x_883) ;  /* 0x0000011c00009947 */ /* 0x002fea0003800000 */
.L_x_882:
        /* <DEDUP_REMOVED lines=64> */
.L_x_884:
[----:B------:R-:W-:Y:S01]  /*5f30*/  ULEA UR11, UR37, UR45, 0x3 ;  /* 0x0000002d250b7291 */ /* 0x000fe2000f8e183f */
[----:B01----:R-:W-:-:S05]  /*5f40*/  IMAD.U32 R8, RZ, RZ, UR36 ;  /* 0x00000024ff087e24 */ /* 0x003fca000f8e00ff */
[----:B------:R-:W-:-:S04]  /*5f50*/  SHF.L.U32 R8, R8, 0x1f, RZ ;  /* 0x0000001f08087819 */ /* 0x000fc800000006ff */
[----:B------:R0:W1:Y:S01]  /*5f60*/  SYNCS.PHASECHK.TRANS64.TRYWAIT P1, [UR11+0x13250], R8 ;  /* 0x01325008ff0075a7 */ /* 0x000062000802014b */
[----:B------:R-:W-:Y:S05]  /*5f70*/  @!P0 BRA `(.L_x_885) ;  /* 0x0000000000048947 */ /* 0x000fea0003800000 */
[----:B------:R-:W-:Y:S01]  /*5f80*/  BPT.TRAP 0x1 ;  /* 0x000000040000795c */ /* 0x000fe20000300000 */
.L_x_885:
[----:B-1----:R-:W-:Y:S05]  /*5f90*/  @P1 BRA `(.L_x_886) ;  /* 0x0000000000081947 */ /* 0x002fea0003800000 */
[----:B------:R-:W1:Y:S02]  /*5fa0*/  SYNCS.PHASECHK.TRANS64.TRYWAIT P1, [UR11+0x13250], R8 ;  /* 0x01325008ff0075a7 */ /* 0x000e64000802014b */
[----:B-1----:R-:W-:Y:S05]  /*5fb0*/  @!P1 BRA `(.L_x_887) ;  /* 0x0000011400f49947 */ /* 0x002fea0003800000 */
.L_x_886:
[----:B------:R-:W-:Y:S01]  /*5fc0*/  UIADD3 UR6, UR45, 0x1000, URZ ;  /* 0x000010002d067890 */ /* 0x000fe2000fffe03f */
[----:B------:R-:W-:Y:S01]  /*5fd0*/  WARPGROUP.ARRIVE ;  /* 0x00000000000079c5 */ /* 0x000fe20000000000 */
[----:B------:R-:W-:Y:S01]  /*5fe0*/  UMOV UR7, 0xc0000010 ;  /* 0xc000001000077882 */ /* 0x000fe20000000000 */
[----:B------:R-:W-:Y:S01]  /*5ff0*/  PLOP3.LUT P1, PT, PT, PT, UP0, 0x80, 0x0 ;  /* 0x000000000000781c */ /* 0x000fe20003f2f008 */
[----:B------:R-:W-:Y:S01]  /*6000*/  USHF.R.U32.HI UR6, URZ, 0x4, UR6 ;  /* 0x000000043f067899 */ /* 0x000fe20008011606 */
[----:B------:R-:W-:Y:S01]  /*6010*/  PLOP3.LUT P2, PT, PT, PT, UP0, 0x80, 0x0 ;  /* 0x000000000000781c */ /* 0x000fe20003f4f008 */
[----:B------:R-:W-:Y:S01]  /*6020*/  VIADD R20, R22, UR41 ;  /* 0x0000002916147c36 */ /* 0x000fe20008000000 */
[----:B------:R-:W-:Y:S01]  /*6030*/  LOP3.LUT P3, RZ, R23, 0x7f, RZ, 0xc0, !PT ;  /* 0x0000007f17ff7812 */ /* 0x000fe2000786c0ff */
[----:B------:R-:W-:Y:S01]  /*6040*/  ULOP3.LUT UR6, UR6, 0x3fff, URZ, 0xc0, !UPT ;  /* 0x00003fff06067892 */ /* 0x000fe2000f8ec03f */
[----:B------:R-:W-:Y:S02]  /*6050*/  IMAD R15, R4, -0xa0, RZ ;  /* 0xffffff60040f7824 */ /* 0x000fe400078e02ff */
[----:B01----:R-:W-:Y:S01]  /*6060*/  IMAD.U32 R8, RZ, RZ, UR23 ;  /* 0x00000017ff087e24 */ /* 0x003fe2000f8e00ff */
[----:B------:R-:W-:Y:S01]  /*6070*/  ULOP3.LUT UR6, UR6, 0x10000, URZ, 0xfc, !UPT ;  /* 0x0001000006067892 */ /* 0x000fe2000f8efc3f */
[----:B------:R-:W-:-:S03]  /*6080*/  VIADD R10, R15, 0x1 ;  /* 0x000000010f0a7836 */ /* 0x000fc60000000000 */
[----:B------:R-:W-:Y:S01]  /*6090*/  UIMAD UR10, UR37, 0x280, UR6 ;  /* 0x00000280250a78a4 */ /* 0x000fe2000f8e0206 */
[----:B------:R-:W-:-:S03]  /*60a0*/  IMAD R10, R19, -0x2, R10 ;  /* 0xfffffffe130a7824 */ /* 0x000fc600078e020a */
[----:B------:R-:W-:Y:S02]  /*60b0*/  @!P3 VIADD R8, R8, 0x13240 ;  /* 0x000132400808b836 */ /* 0x000fe40000000000 */
[----:B------:R-:W-:Y:S01]  /*60c0*/  IADD3 R13, -R18, R10, R17 ;  /* 0x0000000a120d7210 */ /* 0x000fe20007ffe111 */
[----:B------:R-:W-:Y:S01]  /*60d0*/  UMOV UR6, UR10 ;  /* 0x0000000a00067c82 */ /* 0x000fe20008000000 */
[----:B------:R-:W-:Y:S01]  /*60e0*/  VIADD R10, R10, 0xffffffff ;  /* 0xffffffff0a0a7836 */ /* 0x000fe20000000000 */
[----:B------:R-:W-:Y:S01]  /*60f0*/  QGMMA.64x64x32.F32.E4M3.E4M3 R24, R152, gdesc[UR4], R24, gsb0 ;  /* 0x00e0000498187df3 */ /* 0x000fe20008000818 */
[----:B------:R-:W-:Y:S01]  /*6100*/  UIADD3 UR6, UR10, 0x80, URZ ;  /* 0x000000800a067890 */ /* 0x000fe2000fffe03f */
[----:B------:R-:W-:Y:S01]  /*6110*/  @!P3 PRMT R8, RZ, 0x654, R8 ;  /* 0x00000654ff08b816 */ /* 0x000fe20000000008 */
[----:B------:R-:W-:Y:S01]  /*6120*/  UMOV UR7, 0xc0000010 ;  /* 0xc000001000077882 */ /* 0x000fe20000000000 */
[----:B------:R-:W-:Y:S01]  /*6130*/  VIADD R14, R13, UR22 ;  /* 0x000000160d0e7c36 */ /* 0x000fe20008000000 */
[----:B------:R-:W-:-:S02]  /*6140*/  WARPGROUP.DEPBAR.LE gsb0, 0x0 ;  /* 0x00008000000079c5 */ /* 0x000fc40000010000 */
        /* <DEDUP_REMOVED lines=22> */
[----:B------:R-:W-:-:S04]  /*62b0*/  ULOP3.LUT UR6, URZ, UR21, URZ, 0x33, !UPT ;  /* 0x000000153f067292 */ /* 0x000fc8000f8e333f */
[----:B------:R-:W0:Y:S02]  /*62c0*/  SHFL.IDX PT, R21, R20, RZ, 0x1c1f ;  /* 0x001c1fff14157589 */ /* 0x000e2400000e0000 */
[----:B------:R-:W-:Y:S02]  /*62d0*/  VIADD R13, R13, UR6 ;  /* 0x000000060d0d7c36 */ /* 0x000fe40008000000 */
[--C-:B0-----:R-:W-:Y:S02]  /*62e0*/  IMAD.IADD R12, R14, 0x1, R21.reuse ;  /* 0x000000010e0c7824 */ /* 0x101fe400078e0215 */
[----:B------:R-:W-:Y:S01]  /*62f0*/  IMAD.IADD R11, R13, 0x1, R21 ;  /* 0x000000010d0b7824 */ /* 0x000fe200078e0215 */
[----:B------:R-:W-:Y:S02]  /*6300*/  WARPGROUP.DEPBAR.LE gsb0, 0x0 ;  /* 0x00008000000079c5 */ /* 0x000fe40000010000 */
[----:B------:R0:W-:Y:S01]  /*6310*/  @!P3 SYNCS.ARRIVE.TRANS64.RED.A1T0 RZ, [R8+URZ], RZ ;  /* 0x000000ff08ffb9a7 */ /* 0x0001e2000810043f */
[----:B------:R-:W-:Y:S05]  /*6320*/  @P1 BRA `(.L_x_888) ;  /* 0x0000000000541947 */ /* 0x000fea0003800000 */
[----:B------:R-:W-:Y:S01]  /*6330*/  IADD3 R21, -R18, R17, R21 ;  /* 0x0000001112157210 */ /* 0x000fe20007ffe115 */
[----:B------:R-:W-:Y:S03]  /*6340*/  BSSY B0, `(.L_x_889) ;  /* 0x0000010000007945 */ /* 0x000fe60003800000 */
[----:B------:R-:W-:-:S13]  /*6350*/  ISETP.GT.AND P1, PT, R21, -0x1, PT ;  /* 0xffffffff1500780c */ /* 0x000fda0003f24270 */
[----:B------:R-:W-:Y:S05]  /*6360*/  @P1 BRA `(.L_x_890) ;  /* 0x0000000000201947 */ /* 0x000fea0003800000 */
[----:B------:R-:W-:Y:S01]  /*6370*/  IMAD.U32 R136, RZ, RZ, UR20 ;  /* 0x00000014ff887e24 */ /* 0x000fe2000f8e00ff */
[----:B------:R-:W-:-:S04]  /*6380*/  LOP3.LUT R21, RZ, R21, RZ, 0x33, !PT ;  /* 0x00000015ff157212 */ /* 0x000fc800078e33ff */
[----:B------:R-:W-:-:S13]  /*6390*/  ISETP.NE.AND P1, PT, R136, 0x1, PT ;  /* 0x000000018800780c */ /* 0x000fda0003f25270 */
[----:B0-----:R-:W0:Y:S02]  /*63a0*/  @P1 LDC.64 R8, c[0x0][0x9e8] ;  /* 0x00027a00ff081b82 */ /* 0x001e240000000a00 */
[----:B0-----:R-:W-:-:S05]  /*63b0*/  @P1 IMAD.HI.U32 R8, R21, R8, RZ ;  /* 0x0000000815081227 */ /* 0x001fca00078e00ff */
[----:B------:R-:W-:-:S04]  /*63c0*/  @P1 SHF.R.U32.HI R21, RZ, R9, R8 ;  /* 0x00000009ff151219 */ /* 0x000fc80000011608 */
[----:B------:R-:W-:Y:S01]  /*63d0*/  LOP3.LUT R21, RZ, R21, RZ, 0x33, !PT ;  /* 0x00000015ff157212 */ /* 0x000fe200078e33ff */
[----:B------:R-:W-:Y:S06]  /*63e0*/  BRA `(.L_x_891) ;  /* 0x0000000000147947 */ /* 0x000fec0003800000 */
.L_x_890:
[----:B------:R-:W-:-:S05]  /*63f0*/  IMAD.U32 R136, RZ, RZ, UR20 ;  /* 0x00000014ff887e24 */ /* 0x000fca000f8e00ff */
[----:B------:R-:W-:-:S13]  /*6400*/  ISETP.NE.AND P1, PT, R136, 0x1, PT ;  /* 0x000000018800780c */ /* 0x000fda0003f25270 */
[----:B0-----:R-:W0:Y:S02]  /*6410*/  @P1 LDC.64 R8, c[0x0][0x9e8] ;  /* 0x00027a00ff081b82 */ /* 0x001e240000000a00 */
[----:B0-----:R-:W-:-:S05]  /*6420*/  @P1 IMAD.HI.U32 R8, R21, R8, RZ ;  /* 0x0000000815081227 */ /* 0x001fca00078e00ff */
[----:B------:R-:W-:-:S07]  /*6430*/  @P1 SHF.R.U32.HI R21, RZ, R9, R8 ;  /* 0x00000009ff151219 */ /* 0x000fce0000011608 */
.L_x_891:
[----:B------:R-:W-:Y:S05]  /*6440*/  BSYNC B0 ;  /* 0x0000000000007941 */ /* 0x000fea0003800000 */
.L_x_889:
[----:B------:R-:W-:-:S05]  /*6450*/  IMAD R21, R21, R136, R10 ;  /* 0x0000008815157224 */ /* 0x000fca00078e020a */
[----:B------:R-:W-:Y:S02]  /*6460*/  VIADDMNMX R12, R21, R136, R12, PT ;  /* 0x00000088150c7246 */ /* 0x000fe4000380010c */
[----:B------:R-:W-:-:S07]  /*6470*/  VIMNMX R11, R11, R21, !PT ;  /* 0x000000150b0b7248 */ /* 0x000fce0007fe0100 */
.L_x_888:
[C---:B------:R-:W-:Y:S02]  /*6480*/  ISETP.GE.AND P1, PT, R15.reuse, 0x2, PT ;  /* 0x000000020f00780c */ /* 0x040fe40003f26270 */
        /* <DEDUP_REMOVED lines=227> */
[----:B------:R-:W1:Y:S02]  /*72c0*/  SHFL.IDX PT, R11, R20, 0x1, 0x1c1f ;  /* 0x003c1f00140b7f89 */ /* 0x000e6400000e0000 */
[----:B------:R-:W-:-:S04]  /*72d0*/  ISETP.LT.OR P6, PT, R12, 0x9a, P6 ;  /* 0x0000009a0c00780c */ /* 0x000fc800037c1670 */
[----:B------:R-:W-:Y:S02]  /*72e0*/  FSEL R69, R69, -INF , !P6 ;  /* 0xff80000045457808 */ /* 0x000fe40007000000 */
[----:B------:R-:W-:Y:S01]  /*72f0*/  PLOP3.LUT P6, PT, PT, PT, UP1, 0x40, 0x0 ;  /* 0x000000000000781c */ /* 0x000fe20003fce818 */
[--C-:B-1----:R-:W-:Y:S02]  /*7300*/  IMAD.IADD R14, R14, 0x1, R11.reuse ;  /* 0x000000010e0e7824 */ /* 0x102fe400078e020b */
[----:B------:R-:W-:-:S10]  /*7310*/  IMAD.IADD R13, R13, 0x1, R11 ;  /* 0x000000010d0d7824 */ /* 0x000fd400078e020b */
        /* <DEDUP_REMOVED lines=13> */
.L_x_894:
[----:B------:R-:W-:-:S05]  /*73f0*/  IMAD.U32 R15, RZ, RZ, UR20 ;  /* 0x00000014ff0f7e24 */ /* 0x000fca000f8e00ff */
[----:B------:R-:W-:-:S13]  /*7400*/  ISETP.NE.AND P6, PT, R15, 0x1, PT ;  /* 0x000000010f00780c */ /* 0x000fda0003fc5270 */
[----:B0-----:R-:W0:Y:S02]  /*7410*/  @P6 LDC.64 R8, c[0x0][0x9e8] ;  /* 0x00027a00ff086b82 */ /* 0x001e240000000a00 */
[----:B0-----:R-:W-:-:S05]  /*7420*/  @P6 IMAD.HI.U32 R8, R11, R8, RZ ;  /* 0x000000080b086227 */ /* 0x001fca00078e00ff */
[----:B------:R-:W-:-:S07]  /*7430*/  @P6 SHF.R.U32.HI R11, RZ, R9, R8 ;  /* 0x00000009ff0b6219 */ /* 0x000fce0000011608 */
.L_x_895:
[----:B------:R-:W-:Y:S05]  /*7440*/  BSYNC B0 ;  /* 0x0000000000007941 */ /* 0x000fea0003800000 */
.L_x_893:
[----:B------:R-:W-:-:S05]  /*7450*/  IMAD R10, R11, R15, R10 ;  /* 0x0000000f0b0a7224 */ /* 0x000fca00078e020a */
[----:B------:R-:W-:Y:S02]  /*7460*/  VIADDMNMX R14, R10, R15, R14, PT ;  /* 0x0000000f0a0e7246 */ /* 0x000fe4000380010e */
[----:B------:R-:W-:-:S07]  /*7470*/  VIMNMX R13, R13, R10, !PT ;  /* 0x0000000a0d0d7248 */ /* 0x000fce0007fe0100 */
.L_x_892:
[----:B------:R-:W-:Y:S01]  /*7480*/  ISETP.GT.AND P1, PT, R13, 0x20, !P1 ;  /* 0x000000200d00780c */ /* 0x000fe20004f24270 */
[----:B------:R-:W-:Y:S01]  /*7490*/  IMAD.U32 R15, RZ, RZ, UR42 ;  /* 0x0000002aff0f7e24 */ /* 0x000fe2000f8e00ff */
[----:B------:R-:W-:Y:S02]  /*74a0*/  LOP3.LUT P6, RZ, R16, 0x20000, RZ, 0xc0, !PT ;  /* 0x0002000010ff7812 */ /* 0x000fe400078cc0ff */
[----:B------:R-:W-:Y:S02]  /*74b0*/  ISETP.LT.OR P1, PT, R14, 0x21, P1 ;  /* 0x000000210e00780c */ /* 0x000fe40000f21670 */
[----:B0-----:R-:W-:Y:S02]  /*74c0*/  FMNMX.FTZ R8, R120, R3, !PT ;  /* 0x0000000378087209 */ /* 0x001fe40007810000 */
        /* <DEDUP_REMOVED lines=248> */
[----:B------:R-:W-:Y:S01]  /*8450*/  FFMA.FTZ R69, R69, UR42, -R10 ;  /* 0x0000002a45457c23 */ /* 0x000fe2000801080a */
        /* <DEDUP_REMOVED lines=41> */
[----:B------:R-:W-:Y:S01]  /*86f0*/  FFMA.FTZ R81, R85, UR42, -R10 ;  /* 0x0000002a55517c23 */ /* 0x000fe2000801080a */
[----:B------:R-:W-:Y:S01]  /*8700*/  IMAD.U32 R85, RZ, RZ, UR42 ;  /* 0x0000002aff557e24 */ /* 0x000fe2000f8e00ff */
[----:B------:R-:W-:Y:S01]  /*8710*/  FMNMX.FTZ R124, R71, R76, !PT ;  /* 0x0000004c477c7209 */ /* 0x000fe20007810000 */
[----:B------:R-:W-:Y:S04]  /*8720*/  MUFU.EX2 R112, R112 ;  /* 0x0000007000707308 */ /* 0x000fe80000000800 */
[----:B------:R-:W0:Y:S04]  /*8730*/  SHFL.BFLY PT, R125, R124, 0x2, 0x1f ;  /* 0x0c401f007c7d7f89 */ /* 0x000e2800000e0000 */
[----:B------:R1:W-:Y:S08]  /*8740*/  MUFU.EX2 R76, R128 ;  /* 0x00000080004c7308 */ /* 0x0003f00000000800 */
[----:B------:R-:W-:Y:S08]  /*8750*/  MUFU.EX2 R113, R113 ;  /* 0x0000007100717308 */ /* 0x000ff00000000800 */
[----:B------:R-:W-:Y:S01]  /*8760*/  MUFU.EX2 R116, R116 ;  /* 0x0000007400747308 */ /* 0x000fe20000000800 */
[----:B0-----:R-:W-:-:S02]  /*8770*/  FMNMX.FTZ R125, R124, R125, !PT ;  /* 0x0000007d7c7d7209 */ /* 0x001fc40007810000 */
[----:B------:R-:W-:-:S05]  /*8780*/  FSEL R124, R8, RZ, P1 ;  /* 0x000000ff087c7208 */ /* 0x000fca0000800000 */
[----:B------:R-:W-:Y:S01]  /*8790*/  MUFU.EX2 R117, R117 ;  /* 0x0000007500757308 */ /* 0x000fe20000000800 */
[----:B------:R-:W0:Y:S01]  /*87a0*/  SHFL.BFLY PT, R84, R125, 0x1, 0x1f ;  /* 0x0c201f007d547f89 */ /* 0x000e2200000e0000 */
[----:B------:R-:W-:-:S06]  /*87b0*/  FADD.FTZ R124, -R124, R3 ;  /* 0x000000037c7c7221 */ /* 0x000fcc0000010100 */
[----:B------:R-:W-:Y:S08]  /*87c0*/  MUFU.EX2 R3, R69 ;  /* 0x0000004500037308 */ /* 0x000ff00000000800 */
[----:B------:R-:W-:Y:S08]  /*87d0*/  MUFU.EX2 R88, R88 ;  /* 0x0000005800587308 */ /* 0x000ff00000000800 */
[----:B------:R-:W-:Y:S01]  /*87e0*/  MUFU.EX2 R89, R89 ;  /* 0x0000005900597308 */ /* 0x000fe20000000800 */
[----:B0-----:R-:W-:Y:S01]  /*87f0*/  FMNMX.FTZ R10, R125, R84, !PT ;  /* 0x000000547d0a7209 */ /* 0x001fe20007810000 */
[----:B------:R-:W-:-:S03]  /*8800*/  FMUL.FTZ R84, R124, UR42 ;  /* 0x0000002a7c547c20 */ /* 0x000fc60008410000 */
[C---:B------:R-:W-:Y:S01]  /*8810*/  FSETP.NEU.FTZ.AND P1, PT, R10.reuse, -INF , PT ;  /* 0xff8000000a00780b */ /* 0x040fe20003f3d000 */
[----:B------:R-:W-:-:S02]  /*8820*/  FFMA.FTZ R85, R10, R85, -8 ;  /* 0xc10000000a557423 */ /* 0x000fc40000010055 */
[----:B------:R-:W0:Y:S03]  /*8830*/  MUFU.EX2 R84, R84 ;  /* 0x0000005400547308 */ /* 0x000e260000000800 */
[----:B------:R-:W-:-:S05]  /*8840*/  FSEL R124, R85, RZ, P1 ;  /* 0x000000ff557c7208 */ /* 0x000fca0000800000 */
[--C-:B------:R-:W-:Y:S01]  /*8850*/  FFMA.FTZ R125, R126, UR42, -R124.reuse ;  /* 0x0000002a7e7d7c23 */ /* 0x100fe2000801087c */
[----:B-1----:R-:W-:-:S01]  /*8860*/  FFMA.FTZ R128, R9, UR42, -R124 ;  /* 0x0000002a09807c23 */ /* 0x002fc2000801087c */
[--C-:B------:R-:W-:Y:S01]  /*8870*/  FFMA.FTZ R9, R123, UR42, -R124.reuse ;  /* 0x0000002a7b097c23 */ /* 0x100fe2000801087c */
[----:B------:R-:W-:-:S01]  /*8880*/  FFMA.FTZ R126, R127, UR42, -R124 ;  /* 0x0000002a7f7e7c23 */ /* 0x000fc2000801087c */
[----:B------:R1:W-:Y:S01]  /*8890*/  MUFU.EX2 R69, R125 ;  /* 0x0000007d00457308 */ /* 0x0003e20000000800 */
[----:B------:R-:W-:-:S01]  /*88a0*/  FFMA.FTZ R85, R130, UR42, -R124 ;  /* 0x0000002a82557c23 */ /* 0x000fc2000801087c */
[--C-:B------:R-:W-:Y:S01]  /*88b0*/  FFMA.FTZ R130, R131, UR42, -R124.reuse ;  /* 0x0000002a83827c23 */ /* 0x100fe2000801087c */
[----:B------:R-:W-:-:S01]  /*88c0*/  FFMA.FTZ R127, R94, UR42, -R124 ;  /* 0x0000002a5e7f7c23 */ /* 0x000fc2000801087c */
[----:B------:R-:W-:Y:S01]  /*88d0*/  FFMA.FTZ R123, R134, UR42, -R124 ;  /* 0x0000002a867b7c23 */ /* 0x000fe2000801087c */
[----:B0-----:R-:W-:-:S01]  /*88e0*/  FFMA.FTZ R129, R84, R6, R11 ;  /* 0x0000000654817223 */ /* 0x001fc2000001000b */
[--C-:B------:R-:W-:Y:S01]  /*88f0*/  FFMA.FTZ R94, R98, UR42, -R124.reuse ;  /* 0x0000002a625e7c23 */ /* 0x100fe2000801087c */
[----:B------:R-:W-:-:S01]  /*8900*/  FFMA.FTZ R98, R102, UR42, -R124 ;  /* 0x0000002a66627c23 */ /* 0x000fc2000801087c */
[----:B------:R-:W-:Y:S01]  /*8910*/  MUFU.EX2 R128, R128 ;  /* 0x0000008000807308 */ /* 0x000fe20000000800 */
[----:B-1----:R-:W-:Y:S01]  /*8920*/  FSEL R125, R10, RZ, P1 ;  /* 0x000000ff0a7d7208 */ /* 0x002fe20000800000 */
[----:B------:R-:W-:Y:S01]  /*8930*/  FADD.FTZ R102, R12, R129 ;  /* 0x000000810c667221 */ /* 0x000fe20000010000 */
        /* <DEDUP_REMOVED lines=31> */
[----:B------:R-:W-:Y:S01]  /*8b30*/  FADD.FTZ R5, R15, R102 ;  /* 0x000000660f057221 */ /* 0x000fe20000010000 */
[----:B------:R-:W-:-:S01]  /*8b40*/  FFMA.FTZ R62, R62, UR42, -R124 ;  /* 0x0000002a3e3e7c23 */ /* 0x000fc2000801087c */
[----:B------:R-:W-:Y:S01]  /*8b50*/  FFMA.FTZ R63, R63, UR42, -R124 ;  /* 0x0000002a3f3f7c23 */ /* 0x000fe2000801087c */
[----:B------:R-:W-:-:S01]  /*8b60*/  FADD.FTZ R6, R9, R6 ;  /* 0x0000000609067221 */ /* 0x000fc20000010000 */
[--C-:B------:R-:W-:Y:S01]  /*8b70*/  FFMA.FTZ R66, R66, UR42, -R124.reuse ;  /* 0x0000002a42427c23 */ /* 0x100fe2000801087c */
[----:B------:R-:W-:-:S01]  /*8b80*/  FFMA.FTZ R73, R73, UR42, -R124 ;  /* 0x0000002a49497c23 */ /* 0x000fc2000801087c */
[----:B------:R-:W0:Y:S01]  /*8b90*/  MUFU.EX2 R130, R130 ;  /* 0x0000008200827308 */ /* 0x000e220000000800 */
[----:B------:R-:W-:-:S01]  /*8ba0*/  FFMA.FTZ R70, R70, UR42, -R124 ;  /* 0x0000002a46467c23 */ /* 0x000fc2000801087c */
[----:B------:R-:W-:-:S06]  /*8bb0*/  FFMA.FTZ R71, R71, UR42, -R124 ;  /* 0x0000002a47477c23 */ /* 0x000fcc000801087c */
[----:B------:R-:W3:Y:S08]  /*8bc0*/  MUFU.EX2 R123, R123 ;  /* 0x0000007b007b7308 */ /* 0x000ef00000000800 */
[----:B------:R4:W-:Y:S08]  /*8bd0*/  MUFU.EX2 R0, R127 ;  /* 0x0000007f00007308 */ /* 0x0009f00000000800 */
[----:B------:R-:W5:Y:S01]  /*8be0*/  MUFU.EX2 R132, R132 ;  /* 0x0000008400847308 */ /* 0x000f620000000800 */
[----:B----4-:R-:W-:-:S01]  /*8bf0*/  FADD.FTZ R127, R69, R6 ;  /* 0x00000006457f7221 */ /* 0x010fc20000010000 */
[----:B------:R-:W-:-:S03]  /*8c00*/  FADD.FTZ R6, R20, R5 ;  /* 0x0000000514067221 */ /* 0x000fc60000010000 */
[----:B-1----:R-:W-:Y:S01]  /*8c10*/  FADD.FTZ R102, R126, R127 ;  /* 0x0000007f7e667221 */ /* 0x002fe20000010000 */
[----:B------:R-:W-:-:S02]  /*8c20*/  FADD.FTZ R5, R21, R6 ;  /* 0x0000000615057221 */ /* 0x000fc40000010000 */
[----:B------:R-:W1:Y:S01]  /*8c30*/  MUFU.EX2 R106, R106 ;  /* 0x0000006a006a7308 */ /* 0x000e620000000800 */
[----:B--2---:R-:W-:-:S01]  /*8c40*/  FADD.FTZ R127, R85, R102 ;  /* 0x00000066557f7221 */ /* 0x004fc20000010000 */
[----:B------:R-:W-:-:S03]  /*8c50*/  FADD.FTZ R6, R120, R5 ;  /* 0x0000000578067221 */ /* 0x000fc60000010000 */
[----:B0-----:R-:W-:Y:S01]  /*8c60*/  FADD.FTZ R102, R130, R127 ;  /* 0x0000007f82667221 */ /* 0x001fe20000010000 */
[----:B------:R-:W-:-:S02]  /*8c70*/  FADD.FTZ R5, R121, R6 ;  /* 0x0000000679057221 */ /* 0x000fc40000010000 */
[----:B------:R-:W0:Y:S01]  /*8c80*/  MUFU.EX2 R107, R107 ;  /* 0x0000006b006b7308 */ /* 0x000e220000000800 */
[----:B---3--:R-:W-:-:S01]  /*8c90*/  FADD.FTZ R127, R123, R102 ;  /* 0x000000667b7f7221 */ /* 0x008fc20000010000 */
[----:B------:R-:W-:-:S03]  /*8ca0*/  FADD.FTZ R5, R122, R5 ;  /* 0x000000057a057221 */ /* 0x000fc60000010000 */
[----:B-----5:R-:W-:Y:S01]  /*8cb0*/  FADD.FTZ R127, R132, R127 ;  /* 0x0000007f847f7221 */ /* 0x020fe20000010000 */
[----:B------:R-:W-:-:S02]  /*8cc0*/  FADD.FTZ R6, R104, R5 ;  /* 0x0000000568067221 */ /* 0x000fc40000010000 */
[----:B------:R-:W2:Y:S01]  /*8cd0*/  MUFU.EX2 R110, R110 ;  /* 0x0000006e006e7308 */ /* 0x000ea20000000800 */
[----:B-1----:R-:W-:-:S01]  /*8ce0*/  FADD.FTZ R102, R106, R127 ;  /* 0x0000007f6a667221 */ /* 0x002fc20000010000 */
[----:B------:R-:W-:-:S04]  /*8cf0*/  FADD.FTZ R5, R105, R6 ;  /* 0x0000000669057221 */ /* 0x000fc80000010000 */
[----:B------:R-:W-:Y:S02]  /*8d00*/  FADD.FTZ R6, R108, R5 ;  /* 0x000000056c067221 */ /* 0x000fe40000010000 */
[----:B------:R-:W1:Y:S01]  /*8d10*/  MUFU.EX2 R111, R111 ;  /* 0x0000006f006f7308 */ /* 0x000e620000000800 */
[----:B0-----:R-:W-:-:S01]  /*8d20*/  FADD.FTZ R127, R107, R102 ;  /* 0x000000666b7f7221 */ /* 0x001fc20000010000 */
[----:B------:R-:W-:-:S04]  /*8d30*/  FADD.FTZ R5, R109, R6 ;  /* 0x000000066d057221 */ /* 0x000fc80000010000 */
[----:B------:R-:W-:Y:S02]  /*8d40*/  FADD.FTZ R6, R112, R5 ;  /* 0x0000000570067221 */ /* 0x000fe40000010000 */
[----:B------:R-:W0:Y:S01]  /*8d50*/  MUFU.EX2 R114, R114 ;  /* 0x0000007200727308 */ /* 0x000e220000000800 */
[----:B--2---:R-:W-:-:S01]  /*8d60*/  FADD.FTZ R102, R110, R127 ;  /* 0x0000007f6e667221 */ /* 0x004fc20000010000 */
[----:B------:R-:W-:-:S04]  /*8d70*/  FADD.FTZ R5, R113, R6 ;  /* 0x0000000671057221 */ /* 0x000fc80000010000 */
[----:B------:R-:W-:Y:S02]  /*8d80*/  FADD.FTZ R6, R116, R5 ;  /* 0x0000000574067221 */ /* 0x000fe40000010000 */
[----:B------:R-:W2:Y:S01]  /*8d90*/  MUFU.EX2 R115, R115 ;  /* 0x0000007300737308 */ /* 0x000ea20000000800 */
[----:B-1----:R-:W-:-:S01]  /*8da0*/  FADD.FTZ R127, R111, R102 ;  /* 0x000000666f7f7221 */ /* 0x002fc20000010000 */
[----:B------:R-:W-:-:S04]  /*8db0*/  FADD.FTZ R5, R117, R6 ;  /* 0x0000000675057221 */ /* 0x000fc80000010000 */
[----:B------:R-:W-:Y:S02]  /*8dc0*/  FADD.FTZ R6, R88, R5 ;  /* 0x0000000558067221 */ /* 0x000fe40000010000 */
[----:B------:R-:W1:Y:S01]  /*8dd0*/  MUFU.EX2 R118, R118 ;  /* 0x0000007600767308 */ /* 0x000e620000000800 */
[----:B0-----:R-:W-:-:S01]  /*8de0*/  FADD.FTZ R102, R114, R127 ;  /* 0x0000007f72667221 */ /* 0x001fc20000010000 */
[----:B------:R-:W-:-:S06]  /*8df0*/  FADD.FTZ R5, R89, R6 ;  /* 0x0000000659057221 */ /* 0x000fcc0000010000 */
        /* <DEDUP_REMOVED lines=9> */
[----:B-1----:R-:W-:-:S04]  /*8e90*/  FADD.FTZ R127, R91, R102 ;  /* 0x000000665b7f7221 */ /* 0x002fc80000010000 */
[----:B------:R-:W-:-:S03]  /*8ea0*/  FADD.FTZ R102, R0, R127 ;  /* 0x0000007f00667221 */ /* 0x000fc60000010000 */
        /* <DEDUP_REMOVED lines=36> */
[----:B------:R-:W-:-:S06]  /*90f0*/  FADD.FTZ R6, R76, R127 ;  /* 0x0000007f4c067221 */ /* 0x000fcc0000010000 */
        /* <DEDUP_REMOVED lines=39> */
[----:B0-----:R-:W-:-:S04]  /*9370*/  FADD.FTZ R6, R68, R5 ;  /* 0x0000000544067221 */ /* 0x001fc80000010000 */
[----:B------:R-:W-:Y:S01]  /*9380*/  FADD.FTZ R6, R3, R6 ;  /* 0x0000000603067221 */ /* 0x000fe20000010000 */
[----:B--2---:R-:W-:-:S04]  /*9390*/  FADD.FTZ R102, R70, R127 ;  /* 0x0000007f46667221 */ /* 0x004fc80000010000 */
[----:B-1----:R-:W-:Y:S01]  /*93a0*/  FADD.FTZ R5, R71, R102 ;  /* 0x0000006647057221 */ /* 0x002fe20000010000 */
[----:B------:R-:W-:Y:S06]  /*93b0*/  @!P0 BRA `(.L_x_896) ;  /* 0x0000000000048947 */ /* 0x000fec0003800000 */
[----:B------:R-:W-:Y:S01]  /*93c0*/  BPT.TRAP 0x1 ;  /* 0x000000040000795c */ /* 0x000fe20000300000 */
.L_x_896:
        /* <DEDUP_REMOVED lines=50> */
[----:B------:R-:W-:Y:S01]  /*96f0*/  FMUL.FTZ R31, R31, R125 ;  /* 0x0000007d1f1f7220 */ /* 0x000fe20000410000 */
        /* <DEDUP_REMOVED lines=35> */
.L_x_879:
        /* <DEDUP_REMOVED lines=25> */
.L_x_899:
[----:B------:R-:W-:-:S11]  /*9ac0*/  UISETP.NE.AND UP2, UPT, UR11, 0x1, UPT ;  /* 0x000000010b00788c */ /* 0x000fd6000bf45270 */
[----:B------:R-:W-:Y:S02]  /*9ad0*/  @UP2 ULDC.64 UR12, c[0x0][0x9e8] ;  /* 0x00027a00000c2ab9 */ /* 0x000fe40000000a00 */
[----:B------:R-:W-:-:S04]  /*9ae0*/  UIMAD.WIDE.U32 UR6, UR10, UR12, URZ ;  /* 0x0000000c0a0672a5 */ /* 0x000fc8000f8e003f */
[----:B------:R-:W-:-:S12]  /*9af0*/  @UP2 USHF.R.U32.HI UR10, URZ, UR13, UR7 ;  /* 0x0000000d3f0a2299 */ /* 0x000fd80008011607 */
.L_x_900:
[----:B------:R-:W-:-:S04]  /*9b00*/  UIMAD UR10, UR10, UR11, URZ ;  /* 0x0000000b0a0a72a4 */ /* 0x000fc8000f8e023f */
[----:B------:R-:W-:-:S04]  /*9b10*/  UISETP.LT.AND UP2, UPT, UR21, UR10, UPT ;  /* 0x0000000a1500728c */ /* 0x000fc8000bf41270 */
[----:B------:R-:W-:-:S12]  /*9b20*/  USEL UR21, UR21, UR10, !UP2 ;  /* 0x0000000a15157287 */ /* 0x000fd8000d000000 */
.L_x_898:
        /* <DEDUP_REMOVED lines=12> */
.L_x_911:
[----:B------:R-:W-:-:S04]  /*9bf0*/  UIADD3 UR37, UR21, 0x1, URZ ;  /* 0x0000000115257890 */ /* 0x000fc8000fffe03f */
[----:B------:R-:W-:-:S04]  /*9c00*/  UISETP.NE.AND UP2, UPT, UR37, 0x2, UPT ;  /* 0x000000022500788c */ /* 0x000fc8000bf45270 */
[----:B------:R-:W-:Y:S02]  /*9c10*/  USEL UR36, URZ, 0x1, UP2 ;  /* 0x000000013f247887 */ /* 0x000fe40009000000 */
[----:B------:R-:W-:Y:S02]  /*9c20*/  USEL UR37, UR37, URZ, UP2 ;  /* 0x0000003f25257287 */ /* 0x000fe40009000000 */
[----:B------:R-:W-:Y:S01]  /*9c30*/  ULOP3.LUT UR36, UR22, UR36, URZ, 0x3c, !UPT ;  /* 0x0000002416247292 */ /* 0x000fe2000f8e3c3f */
[----:B------:R-:W-:Y:S11]  /*9c40*/  @!P0 BRA `(.L_x_902) ;  /* 0x0000000000048947 */ /* 0x000ff60003800000 */
[----:B------:R-:W-:Y:S01]  /*9c50*/  BPT.TRAP 0x1 ;  /* 0x000000040000795c */ /* 0x000fe20000300000 */
.L_x_902:
[----:B------:R-:W-:Y:S01]  /*9c60*/  ULEA UR6, UR37, UR45, 0x3 ;  /* 0x0000002d25067291 */ /* 0x000fe2000f8e183f */
[----:B------:R-:W-:-:S05]  /*9c70*/  IMAD.U32 R0, RZ, RZ, UR36 ;  /* 0x00000024ff007e24 */ /* 0x000fca000f8e00ff */
[----:B------:R-:W-:-:S04]  /*9c80*/  SHF.L.U32 R0, R0, 0x1f, RZ ;  /* 0x0000001f00007819 */ /* 0x000fc800000006ff */
[----:B------:R0:W1:Y:S01]  /*9c90*/  SYNCS.PHASECHK.TRANS64.TRYWAIT P1, [UR6+0x13230], R0 ;  /* 0x01323000ff0075a7 */ /* 0x0000620008020146 */
[----:B------:R-:W-:Y:S05]  /*9ca0*/  @!P0 BRA `(.L_x_903) ;  /* 0x0000000000048947 */ /* 0x000fea0003800000 */
[----:B------:R-:W-:Y:S01]  /*9cb0*/  BPT.TRAP 0x1 ;  /* 0x000000040000795c */ /* 0x000fe20000300000 */
.L_x_903:
[----:B-1----:R-:W-:Y:S05]  /*9cc0*/  @P1 BRA `(.L_x_904) ;  /* 0x0000000000081947 */ /* 0x002fea0003800000 */
[----:B------:R-:W1:Y:S02]  /*9cd0*/  SYNCS.PHASECHK.TRANS64.TRYWAIT P1, [UR6+0x13230], R0 ;  /* 0x01323000ff0075a7 */ /* 0x000e640008020146 */
[----:B-1----:R-:W-:Y:S05]  /*9ce0*/  @!P1 BRA `(.L_x_905) ;  /* 0x000000d800c09947 */ /* 0x002fea0003800000 */
.L_x_904:
        /* <DEDUP_REMOVED lines=64> */
.L_x_906:
[----:B------:R-:W-:Y:S01]  /*a0f0*/  ULEA UR11, UR21, UR45, 0x3 ;  /* 0x0000002d150b7291 */ /* 0x000fe2000f8e183f */
[----:B01----:R-:W-:-:S05]  /*a100*/  IMAD.U32 R0, RZ, RZ, UR22 ;  /* 0x00000016ff007e24 */ /* 0x003fca000f8e00ff */
[----:B------:R-:W-:-:S04]  /*a110*/  SHF.L.U32 R0, R0, 0x1f, RZ ;  /* 0x0000001f00007819 */ /* 0x000fc800000006ff */
[----:B------:R0:W1:Y:S01]  /*a120*/  SYNCS.PHASECHK.TRANS64.TRYWAIT P1, [UR11+0x13250], R0 ;  /* 0x01325000ff0075a7 */ /* 0x000062000802014b */
[----:B------:R-:W-:Y:S05]  /*a130*/  @!P0 BRA `(.L_x_907) ;  /* 0x0000000000048947 */ /* 0x000fea0003800000 */
[----:B------:R-:W-:Y:S01]  /*a140*/  BPT.TRAP 0x1 ;  /* 0x000000040000795c */ /* 0x000fe20000300000 */
.L_x_907:
[----:B-1----:R-:W-:Y:S05]  /*a150*/  @P1 BRA `(.L_x_908) ;  /* 0x0000000000081947 */ /* 0x002fea0003800000 */
[----:B------:R-:W1:Y:S02]  /*a160*/  SYNCS.PHASECHK.TRANS64.TRYWAIT P1, [UR11+0x13250], R0 ;  /* 0x01325000ff0075a7 */ /* 0x000e64000802014b */
[----:B-1----:R-:W-:Y:S05]  /*a170*/  @!P1 BRA `(.L_x_909) ;  /* 0x000000d400b49947 */ /* 0x002fea0003800000 */
.L_x_908:
        /* <DEDUP_REMOVED lines=164> */
[----:B------:R-:W0:Y:S01]  /*abc0*/  MUFU.EX2 R12, R12 ;  /* 0x0000000c000c7308 */ /* 0x000e220000000800 */
[----:B------:R-:W-:Y:S01]  /*abd0*/  WARPGROUP.ARRIVE ;  /* 0x00000000000079c5 */ /* 0x000fe20000000000 */
[--C-:B------:R-:W-:Y:S01]  /*abe0*/  FFMA.FTZ R126, R131, UR42, -R10.reuse ;  /* 0x0000002a837e7c23 */ /* 0x100fe2000801080a */
[----:B------:R-:W-:-:S01]  /*abf0*/  FFMA.FTZ R127, R134, UR42, -R10 ;  /* 0x0000002a867f7c23 */ /* 0x000fc2000801080a */
[--C-:B------:R-:W-:Y:S01]  /*ac00*/  FFMA.FTZ R128, R135, UR42, -R10.reuse ;  /* 0x0000002a87807c23 */ /* 0x100fe2000801080a */
[----:B------:R-:W-:-:S01]  /*ac10*/  FFMA.FTZ R106, R106, UR42, -R10 ;  /* 0x0000002a6a6a7c23 */ /* 0x000fc2000801080a */
[--C-:B------:R-:W-:Y:S01]  /*ac20*/  FFMA.FTZ R107, R107, UR42, -R10.reuse ;  /* 0x0000002a6b6b7c23 */ /* 0x100fe2000801080a */
[----:B------:R-:W-:Y:S01]  /*ac30*/  QGMMA.64x64x32.F32.E4M3.E4M3 R24, R140, gdesc[UR4], R24, gsb0 ;  /* 0x00e000048c187df3 */ /* 0x000fe20008000818 */
        /* <DEDUP_REMOVED lines=9> */
[----:B0-----:R-:W-:-:S01]  /*acd0*/  FFMA.FTZ R6, R9, R6, R12 ;  /* 0x0000000609067223 */ /* 0x001fc2000001000c */
[--C-:B------:R-:W-:Y:S01]  /*ace0*/  FFMA.FTZ R91, R91, UR42, -R10.reuse ;  /* 0x0000002a5b5b7c23 */ /* 0x100fe2000801080a */
[----:B------:R-:W-:-:S01]  /*acf0*/  FFMA.FTZ R94, R94, UR42, -R10 ;  /* 0x0000002a5e5e7c23 */ /* 0x000fc2000801080a */
[--C-:B------:R-:W-:Y:S01]  /*ad00*/  FFMA.FTZ R95, R95, UR42, -R10.reuse ;  /* 0x0000002a5f5f7c23 */ /* 0x100fe2000801080a */
[----:B------:R-:W-:-:S01]  /*ad10*/  FFMA.FTZ R98, R98, UR42, -R10 ;  /* 0x0000002a62627c23 */ /* 0x000fc2000801080a */
[--C-:B------:R-:W-:Y:S01]  /*ad20*/  FFMA.FTZ R99, R99, UR42, -R10.reuse ;  /* 0x0000002a63637c23 */ /* 0x100fe2000801080a */
[----:B------:R-:W-:Y:S01]  /*ad30*/  UIADD3 UR6, UR10, 0x200, URZ ;  /* 0x000002000a067890 */ /* 0x000fe2000fffe03f */
[----:B------:R-:W0:Y:S01]  /*ad40*/  MUFU.EX2 R11, R11 ;  /* 0x0000000b000b7308 */ /* 0x000e220000000800 */
[----:B------:R-:W-:-:S01]  /*ad50*/  FFMA.FTZ R102, R102, UR42, -R10 ;  /* 0x0000002a66667c23 */ /* 0x000fc2000801080a */
[--C-:B------:R-:W-:Y:S01]  /*ad60*/  FFMA.FTZ R103, R103, UR42, -R10.reuse ;  /* 0x0000002a67677c23 */ /* 0x100fe2000801080a */
[----:B------:R-:W-:Y:S01]  /*ad70*/  UMOV UR7, 0xc0000010 ;  /* 0xc000001000077882 */ /* 0x000fe20000000000 */
        /* <DEDUP_REMOVED lines=20> */
[----:B------:R-:W0:Y:S08]  /*aec0*/  MUFU.EX2 R123, R123 ;  /* 0x0000007b007b7308 */ /* 0x000e300000000800 */
[----:B------:R3:W4:Y:S08]  /*aed0*/  MUFU.EX2 R14, R125 ;  /* 0x0000007d000e7308 */ /* 0x0007300000000800 */
[----:B------:R-:W5:Y:S01]  /*aee0*/  MUFU.EX2 R124, R124 ;  /* 0x0000007c007c7308 */ /* 0x000f620000000800 */
[----:B---3--:R-:W-:-:S01]  /*aef0*/  FFMA.FTZ R125, R130, UR42, -R10 ;  /* 0x0000002a827d7c23 */ /* 0x008fc2000801080a */
[----:B--2---:R-:W-:Y:S01]  /*af00*/  FADD.FTZ R130, R122, R5 ;  /* 0x000000057a827221 */ /* 0x004fe20000010000 */
[----:B-1----:R-:W-:-:S03]  /*af10*/  FADD.FTZ R5, R13, R6 ;  /* 0x000000060d057221 */ /* 0x002fc60000010000 */
[----:B0-----:R-:W-:Y:S02]  /*af20*/  FADD.FTZ R129, R123, R130 ;  /* 0x000000827b817221 */ /* 0x001fe40000010000 */
        /* <DEDUP_REMOVED lines=114> */
[----:B------:R-:W-:-:S05]  /*b650*/  IMAD.U32 R5, RZ, RZ, UR37 ;  /* 0x00000025ff057e24 */ /* 0x000fca000f8e00ff */
[----:B------:R-:W-:Y:S01]  /*b660*/  @!P1 LEA R5, R5, UR45, 0x3 ;  /* 0x0000002d05059c11 */ /* 0x000fe2000f8e18ff */
[----:B------:R-:W1:Y:S01]  /*b670*/  MUFU.EX2 R87, R87 ;  /* 0x0000005700577308 */ /* 0x000e620000000800 */
[----:B--2---:R-:W-:-:S03]  /*b680*/  FADD.FTZ R130, R86, R129 ;  /* 0x0000008156827221 */ /* 0x004fc60000010000 */
[----:B------:R-:W-:-:S04]  /*b690*/  @!P1 VIADD R5, R5, 0x13240 ;  /* 0x0001324005059836 */ /* 0x000fc80000000000 */
[----:B------:R-:W2:Y:S01]  /*b6a0*/  MUFU.EX2 R56, R56 ;  /* 0x0000003800387308 */ /* 0x000ea20000000800 */
[----:B0-----:R-:W-:-:S01]  /*b6b0*/  FADD.FTZ R129, R85, R6 ;  /* 0x0000000655817221 */ /* 0x001fc20000010000 */
[----:B------:R-:W-:-:S04]  /*b6c0*/  @!P1 PRMT R5, RZ, 0x654, R5 ;  /* 0x00000654ff059816 */ /* 0x000fc80000000005 */
[----:B------:R0:W-:Y:S02]  /*b6d0*/  @!P1 SYNCS.ARRIVE.TRANS64.RED.A1T0 RZ, [R5+URZ], RZ ;  /* 0x000000ff05ff99a7 */ /* 0x0001e4000810043f */
[----:B------:R-:W3:Y:S01]  /*b6e0*/  MUFU.EX2 R58, R58 ;  /* 0x0000003a003a7308 */ /* 0x000ee20000000800 */
[----:B-1----:R-:W-:-:S07]  /*b6f0*/  FADD.FTZ R131, R87, R130 ;  /* 0x0000008257837221 */ /* 0x002fce0000010000 */
[----:B------:R-:W1:Y:S01]  /*b700*/  MUFU.EX2 R57, R57 ;  /* 0x0000003900397308 */ /* 0x000e620000000800 */
[----:B--2---:R-:W-:-:S07]  /*b710*/  FADD.FTZ R6, R56, R129 ;  /* 0x0000008138067221 */ /* 0x004fce0000010000 */
[----:B------:R-:W2:Y:S01]  /*b720*/  MUFU.EX2 R59, R59 ;  /* 0x0000003b003b7308 */ /* 0x000ea20000000800 */
[----:B---3--:R-:W-:-:S07]  /*b730*/  FADD.FTZ R130, R58, R131 ;  /* 0x000000833a827221 */ /* 0x008fce0000010000 */
        /* <DEDUP_REMOVED lines=28> */
.L_x_910:
        /* <DEDUP_REMOVED lines=82> */
.L_x_901:
        /* <DEDUP_REMOVED lines=8> */
[----:B------:R-:W-:-:S05]  /*bea0*/  ULDC UR21, c[0x0][0x9e0] ;  /* 0x0002780000157ab9 */ /* 0x000fca0000000800 */
.L_x_930:
[----:B------:R-:W-:-:S04]  /*beb0*/  UIADD3 UR37, UR23, 0x1, URZ ;  /* 0x0000000117257890 */ /* 0x000fc8000fffe03f */
[----:B------:R-:W-:-:S04]  /*bec0*/  UISETP.NE.AND UP2, UPT, UR37, 0x2, UPT ;  /* 0x000000022500788c */ /* 0x000fc8000bf45270 */
[----:B------:R-:W-:Y:S02]  /*bed0*/  USEL UR36, URZ, 0x1, UP2 ;  /* 0x000000013f247887 */ /* 0x000fe40009000000 */
[----:B------:R-:W-:Y:S02]  /*bee0*/  USEL UR37, UR37, URZ, UP2 ;  /* 0x0000003f25257287 */ /* 0x000fe40009000000 */
[----:B------:R-:W-:Y:S01]  /*bef0*/  ULOP3.LUT UR36, UR24, UR36, URZ, 0x3c, !UPT ;  /* 0x0000002418247292 */ /* 0x000fe2000f8e3c3f */
[----:B------:R-:W-:Y:S11]  /*bf00*/  @!P0 BRA `(.L_x_913) ;  /* 0x0000000000048947 */ /* 0x000ff60003800000 */
[----:B------:R-:W-:Y:S01]  /*bf10*/  BPT.TRAP 0x1 ;  /* 0x000000040000795c */ /* 0x000fe20000300000 */
.L_x_913:
[----:B------:R-:W-:Y:S01]  /*bf20*/  ULEA UR6, UR37, UR45, 0x3 ;  /* 0x0000002d25067291 */ /* 0x000fe2000f8e183f */
[----:B------:R-:W-:-:S05]  /*bf30*/  IMAD.U32 R0, RZ, RZ, UR36 ;  /* 0x00000024ff007e24 */ /* 0x000fca000f8e00ff */
[----:B------:R-:W-:-:S04]  /*bf40*/  SHF.L.U32 R0, R0, 0x1f, RZ ;  /* 0x0000001f00007819 */ /* 0x000fc800000006ff */
[----:B------:R0:W1:Y:S01]  /*bf50*/  SYNCS.PHASECHK.TRANS64.TRYWAIT P1, [UR6+0x13230], R0 ;  /* 0x01323000ff0075a7 */ /* 0x0000620008020146 */
[----:B------:R-:W-:Y:S05]  /*bf60*/  @!P0 BRA `(.L_x_914) ;  /* 0x0000000000048947 */ /* 0x000fea0003800000 */
[----:B------:R-:W-:Y:S01]  /*bf70*/  BPT.TRAP 0x1 ;  /* 0x000000040000795c */ /* 0x000fe20000300000 */
.L_x_914:
[----:B-1----:R-:W-:Y:S05]  /*bf80*/  @P1 BRA `(.L_x_915) ;  /* 0x0000000000081947 */ /* 0x002fea0003800000 */
[----:B------:R-:W1:Y:S02]  /*bf90*/  SYNCS.PHASECHK.TRANS64.TRYWAIT P1, [UR6+0x13230], R0 ;  /* 0x01323000ff0075a7 */ /* 0x000e640008020146 */
[----:B-1----:R-:W-:Y:S05]  /*bfa0*/  @!P1 BRA `(.L_x_916) ;  /* 0x000000b800409947 */ /* 0x002fea0003800000 */
.L_x_915:
        /* <DEDUP_REMOVED lines=64> */
.L_x_917:
[----:B------:R-:W-:Y:S01]  /*c3b0*/  ULEA UR11, UR23, UR45, 0x3 ;  /* 0x0000002d170b7291 */ /* 0x000fe2000f8e183f */
[----:B01----:R-:W-:-:S05]  /*c3c0*/  IMAD.U32 R0, RZ, RZ, UR24 ;  /* 0x00000018ff007e24 */ /* 0x003fca000f8e00ff */
[----:B------:R-:W-:-:S04]  /*c3d0*/  SHF.L.U32 R0, R0, 0x1f, RZ ;  /* 0x0000001f00007819 */ /* 0x000fc800000006ff */
[----:B------:R0:W1:Y:S01]  /*c3e0*/  SYNCS.PHASECHK.TRANS64.TRYWAIT P1, [UR11+0x13250], R0 ;  /* 0x01325000ff0075a7 */ /* 0x000062000802014b */
[----:B------:R-:W-:Y:S05]  /*c3f0*/  @!P0 BRA `(.L_x_918) ;  /* 0x0000000000048947 */ /* 0x000fea0003800000 */
[----:B------:R-:W-:Y:S01]  /*c400*/  BPT.TRAP 0x1 ;  /* 0x000000040000795c */ /* 0x000fe20000300000 */
.L_x_918:
[----:B-1----:R-:W-:Y:S05]  /*c410*/  @P1 BRA `(.L_x_919) ;  /* 0x0000000000081947 */ /* 0x002fea0003800000 */
[----:B------:R-:W1:Y:S02]  /*c420*/  SYNCS.PHASECHK.TRANS64.TRYWAIT P1, [UR11+0x13250], R0 ;  /* 0x01325000ff0075a7 */ /* 0x000e64000802014b */
[----:B-1----:R-:W-:Y:S05]  /*c430*/  @!P1 BRA `(.L_x_920) ;  /* 0x000000b400349947 */ /* 0x002fea0003800000 */
.L_x_919:
        /* <DEDUP_REMOVED lines=15> */
[----:B------:R-:W-:Y:S02]  /*c530*/  @!P3 LEA R0, R0, UR45, 0x3 ;  /* 0x0000002d0000bc11 */ /* 0x000fe4000f8e18ff */
[----:B------:R-:W-:Y:S01]  /*c540*/  IADD3 R13, -R18, R10, R17 ;  /* 0x0000000a120d7210 */ /* 0x000fe20007ffe111 */
[----:B------:R-:W-:Y:S02]  /*c550*/  UMOV UR6, UR10 ;  /* 0x0000000a00067c82 */ /* 0x000fe40008000000 */
[----:B------:R-:W-:Y:S01]  /*c560*/  QGMMA.64x64x32.F32.E4M3.E4M3 R24, R152, gdesc[UR4], R24, gsb0 ;  /* 0x00e0000498187df3 */ /* 0x000fe20008000818 */
[----:B------:R-:W-:Y:S01]  /*c570*/  UIADD3 UR6, UR10, 0x80, URZ ;  /* 0x000000800a067890 */ /* 0x000fe2000fffe03f */
[----:B------:R-:W-:Y:S01]  /*c580*/  @!P3 VIADD R0, R0, 0x13240 ;  /* 0x000132400000b836 */ /* 0x000fe20000000000 */
[----:B------:R-:W-:Y:S01]  /*c590*/  UMOV UR7, 0xc0000010 ;  /* 0xc000001000077882 */ /* 0x000fe20000000000 */
[----:B------:R-:W-:-:S03]  /*c5a0*/  VIADD R14, R13, UR21 ;  /* 0x000000150d0e7c36 */ /* 0x000fc60008000000 */
        /* <DEDUP_REMOVED lines=30> */
[----:B------:R0:W-:Y:S02]  /*c790*/  @!P3 SYNCS.ARRIVE.TRANS64.RED.A1T0 RZ, [R0+URZ], RZ ;  /* 0x000000ff00ffb9a7 */ /* 0x0001e4000810043f */
[----:B0-----:R-:W-:Y:S01]  /*c7a0*/  VIADD R0, R10, 0xffffffff ;  /* 0xffffffff0a007836 */ /* 0x001fe20000000000 */
[----:B------:R-:W-:Y:S06]  /*c7b0*/  @P1 BRA `(.L_x_921) ;  /* 0x0000000000541947 */ /* 0x000fec0003800000 */
[----:B------:R-:W-:Y:S01]  /*c7c0*/  IADD3 R21, -R18, R17, R21 ;  /* 0x0000001112157210 */ /* 0x000fe20007ffe115 */
        /* <DEDUP_REMOVED lines=11> */
.L_x_923:
[----:B------:R-:W-:-:S05]  /*c880*/  IMAD.U32 R136, RZ, RZ, UR20 ;  /* 0x00000014ff887e24 */ /* 0x000fca000f8e00ff */
[----:B------:R-:W-:-:S13]  /*c890*/  ISETP.NE.AND P1, PT, R136, 0x1, PT ;  /* 0x000000018800780c */ /* 0x000fda0003f25270 */
[----:B------:R-:W0:Y:S02]  /*c8a0*/  @P1 LDC.64 R10, c[0x0][0x9e8] ;  /* 0x00027a00ff0a1b82 */ /* 0x000e240000000a00 */
[----:B0-----:R-:W-:-:S05]  /*c8b0*/  @P1 IMAD.HI.U32 R10, R21, R10, RZ ;  /* 0x0000000a150a1227 */ /* 0x001fca00078e00ff */
[----:B------:R-:W-:-:S07]  /*c8c0*/  @P1 SHF.R.U32.HI R21, RZ, R11, R10 ;  /* 0x0000000bff151219 */ /* 0x000fce000001160a */
.L_x_924:
[----:B------:R-:W-:Y:S05]  /*c8d0*/  BSYNC B0 ;  /* 0x0000000000007941 */ /* 0x000fea0003800000 */
.L_x_922:
[----:B------:R-:W-:-:S05]  /*c8e0*/  IMAD R21, R21, R136, R0 ;  /* 0x0000008815157224 */ /* 0x000fca00078e0200 */
[----:B------:R-:W-:Y:S02]  /*c8f0*/  VIADDMNMX R12, R21, R136, R12, PT ;  /* 0x00000088150c7246 */ /* 0x000fe4000380010c */
[----:B------:R-:W-:-:S07]  /*c900*/  VIMNMX R3, R3, R21, !PT ;  /* 0x0000001503037248 */ /* 0x000fce0007fe0100 */
.L_x_921:
        /* <DEDUP_REMOVED lines=247> */
.L_x_927:
[----:B------:R-:W-:-:S05]  /*d880*/  IMAD.U32 R15, RZ, RZ, UR20 ;  /* 0x00000014ff0f7e24 */ /* 0x000fca000f8e00ff */
[----:B------:R-:W-:-:S13]  /*d890*/  ISETP.NE.AND P6, PT, R15, 0x1, PT ;  /* 0x000000010f00780c */ /* 0x000fda0003fc5270 */
[----:B------:R-:W0:Y:S02]  /*d8a0*/  @P6 LDC.64 R10, c[0x0][0x9e8] ;  /* 0x00027a00ff0a6b82 */ /* 0x000e240000000a00 */
[----:B0-----:R-:W-:-:S05]  /*d8b0*/  @P6 IMAD.HI.U32 R10, R3, R10, RZ ;  /* 0x0000000a030a6227 */ /* 0x001fca00078e00ff */
[----:B------:R-:W-:-:S07]  /*d8c0*/  @P6 SHF.R.U32.HI R3, RZ, R11, R10 ;  /* 0x0000000bff036219 */ /* 0x000fce000001160a */
.L_x_928:
[----:B------:R-:W-:Y:S05]  /*d8d0*/  BSYNC B0 ;  /* 0x0000000000007941 */ /* 0x000fea0003800000 */
.L_x_926:
[----:B------:R-:W-:-:S05]  /*d8e0*/  IMAD R0, R3, R15, R0 ;  /* 0x0000000f03007224 */ /* 0x000fca00078e0200 */
[----:B------:R-:W-:Y:S02]  /*d8f0*/  VIADDMNMX R14, R0, R15, R14, PT ;  /* 0x0000000f000e7246 */ /* 0x000fe4000380010e */
[----:B------:R-:W-:-:S07]  /*d900*/  VIMNMX R13, R13, R0, !PT ;  /* 0x000000000d0d7248 */ /* 0x000fce0007fe0100 */
.L_x_925:
        /* <DEDUP_REMOVED lines=501> */
.L_x_929:
        /* <DEDUP_REMOVED lines=82> */
.L_x_912:
[----:B------:R-:W-:Y:S06]  /*fd80*/  BAR.ARV 0x8, 0x200 ;  /* 0x0208000000007b1d */ /* 0x000fec0000002000 */
[----:B------:R-:W-:Y:S05]  /*fd90*/  @!P0 BRA `(.L_x_931) ;  /* 0x0000000000048947 */ /* 0x000fea0003800000 */
[----:B------:R-:W-:Y:S01]  /*fda0*/  BPT.TRAP 0x1 ;  /* 0x000000040000795c */ /* 0x000fe20000300000 */
.L_x_931:
[----:B------:R-:W-:Y:S01]  /*fdb0*/  ULEA UR14, UR37, UR45, 0x3 ;  /* 0x0000002d250e7291 */ /* 0x000fe2000f8e183f */
[----:B------:R-:W-:-:S05]  /*fdc0*/  IMAD.U32 R4, RZ, RZ, UR36 ;  /* 0x00000024ff047e24 */ /* 0x000fca000f8e00ff */
[----:B------:R-:W-:-:S04]  /*fdd0*/  SHF.L.U32 R4, R4, 0x1f, RZ ;  /* 0x0000001f04047819 */ /* 0x000fc800000006ff */
[----:B------:R0:W1:Y:S01]  /*fde0*/  SYNCS.PHASECHK.TRANS64.TRYWAIT P1, [UR14+0x13250], R4 ;  /* 0x01325004ff0075a7 */ /* 0x000062000802014e */
[----:B------:R-:W-:Y:S05]  /*fdf0*/  @!P0 BRA `(.L_x_932) ;  /* 0x0000000000048947 */ /* 0x000fea0003800000 */
[----:B------:R-:W-:Y:S01]  /*fe00*/  BPT.TRAP 0x1 ;  /* 0x000000040000795c */ /* 0x000fe20000300000 */
.L_x_932:
[----:B-1----:R-:W-:Y:S05]  /*fe10*/  @P1 BRA `(.L_x_933) ;  /* 0x0000000000081947 */ /* 0x002fea0003800000 */
[----:B------:R-:W1:Y:S02]  /*fe20*/  SYNCS.PHASECHK.TRANS64.TRYWAIT P1, [UR14+0x13250], R4 ;  /* 0x01325004ff0075a7 */ /* 0x000e64000802014e */
[----:B-1----:R-:W-:Y:S05]  /*fe30*/  @!P1 BRA `(.L_x_934) ;  /* 0x0000007800cc9947 */ /* 0x002fea0003800000 */
.L_x_933:
[----:B------:R-:W-:Y:S01]  /*fe40*/  ULDC.64 UR4, c[0x0][0x9a0] ;  /* 0x0002680000047ab9 */ /* 0x000fe20000000a00 */
[----:B------:R-:W-:Y:S01]  /*fe50*/  UIADD3 UR45, UR45, 0x1000, URZ ;  /* 0x000010002d2d7890 */ /* 0x000fe2000fffe03f */
[----:B------:R-:W-:Y:S01]  /*fe60*/  WARPGROUP.ARRIVE ;  /* 0x00000000000079c5 */ /* 0x000fe20000000000 */
[----:B------:R-:W-:Y:S01]  /*fe70*/  UISETP.NE.U32.AND UP0, UPT, UR4, URZ, UPT ;  /* 0x0000003f0400728c */ /* 0x000fe2000bf05070 */
[----:B01----:R-:W-:Y:S01]  /*fe80*/  IMAD.MOV.U32 R4, RZ, RZ, 0x3f800000 ;  /* 0x3f800000ff047424 */ /* 0x003fe200078e00ff */
        /* <DEDUP_REMOVED lines=8> */
[----:B------:R-:W-:Y:S01]  /*ff10*/  @UP0 UIMAD UR6, UR6, UR10, URZ ;  /* 0x0000000a060602a4 */ /* 0x000fe2000f8e023f */
[----:B------:R-:W-:Y:S01]  /*ff20*/  @UP0 ULDC.64 UR12, c[0x0][0x9d0] ;  /* 0x00027400000c0ab9 */ /* 0x000fe20000000a00 */
[----:B------:R-:W-:Y:S02]  /*ff30*/  @UP0 UIMAD.WIDE.U32 UR8, UR48, UR10, URZ ;  /* 0x0000000a300802a5 */ /* 0x000fe4000f8e003f */
[----:B------:R-:W-:Y:S02]  /*ff40*/  @UP0 UIMAD UR6, UR48, UR11, UR6 ;  /* 0x0000000b300602a4 */ /* 0x000fe4000f8e0206 */
[----:B------:R-:W-:-:S02]  /*ff50*/  UIMAD UR10, UR37, 0x280, UR45 ;  /* 0x00000280250a78a4 */ /* 0x000fc4000f8e022d */
[----:B------:R-:W-:Y:S02]  /*ff60*/  @UP0 UIMAD UR7, UR7, UR12, URZ ;  /* 0x0000000c070702a4 */ /* 0x000fe4000f8e023f */
[----:B------:R-:W-:Y:S02]  /*ff70*/  @UP0 UIADD3 UR9, UR9, UR6, URZ ;  /* 0x0000000609090290 */ /* 0x000fe4000fffe03f */
[----:B------:R-:W-:Y:S01]  /*ff80*/  @UP0 UIMAD UR11, UR49, UR13, UR7 ;  /* 0x0000000d310b02a4 */ /* 0x000fe2000f8e0207 */
[----:B------:R-:W-:Y:S02]  /*ff90*/  UMOV UR6, UR10 ;  /* 0x0000000a00067c82 */ /* 0x000fe40008000000 */
[----:B------:R-:W-:Y:S02]  /*ffa0*/  UMOV UR7, 0xc0000010 ;  /* 0xc000001000077882 */ /* 0x000fe40000000000 */
[----:B------:R-:W-:Y:S01]  /*ffb0*/  QGMMA.64x64x32.F32.E4M3.E4M3 R24, R152, gdesc[UR4], R24, gsb0 ;  /* 0x00e0000498187df3 */ /* 0x000fe20008000818 */
        /* <DEDUP_REMOVED lines=22> */
[----:B------:R-:W1:Y:S04]  /*10120*/  SHFL.BFLY PT, R7, R6, 0x2, 0x1f ;  /* 0x0c401f0006077f89 */ /* 0x000e6800000e0000 */
[----:B------:R-:W3:Y:S01]  /*10130*/  SHFL.BFLY PT, R10, R5, 0x2, 0x1f ;  /* 0x0c401f00050a7f89 */ /* 0x000ee200000e0000 */
[----:B------:R-:W-:Y:S02]  /*10140*/  WARPGROUP.DEPBAR.LE gsb0, 0x0 ;  /* 0x00008000000079c5 */ /* 0x000fe40000010000 */
[----:B------:R-:W-:-:S06]  /*10150*/  WARPGROUP.ARRIVE ;  /* 0x00000000000079c5 */ /* 0x000fcc0000000000 */
[----:B------:R-:W-:Y:S01]  /*10160*/  QGMMA.64x64x32.F32.E4M3.E4M3 R24, R140, gdesc[UR4], R24, gsb0 ;  /* 0x00e000048c187df3 */ /* 0x000fe20008000818 */
[----:B-1----:R-:W-:-:S01]  /*10170*/  FADD.FTZ R7, R7, R6 ;  /* 0x0000000607077221 */ /* 0x002fc20000010000 */
[----:B------:R-:W-:Y:S01]  /*10180*/  UIADD3 UR10, UR10, 0x200, URZ ;  /* 0x000002000a0a7890 */ /* 0x000fe2000fffe03f */
[----:B---3--:R-:W-:-:S01]  /*10190*/  FADD.FTZ R10, R10, R5 ;  /* 0x000000050a0a7221 */ /* 0x008fc20000010000 */
        /* <DEDUP_REMOVED lines=35> */
.L_x_935:
        /* <DEDUP_REMOVED lines=9> */
[----:B------:R-:W-:Y:S01]  /*10460*/  FMUL.FTZ R57, R25, R5 ;  /* 0x0000000519397220 */ /* 0x000fe20000410000 */
[-C--:B------:R-:W-:Y:S01]  /*10470*/  FMUL.FTZ R33, R26, R11.reuse ;  /* 0x0000000b1a217220 */ /* 0x080fe20000410000 */
[----:B------:R-:W-:Y:S01]  /*10480*/  FMUL.FTZ R32, R27, R11 ;  /* 0x0000000b1b207220 */ /* 0x000fe20000410000 */
        /* <DEDUP_REMOVED lines=30> */
.L_x_861:
[----:B------:R-:W0:Y:S01]  /*10670*/  S2R R3, SR_CgaCtaId ;  /* 0x0000000000037919 */ /* 0x000e220000008800 */
[----:B------:R-:W-:Y:S01]  /*10680*/  MOV R10, 0x400 ;  /* 0x00000400000a7802 */ /* 0x000fe20000000f00 */
[----:B------:R-:W-:Y:S01]  /*10690*/  VIADD R11, R23, 0xffffff80 ;  /* 0xffffff80170b7836 */ /* 0x000fe20000000000 */
[----:B------:R-:W-:Y:S01]  /*106a0*/  BSSY B0, `(.L_x_936) ;  /* 0x00001cc000007945 */ /* 0x000fe20003800000 */
[----:B------:R-:W-:Y:S03]  /*106b0*/  BAR.SYNC.DEFER_BLOCKING 0x5, 0x200 ;  /* 0x0148000000007b1d */ /* 0x000fe60000010000 */
[----:B------:R-:W-:Y:S02]  /*106c0*/  SHF.R.S32.HI R18, RZ, 0x1f, R11 ;  /* 0x0000001fff127819 */ /* 0x000fe4000001140b */
[----:B0-----:R-:W-:Y:S02]  /*106d0*/  LEA R10, R3, R10, 0x18 ;  /* 0x0000000a030a7211 */ /* 0x001fe400078ec0ff */
[----:B------:R-:W-:-:S03]  /*106e0*/  LEA.HI R3, R18, R11, RZ, 0x3 ;  /* 0x0000000b12037211 */ /* 0x000fc600078f18ff */
[----:B------:R-:W0:Y:S01]  /*106f0*/  LDS.128 R4, [R10+0x132d0] ;  /* 0x0132d0000a047984 */ /* 0x000e220000000c00 */
[----:B------:R-:W-:-:S05]  /*10700*/  LOP3.LUT R0, R3, 0xfffffff8, RZ, 0xc0, !PT ;  /* 0xfffffff803007812 */ /* 0x000fca00078ec0ff */
[----:B0-----:R-:W-:Y:S01]  /*10710*/  IMAD.IADD R4, R11, 0x1, -R0 ;  /* 0x000000010b047824 */ /* 0x001fe200078e0a00 */
[----:B------:R-:W-:Y:S02]  /*10720*/  R2UR UR5, R5 ;  /* 0x00000000050572ca */ /* 0x000fe400000e0000 */
[----:B------:R-:W-:Y:S01]  /*10730*/  R2UR UR49, R6 ;  /* 0x00000000063172ca */ /* 0x000fe200000e0000 */
[----:B------:R-:W-:Y:S01]  /*10740*/  IMAD.SHL.U32 R0, R4, 0x8, RZ ;  /* 0x0000000804007824 */ /* 0x000fe200078e00ff */
[----:B------:R-:W-:Y:S02]  /*10750*/  R2UR UR48, R7 ;  /* 0x00000000073072ca */ /* 0x000fe400000e0000 */
[----:B------:R-:W-:Y:S02]  /*10760*/  SHF.R.S32.HI R5, RZ, 0x3, R3 ;  /* 0x00000003ff057819 */ /* 0x000fe40000011403 */
[----:B------:R-:W-:Y:S01]  /*10770*/  SHF.R.S32.HI R3, RZ, 0x1f, R0 ;  /* 0x0000001fff037819 */ /* 0x000fe20000011400 */
[----:B------:R-:W-:Y:S06]  /*10780*/  BAR.ARV 0x4, 0x200 ;  /* 0x0108000000007b1d */ /* 0x000fec0000002000 */
[----:B------:R-:W-:Y:S05]  /*10790*/  @P0 BRA `(.L_x_937) ;  /* 0x0000001000940947 */ /* 0x000fea0003800000 */
[----:B------:R-:W-:Y:S01]  /*107a0*/  IMAD.SHL.U32 R6, R23, 0x4, RZ ;  /* 0x0000000417067824 */ /* 0x000fe200078e00ff */
[----:B------:R-:W-:Y:S01]  /*107b0*/  ULDC.64 UR6, c[0x4][0x38] ;  /* 0x01000e0000067ab9 */ /* 0x000fe20000000a00 */
[----:B------:R-:W0:Y:S01]  /*107c0*/  S2R R35, SR_SWINHI ;  /* 0x0000000000237919 */ /* 0x000e220000002f00 */
[----:B------:R-:W-:Y:S02]  /*107d0*/  F2FP.BF16.F32.PACK_AB R27, R38, R27 ;  /* 0x0000001b261b723e */ /* 0x000fe400000010ff */
        /* <DEDUP_REMOVED lines=14> */
[----:B------:R-:W-:Y:S01]  /*108c0*/  F2FP.BF16.F32.PACK_AB R58, R58, R59 ;  /* 0x0000003b3a3a723e */ /* 0x000fe200000010ff */
[----:B------:R-:W-:Y:S01]  /*108d0*/  BAR.SYNC.DEFER_BLOCKING 0x1, 0x180 ;  /* 0x0046000000007b1d */ /* 0x000fe20000010000 */
[----:B------:R-:W-:-:S04]  /*108e0*/  LOP3.LUT R6, R6, 0xc, RZ, 0xc0, !PT ;  /* 0x0000000c06067812 */ /* 0x000fc800078ec0ff */
[----:B------:R-:W-:Y:S01]  /*108f0*/  IADD3 R6, P0, R6, UR6, RZ ;  /* 0x0000000606067c10 */ /* 0x000fe2000ff1e0ff */
[----:B------:R-:W-:Y:S01]  /*10900*/  UMOV UR4, URZ ;  /* 0x0000003f00047c82 */ /* 0x000fe20008000000 */
[----:B------:R-:W-:Y:S01]  /*10910*/  USHF.R.S32.HI UR16, URZ, 0x1f, UR39 ;  /* 0x0000001f3f107899 */ /* 0x000fe20008011427 */
[----:B------:R-:W-:Y:S02]  /*10920*/  ULDC.64 UR10, c[0x0][0xb90] ;  /* 0x0002e400000a7ab9 */ /* 0x000fe40000000a00 */
[----:B------:R-:W-:Y:S01]  /*10930*/  IMAD.X R7, RZ, RZ, UR7, P0 ;  /* 0x00000007ff077e24 */ /* 0x000fe200080e06ff */
[----:B------:R-:W-:Y:S01]  /*10940*/  ULDC.64 UR6, c[0x0][0xc00] ;  /* 0x0003000000067ab9 */ /* 0x000fe20000000a00 */
[----:B------:R-:W-:Y:S01]  /*10950*/  USHF.R.S32.HI UR9, URZ, 0x1f, UR40 ;  /* 0x0000001f3f097899 */ /* 0x000fe20008011428 */
[----:B------:R-:W-:Y:S02]  /*10960*/  ULDC.64 UR14, c[0x0][0xb98] ;  /* 0x0002e600000e7ab9 */ /* 0x000fe40000000a00 */
[----:B------:R1:W2:Y:S01]  /*10970*/  LDG.E.CONSTANT R17, desc[UR50][R6.64] ;  /* 0x0000003206117981 */ /* 0x0002a2000c1e9900 */
[----:B------:R-:W-:Y:S01]  /*10980*/  UISETP.NE.U32.AND UP0, UPT, UR6, URZ, UPT ;  /* 0x0000003f0600728c */ /* 0x000fe2000bf05070 */
[----:B------:R-:W-:-:S03]  /*10990*/  ULDC.64 UR18, c[0x0][0xc08] ;  /* 0x0003020000127ab9 */ /* 0x000fc60000000a00 */
[----:B------:R-:W-:-:S03]  /*109a0*/  UISETP.NE.AND.EX UP0, UPT, UR7, URZ, UPT, UP0 ;  /* 0x0000003f0700728c */ /* 0x000fc6000bf05300 */
[----:B------:R-:W-:Y:S01]  /*109b0*/  ULDC.64 UR6, c[0x0][0xc00] ;  /* 0x0003000000067ab9 */ /* 0x000fe20000000a00 */
[----:B-1----:R-:W-:Y:S01]  /*109c0*/  LOP3.LUT P0, R6, R23, 0x3, RZ, 0xc0, !PT ;  /* 0x0000000317067812 */ /* 0x002fe2000780c0ff */
[----:B------:R-:W-:-:S03]  /*109d0*/  UIMAD.WIDE UR6, UR40, 0x4, UR6 ;  /* 0x00000004280678a5 */ /* 0x000fc6000f8e0206 */
[----:B------:R-:W-:Y:S02]  /*109e0*/  ISETP.EQ.OR P0, PT, R6, 0x3, !P0 ;  /* 0x000000030600780c */ /* 0x000fe40004702670 */
[----:B------:R-:W-:Y:S02]  /*109f0*/  MOV R6, R10 ;  /* 0x0000000a00067202 */ /* 0x000fe40000000f00 */
[----:B0-----:R-:W-:Y:S02]  /*10a00*/  MOV R7, R35 ;  /* 0x0000002300077202 */ /* 0x001fe40000000f00 */
[----:B------:R-:W-:Y:S02]  /*10a10*/  SEL R46, R27, R26, P0 ;  /* 0x0000001a1b2e7207 */ /* 0x000fe40000000000 */
[----:B------:R-:W-:Y:S01]  /*10a20*/  SEL R26, R26, R27, P0 ;  /* 0x0000001b1a1a7207 */ /* 0x000fe20000000000 */
[----:B------:R-:W-:Y:S01]  /*10a30*/  IMAD.WIDE R12, R157, 0x2, R6 ;  /* 0x000000029d0c7825 */ /* 0x000fe200078e0206 */
[----:B------:R-:W-:-:S02]  /*10a40*/  SEL R40, R15, R14, P0 ;  /* 0x0000000e0f287207 */ /* 0x000fc40000000000 */
[----:B------:R-:W-:Y:S02]  /*10a50*/  SEL R42, R14, R15, P0 ;  /* 0x0000000f0e2a7207 */ /* 0x000fe40000000000 */
[----:B------:R-:W-:Y:S02]  /*10a60*/  IADD3 R27, P3, R12, 0x20, RZ ;  /* 0x000000200c1b7810 */ /* 0x000fe40007f7e0ff */
[----:B------:R-:W-:Y:S02]  /*10a70*/  SEL R36, R25, R24, P0 ;  /* 0x0000001819247207 */ /* 0x000fe40000000000 */
[----:B------:R-:W-:Y:S02]  /*10a80*/  SEL R38, R24, R25, P0 ;  /* 0x0000001918267207 */ /* 0x000fe40000000000 */
[----:B------:R-:W-:Y:S02]  /*10a90*/  LOP3.LUT R14, R27, 0x380, RZ, 0xc0, !PT ;  /* 0x000003801b0e7812 */ /* 0x000fe400078ec0ff */
[----:B------:R-:W-:-:S02]  /*10aa0*/  SEL R34, R29, R28, P0 ;  /* 0x0000001c1d227207 */ /* 0x000fc40000000000 */
[----:B------:R-:W-:Y:S02]  /*10ab0*/  LOP3.LUT R25, R12, 0x380, RZ, 0xc0, !PT ;  /* 0x000003800c197812 */ /* 0x000fe400078ec0ff */
[----:B------:R-:W-:Y:S02]  /*10ac0*/  SEL R28, R28, R29, P0 ;  /* 0x0000001d1c1c7207 */ /* 0x000fe40000000000 */
[C---:B------:R-:W-:Y:S02]  /*10ad0*/  IADD3 R56, P1, R12.reuse, 0x60, RZ ;  /* 0x000000600c387810 */ /* 0x040fe40007f3e0ff */
[----:B------:R-:W-:Y:S02]  /*10ae0*/  IADD3 R29, P2, R12, 0x40, RZ ;  /* 0x000000400c1d7810 */ /* 0x000fe40007f5e0ff */
[----:B------:R-:W-:Y:S01]  /*10af0*/  SEL R44, R30, R31, P0 ;  /* 0x0000001f1e2c7207 */ /* 0x000fe20000000000 */
[----:B------:R-:W-:Y:S01]  /*10b00*/  IMAD.X R15, RZ, RZ, R13, P1 ;  /* 0x000000ffff0f7224 */ /* 0x000fe200008e060d */
[----:B------:R-:W-:-:S02]  /*10b10*/  SHF.R.U64 R14, R14, 0x3, RZ ;  /* 0x000000030e0e7819 */ /* 0x000fc400000012ff */
[----:B------:R-:W-:Y:S02]  /*10b20*/  SEL R30, R31, R30, P0 ;  /* 0x0000001e1f1e7207 */ /* 0x000fe40000000000 */
[----:B------:R-:W-:Y:S02]  /*10b30*/  SHF.R.U64 R25, R25, 0x3, RZ ;  /* 0x0000000319197819 */ /* 0x000fe400000012ff */
[----:B------:R-:W-:Y:S02]  /*10b40*/  SEL R48, R21, R20, P0 ;  /* 0x0000001415307207 */ /* 0x000fe40000000000 */
[----:B------:R-:W-:Y:S01]  /*10b50*/  SEL R50, R20, R21, P0 ;  /* 0x0000001514327207 */ /* 0x000fe20000000000 */
[----:B------:R-:W-:Y:S01]  /*10b60*/  IMAD.X R21, RZ, RZ, R13, P2 ;  /* 0x000000ffff157224 */ /* 0x000fe200010e060d */
[----:B------:R-:W-:Y:S02]  /*10b70*/  LOP3.LUT R31, R56, 0x380, RZ, 0xc0, !PT ;  /* 0x00000380381f7812 */ /* 0x000fe400078ec0ff */
[----:B------:R-:W-:-:S02]  /*10b80*/  LOP3.LUT R20, R29, 0x380, RZ, 0xc0, !PT ;  /* 0x000003801d147812 */ /* 0x000fc400078ec0ff */
[----:B------:R-:W-:Y:S02]  /*10b90*/  SEL R32, R58, R57, P0 ;  /* 0x000000393a207207 */ /* 0x000fe40000000000 */
[----:B------:R-:W-:Y:S02]  /*10ba0*/  LOP3.LUT R24, R14, R27, RZ, 0x3c, !PT ;  /* 0x0000001b0e187212 */ /* 0x000fe400078e3cff */
[----:B------:R-:W-:Y:S02]  /*10bb0*/  SEL R58, R57, R58, P0 ;  /* 0x0000003a393a7207 */ /* 0x000fe40000000000 */
[----:B------:R-:W-:Y:S01]  /*10bc0*/  LOP3.LUT R12, R25, R12, RZ, 0x3c, !PT ;  /* 0x0000000c190c7212 */ /* 0x000fe200078e3cff */
[----:B------:R-:W-:Y:S01]  /*10bd0*/  IMAD.X R25, RZ, RZ, R13, P3 ;  /* 0x000000ffff197224 */ /* 0x000fe200018e060d */
[----:B------:R-:W-:Y:S02]  /*10be0*/  SHF.R.U64 R31, R31, 0x3, RZ ;  /* 0x000000031f1f7819 */ /* 0x000fe400000012ff */
[----:B------:R-:W-:-:S02]  /*10bf0*/  SHF.R.U64 R20, R20, 0x3, RZ ;  /* 0x0000000314147819 */ /* 0x000fc400000012ff */
[----:B------:R-:W-:Y:S02]  /*10c00*/  SEL R52, R54, R55, P0 ;  /* 0x0000003736347207 */ /* 0x000fe40000000000 */
[----:B------:R-:W-:Y:S02]  /*10c10*/  SEL R54, R55, R54, P0 ;  /* 0x0000003637367207 */ /* 0x000fe40000000000 */
[----:B------:R-:W-:Y:S02]  /*10c20*/  MOV R45, R12 ;  /* 0x0000000c002d7202 */ /* 0x000fe40000000f00 */
[----:B------:R-:W-:Y:S02]  /*10c30*/  LOP3.LUT R20, R20, R29, RZ, 0x3c, !PT ;  /* 0x0000001d14147212 */ /* 0x000fe400078e3cff */
[----:B------:R-:W-:Y:S02]  /*10c40*/  LOP3.LUT R14, R31, R56, RZ, 0x3c, !PT ;  /* 0x000000381f0e7212 */ /* 0x000fe400078e3cff */
[----:B------:R-:W-:-:S02]  /*10c50*/  MOV R43, R24 ;  /* 0x00000018002b7202 */ /* 0x000fc40000000f00 */
[----:B------:R-:W-:Y:S02]  /*10c60*/  PLOP3.LUT P2, PT, PT, PT, UP0, 0x80, 0x0 ;  /* 0x000000000000781c */ /* 0x000fe40003f4f008 */
[----:B--2---:R-:W-:Y:S01]  /*10c70*/  LOP3.LUT R27, R17, 0x2, RZ, 0x3c, !PT ;  /* 0x00000002111b7812 */ /* 0x004fe200078e3cff */
[----:B------:R-:W-:Y:S04]  /*10c80*/  SHFL.IDX PT, R32, R32, R17, 0x1c1f ;  /* 0x001c1f1120207589 */ /* 0x000fe800000e0000 */
[----:B------:R-:W0:Y:S04]  /*10c90*/  SHFL.IDX PT, R13, R58, R27, 0x1c1f ;  /* 0x001c1f1b3a0d7589 */ /* 0x000e2800000e0000 */
[----:B------:R-:W-:Y:S04]  /*10ca0*/  SHFL.IDX PT, R44, R44, R17, 0x1c1f ;  /* 0x001c1f112c2c7589 */ /* 0x000fe800000e0000 */
[----:B------:R-:W1:Y:S04]  /*10cb0*/  SHFL.IDX PT, R35, R30, R27, 0x1c1f ;  /* 0x001c1f1b1e237589 */ /* 0x000e6800000e0000 */
[----:B------:R-:W-:Y:S04]  /*10cc0*/  SHFL.IDX PT, R34, R34, R17, 0x1c1f ;  /* 0x001c1f1122227589 */ /* 0x000fe800000e0000 */
[----:B------:R-:W2:Y:S04]  /*10cd0*/  SHFL.IDX PT, R29, R28, R27, 0x1c1f ;  /* 0x001c1f1b1c1d7589 */ /* 0x000ea800000e0000 */
[----:B------:R-:W-:Y:S04]  /*10ce0*/  SHFL.IDX PT, R36, R36, R17, 0x1c1f ;  /* 0x001c1f1124247589 */ /* 0x000fe800000e0000 */
[----:B------:R3:W4:Y:S01]  /*10cf0*/  SHFL.IDX PT, R31, R38, R27, 0x1c1f ;  /* 0x001c1f1b261f7589 */ /* 0x00072200000e0000 */
[----:B0-----:R-:W-:-:S03]  /*10d00*/  SEL R12, R32, R13, P0 ;  /* 0x0000000d200c7207 */ /* 0x001fc60000000000 */
[----:B------:R-:W-:Y:S04]  /*10d10*/  SHFL.IDX PT, R46, R46, R17, 0x1c1f ;  /* 0x001c1f112e2e7589 */ /* 0x000fe800000e0000 */
[----:B------:R0:W4:Y:S01]  /*10d20*/  SHFL.IDX PT, R37, R26, R27, 0x1c1f ;  /* 0x001c1f1b1a257589 */ /* 0x00012200000e0000 */
[----:B---3--:R-:W-:-:S03]  /*10d30*/  MOV R38, R14 ;  /* 0x0000000e00267202 */ /* 0x008fc60000000f00 */
[----:B------:R-:W-:Y:S01]  /*10d40*/  SHFL.IDX PT, R40, R40, R17, 0x1c1f ;  /* 0x001c1f1128287589 */ /* 0x000fe200000e0000 */
[----:B------:R-:W-:Y:S02]  /*10d50*/  SEL R14, R13, R32, P0 ;  /* 0x000000200d0e7207 */ /* 0x000fe40000000000 */
[----:B-1----:R-:W-:Y:S01]  /*10d60*/  SEL R13, R44, R35, P0 ;  /* 0x000000232c0d7207 */ /* 0x002fe20000000000 */
[----:B------:R1:W3:Y:S01]  /*10d70*/  SHFL.IDX PT, R33, R42, R27, 0x1c1f ;  /* 0x001c1f1b2a217589 */ /* 0x0002e200000e0000 */
[----:B------:R-:W-:Y:S02]  /*10d80*/  SEL R15, R35, R44, P0 ;  /* 0x0000002c230f7207 */ /* 0x000fe40000000000 */
[----:B--2---:R-:W-:Y:S01]  /*10d90*/  SEL R24, R34, R29, P0 ;  /* 0x0000001d22187207 */ /* 0x004fe20000000000 */
[----:B------:R-:W-:Y:S01]  /*10da0*/  SHFL.IDX PT, R48, R48, R17, 0x1c1f ;  /* 0x001c1f1130307589 */ /* 0x000fe200000e0000 */
[----:B0-----:R-:W-:-:S03]  /*10db0*/  SEL R26, R29, R34, P0 ;  /* 0x000000221d1a7207 */ /* 0x001fc60000000000 */
[----:B------:R-:W0:Y:S01]  /*10dc0*/  SHFL.IDX PT, R39, R50, R27, 0x1c1f ;  /* 0x001c1f1b32277589 */ /* 0x000e2200000e0000 */
[----:B----4-:R-:W-:Y:S02]  /*10dd0*/  SEL R28, R36, R31, P0 ;  /* 0x0000001f241c7207 */ /* 0x010fe40000000000 */
[----:B------:R-:W-:Y:S01]  /*10de0*/  SEL R30, R31, R36, P0 ;  /* 0x000000241f1e7207 */ /* 0x000fe20000000000 */
[----:B------:R-:W-:Y:S01]  /*10df0*/  SHFL.IDX PT, R52, R52, R17, 0x1c1f ;  /* 0x001c1f1134347589 */ /* 0x000fe200000e0000 */
[----:B-1----:R-:W-:Y:S01]  /*10e00*/  MOV R42, R20 ;  /* 0x00000014002a7202 */ /* 0x002fe20000000f00 */
[----:B------:R-:W-:Y:S02]  /*10e10*/  IMAD.U32 R20, RZ, RZ, UR6 ;  /* 0x00000006ff147e24 */ /* 0x000fe4000f8e00ff */
[----:B------:R1:W2:Y:S01]  /*10e20*/  SHFL.IDX PT, R41, R54, R27, 0x1c1f ;  /* 0x001c1f1b36297589 */ /* 0x0002a200000e0000 */
[----:B------:R-:W-:Y:S01]  /*10e30*/  SEL R25, R46, R37, P0 ;  /* 0x000000252e197207 */ /* 0x000fe20000000000 */
[----:B------:R-:W-:-:S02]  /*10e40*/  IMAD.U32 R21, RZ, RZ, UR7 ;  /* 0x00000007ff157e24 */ /* 0x000fc4000f8e00ff */
[----:B------:R4:W-:Y:S01]  /*10e50*/  STSM.16.M88.4 [R45], R12 ;  /* 0x0000000c2d007844 */ /* 0x0009e20000000200 */
[----:B---3--:R-:W-:Y:S02]  /*10e60*/  SEL R32, R40, R33, P0 ;  /* 0x0000002128207207 */ /* 0x008fe40000000000 */
[----:B-1----:R-:W-:Y:S02]  /*10e70*/  SEL R27, R37, R46, P0 ;  /* 0x0000002e251b7207 */ /* 0x002fe40000000000 */
[----:B------:R-:W-:Y:S01]  /*10e80*/  SEL R34, R33, R40, P0 ;  /* 0x0000002821227207 */ /* 0x000fe20000000000 */
[----:B------:R-:W1:Y:S02]  /*10e90*/  LDC R37, c[0x0][0xbe8] ;  /* 0x0002fa00ff257b82 */ /* 0x000e640000000800 */
[----:B------:R3:W-:Y:S01]  /*10ea0*/  STSM.16.M88.4 [R43], R24 ;  /* 0x000000182b007844 */ /* 0x0007e20000000200 */
[----:B0-----:R-:W-:Y:S02]  /*10eb0*/  SEL R29, R48, R39, P0 ;  /* 0x00000027301d7207 */ /* 0x001fe40000000000 */
[----:B------:R-:W-:-:S05]  /*10ec0*/  SEL R31, R39, R48, P0 ;  /* 0x00000030271f7207 */ /* 0x000fca0000000000 */
[----:B------:R0:W-:Y:S01]  /*10ed0*/  STSM.16.M88.4 [R42], R28 ;  /* 0x0000001c2a007844 */ /* 0x0001e20000000200 */
[----:B--2---:R-:W-:Y:S02]  /*10ee0*/  SEL R33, R52, R41, P0 ;  /* 0x0000002934217207 */ /* 0x004fe40000000000 */
[----:B------:R-:W-:-:S05]  /*10ef0*/  SEL R35, R41, R52, P0 ;  /* 0x0000003429237207 */ /* 0x000fca0000000000 */
[----:B------:R0:W-:Y:S01]  /*10f00*/  STSM.16.M88.4 [R38], R32 ;  /* 0x0000002026007844 */ /* 0x0001e20000000200 */
[----:B------:R-:W-:Y:S06]  /*10f10*/  BAR.SYNC.DEFER_BLOCKING 0x1, 0x180 ;  /* 0x0046000000007b1d */ /* 0x000fec0000010000 */
[----:B------:R-:W2:Y:S01]  /*10f20*/  @P2 LDG.E R17, desc[UR50][R20.64] ;  /* 0x0000003214112981 */ /* 0x000ea2000c1e1900 */
[----:B-1----:R-:W-:Y:S01]  /*10f30*/  ISETP.NE.AND P1, PT, R37, 0x1, PT ;  /* 0x000000012500780c */ /* 0x002fe20003f25270 */
[----:B----4-:R-:W-:Y:S01]  /*10f40*/  VIADD R15, R22, UR41 ;  /* 0x00000029160f7c36 */ /* 0x010fe20008000000 */
[----:B------:R-:W-:Y:S01]  /*10f50*/  UIMAD UR6, UR16, UR10, URZ ;  /* 0x0000000a100672a4 */ /* 0x000fe2000f8e023f */
[----:B------:R-:W-:Y:S01]  /*10f60*/  LEA.HI R18, R18, R11, RZ, 0x7 ;  /* 0x0000000b12127211 */ /* 0x000fe200078f38ff */
[----:B------:R-:W-:Y:S01]  /*10f70*/  USEL UR9, UR9, URZ, !UP0 ;  /* 0x0000003f09097287 */ /* 0x000fe2000c000000 */
[----:B------:R-:W-:Y:S01]  /*10f80*/  IMAD.MOV.U32 R12, RZ, RZ, R15 ;  /* 0x000000ffff0c7224 */ /* 0x000fe200078e000f */
[----:B------:R-:W-:Y:S01]  /*10f90*/  UIMAD UR12, UR39, UR11, UR6 ;  /* 0x0000000b270c72a4 */ /* 0x000fe2000f8e0206 */
[----:B------:R-:W-:Y:S01]  /*10fa0*/  LOP3.LUT R18, R18, 0xffffff80, RZ, 0xc0, !PT ;  /* 0xffffff8012127812 */ /* 0x000fe200078ec0ff */
[----:B------:R-:W-:-:S02]  /*10fb0*/  USEL UR8, UR40, URZ, !UP0 ;  /* 0x0000003f28087287 */ /* 0x000fc4000c000000 */
[----:B------:R-:W-:-:S03]  /*10fc0*/  UISETP.NE.U32.AND UP0, UPT, UR18, URZ, UPT ;  /* 0x0000003f1200728c */ /* 0x000fc6000bf05070 */
[----:B------:R-:W1:Y:S01]  /*10fd0*/  @P1 LDC R36, c[0x0][0xbec] ;  /* 0x0002fb00ff241b82 */ /* 0x000e620000000800 */
[----:B------:R-:W-:-:S06]  /*10fe0*/  UISETP.NE.AND.EX UP0, UPT, UR19, URZ, UPT, UP0 ;  /* 0x0000003f1300728c */ /* 0x000fcc000bf05300 */
[----:B------:R-:W-:Y:S01]  /*10ff0*/  PLOP3.LUT P3, PT, PT, PT, UP0, 0x80, 0x0 ;  /* 0x000000000000781c */ /* 0x000fe20003f6f008 */
[----:B------:R-:W4:Y:S01]  /*11000*/  @P1 LDC R40, c[0x0][0xbf0] ;  /* 0x0002fc00ff281b82 */ /* 0x000f220000000800 */
[----:B-1----:R-:W-:-:S05]  /*11010*/  @P1 IMAD.HI.U32 R13, R15, R36, RZ ;  /* 0x000000240f0d1227 */ /* 0x002fca00078e00ff */
[----:B----4-:R-:W-:-:S05]  /*11020*/  @P1 SHF.R.U32.HI R12, RZ, R40, R13 ;  /* 0x00000028ff0c1219 */ /* 0x010fca000001160d */
        /* <DEDUP_REMOVED lines=11> */
[----:B------:R-:W-:Y:S01]  /*110e0*/  UIMAD UR12, UR8, UR15, UR12 ;  /* 0x0000000f080c72a4 */ /* 0x000fe2000f8e020c */
[----:B------:R-:W-:-:S03]  /*110f0*/  ULDC UR14, c[0x0][0xa88] ;  /* 0x0002a200000e7ab9 */ /* 0x000fc60000000800 */
[----:B------:R-:W-:Y:S02]  /*11100*/  IADD3 R12, P0, R12, UR10, RZ ;  /* 0x0000000a0c0c7c10 */ /* 0x000fe4000ff1e0ff */
[----:B------:R-:W-:Y:S01]  /*11110*/  IMAD.U32 R17, RZ, RZ, UR12 ;  /* 0x0000000cff117e24 */ /* 0x000fe2000f8e00ff */
[----:B------:R-:W-:Y:S02]  /*11120*/  ULDC.64 UR12, c[0x0][0xb88] ;  /* 0x0002e200000c7ab9 */ /* 0x000fe40000000a00 */
[----:B---3--:R-:W-:Y:S02]  /*11130*/  IMAD R24, R13, UR12, RZ ;  /* 0x0000000c0d187c24 */ /* 0x008fe4000f8e02ff */
[----:B------:R-:W-:Y:S01]  /*11140*/  IADD3.X R13, R14, UR11, R17, P0, !PT ;  /* 0x0000000b0e0d7c10 */ /* 0x000fe200087fe411 */
[----:B------:R-:W-:Y:S01]  /*11150*/  @UP0 ULDC.64 UR10, c[0x0][0xc08] ;  /* 0x00030200000a0ab9 */ /* 0x000fe20000000a00 */
[----:B------:R-:W-:Y:S01]  /*11160*/  IMAD R17, R15, UR13, R24 ;  /* 0x0000000d0f117c24 */ /* 0x000fe2000f8e0218 */
[----:B------:R-:W-:Y:S01]  /*11170*/  @UP0 UIMAD.WIDE UR10, UR40, 0x4, UR10 ;  /* 0x00000004280a08a5 */ /* 0x000fe2000f8e020a */
[----:B------:R-:W-:-:S02]  /*11180*/  IMAD.U32 R14, RZ, RZ, UR14 ;  /* 0x0000000eff0e7e24 */ /* 0x000fc4000f8e00ff */
[----:B------:R-:W-:Y:S01]  /*11190*/  IMAD.WIDE.U32 R12, R15, UR12, R12 ;  /* 0x0000000c0f0c7c25 */ /* 0x000fe2000f8e000c */
[----:B------:R-:W-:-:S03]  /*111a0*/  ULDC.64 UR12, c[0x0][0xb50] ;  /* 0x0002d400000c7ab9 */ /* 0x000fc60000000a00 */
[----:B------:R-:W-:Y:S01]  /*111b0*/  IMAD.U32 R24, RZ, RZ, UR10 ;  /* 0x0000000aff187e24 */ /* 0x000fe2000f8e00ff */
[----:B------:R-:W-:Y:S01]  /*111c0*/  LEA R15, P0, R12, UR12, 0x2 ;  /* 0x0000000c0c0f7c11 */ /* 0x000fe2000f8010ff */
[----:B------:R-:W-:Y:S02]  /*111d0*/  IMAD.U32 R25, RZ, RZ, UR11 ;  /* 0x0000000bff197e24 */ /* 0x000fe4000f8e00ff */
[----:B------:R-:W-:-:S03]  /*111e0*/  IMAD.IADD R13, R13, 0x1, R17 ;  /* 0x000000010d0d7824 */ /* 0x000fc600078e0211 */
[----:B------:R0:W5:Y:S02]  /*111f0*/  @P3 LDG.E R14, desc[UR50][R24.64] ;  /* 0x00000032180e3981 */ /* 0x000164000c1e1900 */
[----:B------:R-:W-:Y:S01]  /*11200*/  LEA.HI.X R12, R12, UR13, R13, 0x2, P0 ;  /* 0x0000000d0c0c7c11 */ /* 0x000fe200080f140d */
[----:B------:R-:W-:Y:S06]  /*11210*/  @P3 BRA `(.L_x_938) ;  /* 0x0000000000103947 */ /* 0x000fec0003800000 */
[----:B------:R-:W-:Y:S05]  /*11220*/  @!P2 BRA `(.L_x_938) ;  /* 0x00000000000ca947 */ /* 0x000fea0003800000 */
[----:B------:R-:W2:Y:S04]  /*11230*/  LDG.E R13, desc[UR50][R20.64] ;  /* 0x00000032140d7981 */ /* 0x000ea8000c1e1900 */
[----:B-----5:R-:W2:Y:S02]  /*11240*/  LDG.E R14, desc[UR50][R20.64+0x4] ;  /* 0x00000432140e7981 */ /* 0x020ea4000c1e1900 */
[----:B--2---:R-:W-:-:S07]  /*11250*/  IMAD.IADD R14, R14, 0x1, -R13 ;  /* 0x000000010e0e7824 */ /* 0x004fce00078e0a0d */
.L_x_938:
[----:B------:R-:W-:Y:S01]  /*11260*/  IMAD R13, R5, 0x40, R0 ;  /* 0x00000040050d7824 */ /* 0x000fe200078e0200 */
[----:B------:R-:W-:Y:S01]  /*11270*/  SHFL.IDX PT, R20, R15, RZ, 0x1c1f ;  /* 0x001c1fff0f147589 */ /* 0x000fe200000e0000 */
[----:B------:R-:W-:Y:S01]  /*11280*/  IMAD.IADD R11, R11, 0x1, -R18 ;  /* 0x000000010b0b7824 */ /* 0x000fe200078e0a12 */
[----:B------:R-:W-:Y:S01]  /*11290*/  ULDC.64 UR12, c[0x0][0xaa0] ;  /* 0x0002a800000c7ab9 */ /* 0x000fe20000000a00 */
[----:B------:R-:W-:Y:S01]  /*112a0*/  IMAD.WIDE R6, R13, 0x2, R6 ;  /* 0x000000020d067825 */ /* 0x000fe200078e0206 */
[----:B------:R-:W1:Y:S02]  /*112b0*/  SHFL.IDX PT, R21, R12, RZ, 0x1c1f ;  /* 0x001c1fff0c157589 */ /* 0x000e6400000e0000 */
[----:B------:R-:W-:Y:S01]  /*112c0*/  LOP3.LUT P0, RZ, R11, 0x3, RZ, 0xc0, !PT ;  /* 0x000000030bff7812 */ /* 0x000fe2000780c0ff */
[----:B------:R-:W-:Y:S01]  /*112d0*/  VIADD R13, R156, UR41 ;  /* 0x000000299c0d7c36 */ /* 0x000fe20008000000 */
[----:B0-----:R-:W-:Y:S01]  /*112e0*/  SHFL.IDX PT, R34, R15, 0x1, 0x1c1f ;  /* 0x003c1f000f227f89 */ /* 0x001fe200000e0000 */
[----:B-----5:R-:W-:Y:S01]  /*112f0*/  IMAD R18, R14, R37, RZ ;  /* 0x000000250e127224 */ /* 0x020fe200078e02ff */
[C---:B------:R-:W-:Y:S01]  /*11300*/  IADD3 R25, P3, R6.reuse, 0x1800, RZ ;  /* 0x0000180006197810 */ /* 0x040fe20007f7e0ff */
[----:B------:R-:W-:Y:S01]  /*11310*/  VIADD R11, R13, 0x8 ;  /* 0x000000080d0b7836 */ /* 0x000fe20000000000 */
[----:B------:R0:W2:Y:S01]  /*11320*/  SHFL.IDX PT, R35, R12, 0x1, 0x1c1f ;  /* 0x003c1f000c237f89 */ /* 0x0000a200000e0000 */
[----:B------:R-:W-:-:S02]  /*11330*/  IADD3 R29, P4, R6, 0x3000, RZ ;  /* 0x00003000061d7810 */ /* 0x000fc40007f9e0ff */
[-C--:B------:R-:W-:Y:S02]  /*11340*/  ISETP.GE.OR P2, PT, R13, R18.reuse, P0 ;  /* 0x000000120d00720c */ /* 0x080fe40000746670 */
[----:B------:R-:W-:Y:S02]  /*11350*/  LOP3.LUT R13, R6, 0x380, RZ, 0xc0, !PT ;  /* 0x00000380060d7812 */ /* 0x000fe400078ec0ff */
[----:B------:R-:W-:Y:S02]  /*11360*/  LOP3.LUT R24, R25, 0x380, RZ, 0xc0, !PT ;  /* 0x0000038019187812 */ /* 0x000fe400078ec0ff */
[----:B------:R-:W-:Y:S02]  /*11370*/  ISETP.GE.OR P0, PT, R11, R18, P0 ;  /* 0x000000120b00720c */ /* 0x000fe40000706670 */
[----:B------:R-:W-:Y:S02]  /*11380*/  LOP3.LUT R28, R29, 0x380, RZ, 0xc0, !PT ;  /* 0x000003801d1c7812 */ /* 0x000fe400078ec0ff */
[----:B------:R-:W-:-:S02]  /*11390*/  SHF.R.U64 R13, R13, 0x3, RZ ;  /* 0x000000030d0d7819 */ /* 0x000fc400000012ff */
[----:B------:R-:W-:Y:S01]  /*113a0*/  SHF.R.U64 R24, R24, 0x3, RZ ;  /* 0x0000000318187819 */ /* 0x000fe200000012ff */
[----:B-1----:R1:W-:Y:S01]  /*113b0*/  @!P2 ST.E desc[UR50][R20.64], R9 ;  /* 0x000000091400a985 */ /* 0x0023e2000c101932 */
[----:B------:R-:W-:Y:S02]  /*113c0*/  SHF.R.U64 R28, R28, 0x3, RZ ;  /* 0x000000031c1c7819 */ /* 0x000fe400000012ff */
[----:B0-----:R-:W-:Y:S01]  /*113d0*/  LOP3.LUT R12, R13, R6, RZ, 0x3c, !PT ;  /* 0x000000060d0c7212 */ /* 0x001fe200078e3cff */
[--C-:B------:R-:W-:Y:S01]  /*113e0*/  IMAD.MOV.U32 R13, RZ, RZ, R7.reuse ;  /* 0x000000ffff0d7224 */ /* 0x100fe200078e0007 */
[----:B------:R-:W-:Y:S01]  /*113f0*/  LOP3.LUT R24, R24, R25, RZ, 0x3c, !PT ;  /* 0x0000001918187212 */ /* 0x000fe200078e3cff */
[--C-:B------:R-:W-:Y:S01]  /*11400*/  IMAD.X R25, RZ, RZ, R7.reuse, P3 ;  /* 0x000000ffff197224 */ /* 0x100fe200018e0607 */
[----:B------:R-:W-:Y:S01]  /*11410*/  LOP3.LUT R28, R28, R29, RZ, 0x3c, !PT ;  /* 0x0000001d1c1c7212 */ /* 0x000fe200078e3cff */
[----:B------:R-:W-:Y:S01]  /*11420*/  IMAD.X R29, RZ, RZ, R7, P4 ;  /* 0x000000ffff1d7224 */ /* 0x000fe200020e0607 */
[----:B--2---:R0:W-:Y:S04]  /*11430*/  @!P0 ST.E desc[UR50][R34.64], R8 ;  /* 0x0000000822008985 */ /* 0x0041e8000c101932 */
[----:B------:R-:W2:Y:S04]  /*11440*/  LD.E.128 R12, desc[UR50][R12.64] ;  /* 0x000000320c0c7980 */ /* 0x000ea8000c101d00 */
[----:B------:R-:W3:Y:S04]  /*11450*/  LD.E.128 R24, desc[UR50][R24.64] ;  /* 0x0000003218187980 */ /* 0x000ee8000c101d00 */
[----:B------:R-:W4:Y:S01]  /*11460*/  LD.E.128 R28, desc[UR50][R28.64] ;  /* 0x000000321c1c7980 */ /* 0x000f22000c101d00 */
[----:B------:R-:W-:-:S04]  /*11470*/  IADD3 R11, P0, R6, 0x4800, RZ ;  /* 0x00004800060b7810 */ /* 0x000fc80007f1e0ff */
[----:B------:R-:W-:Y:S01]  /*11480*/  LOP3.LUT R6, R11, 0x380, RZ, 0xc0, !PT ;  /* 0x000003800b067812 */ /* 0x000fe200078ec0ff */
[----:B------:R-:W-:Y:S02]  /*11490*/  IMAD.X R33, RZ, RZ, R7, P0 ;  /* 0x000000ffff217224 */ /* 0x000fe400000e0607 */
[----:B------:R-:W0:Y:S01]  /*114a0*/  @P1 LDC R7, c[0x0][0xbf0] ;  /* 0x0002fc00ff071b82 */ /* 0x000e220000000800 */
[----:B------:R-:W-:-:S04]  /*114b0*/  SHF.R.U64 R6, R6, 0x3, RZ ;  /* 0x0000000306067819 */ /* 0x000fc800000012ff */
[----:B------:R-:W-:-:S03]  /*114c0*/  LOP3.LUT R32, R6, R11, RZ, 0x3c, !PT ;  /* 0x0000000b06207212 */ /* 0x000fc600078e3cff */
[----:B------:R-:W0:Y:S01]  /*114d0*/  @P1 LDC R6, c[0x0][0xbec] ;  /* 0x0002fb00ff061b82 */ /* 0x000e220000000800 */
[----:B------:R-:W-:Y:S02]  /*114e0*/  UIMAD UR10, UR7, UR12, URZ ;  /* 0x0000000c070a72a4 */ /* 0x000fe4000f8e023f */
[----:B------:R-:W-:Y:S01]  /*114f0*/  UIMAD.WIDE.U32 UR6, UR4, UR12, URZ ;  /* 0x0000000c040672a5 */ /* 0x000fe2000f8e003f */
[----:B------:R-:W-:Y:S01]  /*11500*/  IMAD R4, R4, 0x30, R5 ;  /* 0x0000003004047824 */ /* 0x000fe200078e0205 */
[----:B------:R-:W-:Y:S01]  /*11510*/  UIMAD UR10, UR4, UR13, UR10 ;  /* 0x0000000d040a72a4 */ /* 0x000fe2000f8e020a */
[----:B-1----:R-:W-:Y:S01]  /*11520*/  VIADD R21, R5, UR41 ;  /* 0x0000002905157c36 */ /* 0x002fe20008000000 */
[----:B0-----:R-:W5:Y:S01]  /*11530*/  LD.E.128 R32, desc[UR50][R32.64] ;  /* 0x0000003220207980 */ /* 0x001f62000c101d00 */
[----:B------:R-:W-:Y:S01]  /*11540*/  ULDC.64 UR12, c[0x0][0xae8] ;  /* 0x0002ba00000c7ab9 */ /* 0x000fe20000000a00 */
[----:B------:R-:W-:Y:S01]  /*11550*/  UIADD3 UR7, UR7, UR10, URZ ;  /* 0x0000000a07077290 */ /* 0x000fe2000fffe03f */
[----:B------:R-:W-:Y:S01]  /*11560*/  VIADD R11, R4, UR41 ;  /* 0x00000029040b7c36 */ /* 0x000fe20008000000 */
[----:B------:R-:W-:Y:S01]  /*11570*/  UIMAD UR4, UR16, UR12, URZ ;  /* 0x0000000c100472a4 */ /* 0x000fe2000f8e023f */
[----:B------:R-:W-:Y:S01]  /*11580*/  VIADD R5, R21, 0x60 ;  /* 0x0000006015057836 */ /* 0x000fe20000000000 */
[----:B------:R-:W-:Y:S01]  /*11590*/  UIMAD.WIDE.U32 UR6, UR39, UR12, UR6 ;  /* 0x0000000c270672a5 */ /* 0x000fe2000f8e0006 */
[----:B------:R-:W-:Y:S01]  /*115a0*/  IMAD.MOV.U32 R9, RZ, RZ, R11 ;  /* 0x000000ffff097224 */ /* 0x000fe200078e000b */
[----:B------:R-:W-:Y:S01]  /*115b0*/  UIMAD UR4, UR39, UR13, UR4 ;  /* 0x0000000d270472a4 */ /* 0x000fe2000f8e0204 */
[----:B------:R-:W-:Y:S01]  /*115c0*/  @!PT LDS RZ, [RZ] ;  /* 0x00000000fffff984 */ /* 0x000fe20000000800 */
[----:B------:R-:W-:Y:S01]  /*115d0*/  @!PT LDS RZ, [RZ] ;  /* 0x00000000fffff984 */ /* 0x000fe20000000800 */
[----:B------:R-:W-:Y:S01]  /*115e0*/  @!PT LDS RZ, [RZ] ;  /* 0x00000000fffff984 */ /* 0x000fe20000000800 */
[----:B------:R-:W-:Y:S01]  /*115f0*/  @!PT LDS RZ, [RZ] ;  /* 0x00000000fffff984 */ /* 0x000fe20000000800 */
[----:B------:R0:W-:Y:S06]  /*11600*/  MEMBAR.ALL.CTA ;  /* 0x0000000000007992 */ /* 0x0001ec0000008000 */
[----:B0-----:R-:W0:Y:S01]  /*11610*/  FENCE.VIEW.ASYNC.S ;  /* 0x00000000000073c6 */ /* 0x001e220000000000 */
[----:B------:R-:W-:Y:S01]  /*11620*/  ULDC.64 UR10, c[0x0][0xaf0] ;  /* 0x0002bc00000a7ab9 */ /* 0x000fe20000000a00 */
[----:B------:R-:W-:Y:S01]  /*11630*/  VIADD R10, R10, 0x13220 ;  /* 0x000132200a0a7836 */ /* 0x000fe20000000000 */
[----:B------:R-:W-:-:S02]  /*11640*/  UIMAD UR9, UR9, UR10, URZ ;  /* 0x0000000a090972a4 */ /* 0x000fc4000f8e023f */
[----:B------:R-:W-:Y:S02]  /*11650*/  UIADD3 UR7, UR7, UR4, URZ ;  /* 0x0000000407077290 */ /* 0x000fe4000fffe03f */
[----:B------:R-:W-:Y:S01]  /*11660*/  UIMAD UR4, UR8, UR11, UR9 ;  /* 0x0000000b080472a4 */ /* 0x000fe2000f8e0209 */
[----:B------:R-:W-:Y:S01]  /*11670*/  @P1 IMAD.HI.U32 R4, R11, R6, RZ ;  /* 0x000000060b041227 */ /* 0x000fe200078e00ff */
[----:B------:R-:W-:Y:S01]  /*11680*/  UIMAD.WIDE.U32 UR8, UR8, UR10, UR6 ;  /* 0x0000000a080872a5 */ /* 0x000fe2000f8e0006 */
[----:B------:R-:W-:Y:S02]  /*11690*/  PRMT R10, RZ, 0x654, R10 ;  /* 0x00000654ff0a7816 */ /* 0x000fe4000000000a */
[----:B------:R-:W-:Y:S01]  /*116a0*/  ULDC.64 UR6, c[0x0][0xae0] ;  /* 0x0002b80000067ab9 */ /* 0x000fe20000000a00 */
[----:B------:R-:W-:Y:S01]  /*116b0*/  @P1 SHF.R.U32.HI R9, RZ, R7, R4 ;  /* 0x00000007ff091219 */ /* 0x000fe20000011604 */
[----:B------:R-:W-:Y:S02]  /*116c0*/  UIADD3 UR4, UR9, UR4, URZ ;  /* 0x0000000409047290 */ /* 0x000fe4000fffe03f */
[----:B------:R-:W-:Y:S01]  /*116d0*/  IMAD.U32 R7, RZ, RZ, UR9 ;  /* 0x00000009ff077e24 */ /* 0x000fe2000f8e00ff */
[--C-:B------:R-:W-:Y:S01]  /*116e0*/  SHF.R.S32.HI R4, RZ, 0x1f, R9.reuse ;  /* 0x0000001fff047819 */ /* 0x100fe20000011409 */
[----:B------:R-:W-:-:S02]  /*116f0*/  IMAD.MOV R8, RZ, RZ, -R9 ;  /* 0x000000ffff087224 */ /* 0x000fc400078e0a09 */
[----:B------:R-:W-:Y:S02]  /*11700*/  IMAD.U32 R6, RZ, RZ, UR8 ;  /* 0x00000008ff067e24 */ /* 0x000fe4000f8e00ff */
[----:B------:R-:W-:Y:S02]  /*11710*/  IMAD R4, R4, UR6, RZ ;  /* 0x0000000604047c24 */ /* 0x000fe4000f8e02ff */
[----:B------:R-:W-:Y:S01]  /*11720*/  IMAD R11, R37, R8, R11 ;  /* 0x00000008250b7224 */ /* 0x000fe200078e020b */
[----:B0-----:R0:W-:Y:S01]  /*11730*/  SYNCS.ARRIVE.TRANS64.RED.A1T0 RZ, [R10+URZ], RZ ;  /* 0x000000ff0aff79a7 */ /* 0x0011e2000810043f */
[----:B------:R-:W-:Y:S01]  /*11740*/  IMAD.U32 R7, RZ, RZ, UR4 ;  /* 0x00000004ff077e24 */ /* 0x000fe2000f8e00ff */
[----:B------:R-:W-:Y:S01]  /*11750*/  ULDC UR4, c[0x0][0xac8] ;  /* 0x0002b20000047ab9 */ /* 0x000fe20000000800 */
[C---:B------:R-:W-:Y:S01]  /*11760*/  IMAD R17, R9.reuse, UR7, R4 ;  /* 0x0000000709117c24 */ /* 0x040fe2000f8e0204 */
[----:B------:R-:W-:Y:S01]  /*11770*/  SHF.R.S32.HI R4, RZ, 0x1f, R11 ;  /* 0x0000001fff047819 */ /* 0x000fe2000001140b */
[----:B------:R-:W-:Y:S01]  /*11780*/  IMAD.WIDE.U32 R6, R9, UR6, R6 ;  /* 0x0000000609067c25 */ /* 0x000fe2000f8e0006 */
[----:B------:R-:W-:-:S03]  /*11790*/  ULDC.64 UR6, c[0x0][0xad8] ;  /* 0x0002b60000067ab9 */ /* 0x000fc60000000a00 */
[----:B------:R-:W-:Y:S02]  /*117a0*/  IMAD.IADD R7, R7, 0x1, R17 ;  /* 0x0000000107077824 */ /* 0x000fe400078e0211 */
[----:B------:R-:W-:Y:S02]  /*117b0*/  IMAD R4, R4, UR6, RZ ;  /* 0x0000000604047c24 */ /* 0x000fe4000f8e02ff */
[----:B------:R-:W-:-:S04]  /*117c0*/  IMAD.WIDE.U32 R6, R11, UR6, R6 ;  /* 0x000000060b067c25 */ /* 0x000fc8000f8e0006 */
[----:B------:R-:W-:Y:S01]  /*117d0*/  IMAD R9, R11, UR7, R4 ;  /* 0x000000070b097c24 */ /* 0x000fe2000f8e0204 */
[----:B------:R-:W-:Y:S01]  /*117e0*/  ULDC.64 UR6, c[0x0][0xa80] ;  /* 0x0002a00000067ab9 */ /* 0x000fe20000000a00 */
[----:B------:R-:W-:Y:S01]  /*117f0*/  VIADD R4, R21, 0x30 ;  /* 0x0000003015047836 */ /* 0x000fe20000000000 */
[C---:B------:R-:W-:Y:S01]  /*11800*/  LEA R11, P0, R6.reuse, UR6, 0x1 ;  /* 0x00000006060b7c11 */ /* 0x040fe2000f8008ff */
[----:B------:R-:W-:Y:S02]  /*11810*/  IMAD.IADD R7, R7, 0x1, R9 ;  /* 0x0000000107077824 */ /* 0x000fe400078e0209 */
[C---:B0-----:R-:W-:Y:S02]  /*11820*/  VIADD R10, R21.reuse, 0x90 ;  /* 0x00000090150a7836 */ /* 0x041fe40000000000 */
[----:B------:R-:W0:Y:S01]  /*11830*/  SHFL.IDX PT, R9, R11, RZ, 0x181f ;  /* 0x00181fff0b097589 */ /* 0x000e2200000e0000 */
[----:B------:R-:W-:Y:S02]  /*11840*/  LEA.HI.X R17, R6, UR7, R7, 0x1, P0 ;  /* 0x0000000706117c11 */ /* 0x000fe400080f0c07 */
[----:B------:R-:W-:Y:S01]  /*11850*/  ISETP.GE.AND P0, PT, R0, UR4, PT ;  /* 0x0000000400007c0c */ /* 0x000fe2000bf06270 */
[----:B------:R-:W1:Y:S03]  /*11860*/  SHFL.IDX PT, R37, R11, 0x1, 0x181f ;  /* 0x00381f000b257f89 */ /* 0x000e6600000e0000 */
[-C--:B------:R-:W-:Y:S01]  /*11870*/  ISETP.GE.OR P1, PT, R21, R18.reuse, P0 ;  /* 0x000000121500720c */ /* 0x080fe20000726670 */
[----:B------:R-:W1:Y:S01]  /*11880*/  SHFL.IDX PT, R39, R11, 0x2, 0x181f ;  /* 0x00581f000b277f89 */ /* 0x000e6200000e0000 */
[----:B------:R-:W-:-:S02]  /*11890*/  ISETP.GE.OR P2, PT, R4, R18, P0 ;  /* 0x000000120400720c */ /* 0x000fc40000746670 */
[-C--:B------:R-:W-:Y:S01]  /*118a0*/  ISETP.GE.OR P3, PT, R5, R18.reuse, P0 ;  /* 0x000000120500720c */ /* 0x080fe20000766670 */
[----:B------:R-:W1:Y:S01]  /*118b0*/  SHFL.IDX PT, R7, R17, RZ, 0x181f ;  /* 0x00181fff11077589 */ /* 0x000e6200000e0000 */
[----:B------:R-:W-:-:S03]  /*118c0*/  ISETP.GE.OR P0, PT, R10, R18, P0 ;  /* 0x000000120a00720c */ /* 0x000fc60000706670 */
[----:B------:R-:W1:Y:S04]  /*118d0*/  SHFL.IDX PT, R20, R17, 0x1, 0x181f ;  /* 0x00381f0011147f89 */ /* 0x000e6800000e0000 */
[----:B------:R-:W1:Y:S01]  /*118e0*/  SHFL.IDX PT, R36, R17, 0x2, 0x181f ;  /* 0x00581f0011247f89 */ /* 0x000e6200000e0000 */
[----:B0-----:R-:W-:-:S03]  /*118f0*/  @!P1 LEA R4, P4, R0, R9, 0x1 ;  /* 0x0000000900049211 */ /* 0x001fc600078808ff */
[----:B------:R-:W0:Y:S01]  /*11900*/  SHFL.IDX PT, R11, R11, 0x3, 0x181f ;  /* 0x00781f000b0b7f89 */ /* 0x000e2200000e0000 */
[----:B-1----:R-:W-:-:S03]  /*11910*/  @!P2 LEA R6, P5, R0, R37, 0x1 ;  /* 0x000000250006a211 */ /* 0x002fc600078a08ff */
[----:B------:R-:W1:Y:S01]  /*11920*/  SHFL.IDX PT, R17, R17, 0x3, 0x181f ;  /* 0x00781f0011117f89 */ /* 0x000e6200000e0000 */
[C---:B------:R-:W-:Y:S02]  /*11930*/  @!P3 LEA R8, P6, R0.reuse, R39, 0x1 ;  /* 0x000000270008b211 */ /* 0x040fe400078c08ff */
[C-C-:B------:R-:W-:Y:S02]  /*11940*/  @!P1 LEA.HI.X R5, R0.reuse, R7, R3.reuse, 0x1, P4 ;  /* 0x0000000700059211 */ /* 0x140fe400020f0c03 */
[C-C-:B------:R-:W-:Y:S02]  /*11950*/  @!P2 LEA.HI.X R7, R0.reuse, R20, R3.reuse, 0x1, P5 ;  /* 0x000000140007a211 */ /* 0x140fe400028f0c03 */
[----:B------:R-:W-:Y:S01]  /*11960*/  @!P3 LEA.HI.X R9, R0, R36, R3, 0x1, P6 ;  /* 0x000000240009b211 */ /* 0x000fe200030f0c03 */
[----:B--2---:R2:W-:Y:S04]  /*11970*/  @!P1 ST.E.128 desc[UR50][R4.64], R12 ;  /* 0x0000000c04009985 */ /* 0x0045e8000c101d32 */
[----:B---3--:R2:W-:Y:S04]  /*11980*/  @!P2 ST.E.128 desc[UR50][R6.64], R24 ;  /* 0x000000180600a985 */ /* 0x0085e8000c101d32 */
[----:B----4-:R2:W-:Y:S01]  /*11990*/  @!P3 ST.E.128 desc[UR50][R8.64], R28 ;  /* 0x0000001c0800b985 */ /* 0x0105e2000c101d32 */
[----:B01----:R-:W-:Y:S05]  /*119a0*/  @P0 BRA `(.L_x_939) ;  /* 0x00000008006c0947 */ /* 0x003fea0003800000 */
[----:B--2---:R-:W-:-:S04]  /*119b0*/  LEA R4, P0, R0, R11, 0x1 ;  /* 0x0000000b00047211 */ /* 0x004fc800078008ff */
[----:B------:R-:W-:-:S05]  /*119c0*/  LEA.HI.X R5, R0, R17, R3, 0x1, P0 ;  /* 0x0000001100057211 */ /* 0x000fca00000f0c03 */
[----:B-----5:R0:W-:Y:S01]  /*119d0*/  ST.E.128 desc[UR50][R4.64], R32 ;  /* 0x0000002004007985 */ /* 0x0201e2000c101d32 */
[----:B------:R-:W-:Y:S05]  /*119e0*/  BRA `(.L_x_939) ;  /* 0x00000008005c7947 */ /* 0x000fea0003800000 */
.L_x_937:
        /* <DEDUP_REMOVED lines=11> */
[----:B------:R-:W-:Y:S01]  /*11aa0*/  UISETP.NE.U32.AND UP1, UPT, UR6, URZ, UPT ;  /* 0x0000003f0600728c */ /* 0x000fe2000bf25070 */
[----:B------:R-:W-:Y:S02]  /*11ab0*/  IMAD.U32 R10, RZ, RZ, UR4 ;  /* 0x00000004ff0a7e24 */ /* 0x000fe4000f8e00ff */
[----:B------:R-:W2:Y:S01]  /*11ac0*/  @P2 LDG.E R12, desc[UR50][R6.64] ;  /* 0x00000032060c2981 */ /* 0x000ea2000c1e1900 */
[----:B------:R-:W-:-:S06]  /*11ad0*/  UISETP.NE.AND.EX UP1, UPT, UR7, URZ, UPT, UP1 ;  /* 0x0000003f0700728c */ /* 0x000fcc000bf25310 */
        /* <DEDUP_REMOVED lines=9> */
[----:B------:R-:W-:-:S10]  /*11b70*/  ISETP.GE.AND P1, PT, R11, 0xc0, PT ;  /* 0x000000c00b00780c */ /* 0x000fd40003f26270 */
[----:B------:R-:W0:Y:S01]  /*11b80*/  @P0 LDC R13, c[0x0][0xbec] ;  /* 0x0002fb00ff0d0b82 */ /* 0x000e220000000800 */
[----:B--2---:R-:W-:Y:S01]  /*11b90*/  @P2 R2UR UR4, R12 ;  /* 0x000000000c0422ca */ /* 0x004fe200000e0000 */
[----:B01----:R-:W-:-:S14]  /*11ba0*/  @P3 BRA `(.L_x_940) ;  /* 0x0000000000103947 */ /* 0x003fdc0003800000 */
[----:B------:R-:W-:Y:S05]  /*11bb0*/  @!P2 BRA `(.L_x_940) ;  /* 0x00000000000ca947 */ /* 0x000fea0003800000 */
[----:B------:R-:W2:Y:S04]  /*11bc0*/  LDG.E R9, desc[UR50][R6.64] ;  /* 0x0000003206097981 */ /* 0x000ea8000c1e1900 */
[----:B-----5:R-:W2:Y:S02]  /*11bd0*/  LDG.E R10, desc[UR50][R6.64+0x4] ;  /* 0x00000432060a7981 */ /* 0x020ea4000c1e1900 */
[----:B--2---:R-:W-:-:S07]  /*11be0*/  IMAD.IADD R10, R10, 0x1, -R9 ;  /* 0x000000010a0a7824 */ /* 0x004fce00078e0a09 */
.L_x_940:
[----:B------:R-:W-:Y:S01]  /*11bf0*/  USHF.R.S32.HI UR6, URZ, 0x1f, UR40 ;  /* 0x0000001f3f067899 */ /* 0x000fe20008011428 */
[----:B------:R-:W-:Y:S01]  /*11c00*/  BSSY B1, `(.L_x_941) ;  /* 0x000002d000017945 */ /* 0x000fe20003800000 */
[----:B------:R-:W-:Y:S02]  /*11c10*/  USHF.R.S32.HI UR9, URZ, 0x1f, UR4 ;  /* 0x0000001f3f097899 */ /* 0x000fe40008011404 */
[----:B------:R-:W-:Y:S02]  /*11c20*/  USEL UR11, UR40, URZ, !UP0 ;  /* 0x0000003f280b7287 */ /* 0x000fe4000c000000 */
[----:B------:R-:W-:Y:S01]  /*11c30*/  USEL UR12, UR6, URZ, !UP0 ;  /* 0x0000003f060c7287 */ /* 0x000fe2000c000000 */
[----:B------:R-:W-:Y:S11]  /*11c40*/  @P1 BRA `(.L_x_942) ;  /* 0x0000000000a01947 */ /* 0x000ff60003800000 */
[----:B------:R-:W0:Y:S01]  /*11c50*/  LDC R11, c[0x0][0xbe8] ;  /* 0x0002fa00ff0b7b82 */ /* 0x000e220000000800 */
[----:B------:R-:W-:-:S05]  /*11c60*/  IMAD.U32 R8, RZ, RZ, UR41 ;  /* 0x00000029ff087e24 */ /* 0x000fca000f8e00ff */
[----:B------:R-:W-:Y:S01]  /*11c70*/  IADD3 R8, R8, -0x80, R23 ;  /* 0xffffff8008087810 */ /* 0x000fe20007ffe017 */
[----:B0----5:R-:W-:-:S05]  /*11c80*/  IMAD R6, R10, R11, RZ ;  /* 0x0000000b0a067224 */ /* 0x021fca00078e02ff */
        /* <DEDUP_REMOVED lines=36> */
.L_x_942:
[----:B------:R-:W-:Y:S05]  /*11ed0*/  BSYNC B1 ;  /* 0x0000000000017941 */ /* 0x000fea0003800000 */
.L_x_941:
[----:B0-----:R-:W0:Y:S01]  /*11ee0*/  @P0 LDC R7, c[0x0][0xbf0] ;  /* 0x0002fc00ff070b82 */ /* 0x001e220000000800 */
[----:B------:R-:W-:Y:S01]  /*11ef0*/  ULDC.64 UR14, c[0x0][0xaa0] ;  /* 0x0002a800000e7ab9 */ /* 0x000fe20000000a00 */
[----:B------:R-:W-:Y:S01]  /*11f00*/  IMAD R4, R4, 0x30, R5 ;  /* 0x0000003004047824 */ /* 0x000fe200078e0205 */
[----:B------:R-:W-:Y:S01]  /*11f10*/  UIMAD UR8, UR9, UR14, URZ ;  /* 0x0000000e090872a4 */ /* 0x000fe2000f8e023f */
[----:B-----5:R-:W-:Y:S01]  /*11f20*/  IMAD R25, R10, R15, RZ ;  /* 0x0000000f0a197224 */ /* 0x020fe200078e02ff */
[----:B------:R-:W-:Y:S01]  /*11f30*/  UIMAD.WIDE.U32 UR6, UR4, UR14, URZ ;  /* 0x0000000e040672a5 */ /* 0x000fe2000f8e003f */
[----:B------:R-:W-:Y:S01]  /*11f40*/  VIADD R6, R4, UR41 ;  /* 0x0000002904067c36 */ /* 0x000fe20008000000 */
[----:B------:R-:W-:-:S03]  /*11f50*/  UIMAD UR8, UR4, UR15, UR8 ;  /* 0x0000000f040872a4 */ /* 0x000fc6000f8e0208 */
[----:B------:R-:W-:Y:S01]  /*11f60*/  ULDC.64 UR14, c[0x0][0xae8] ;  /* 0x0002ba00000e7ab9 */ /* 0x000fe20000000a00 */
[----:B------:R-:W-:Y:S01]  /*11f70*/  UIADD3 UR7, UR7, UR8, URZ ;  /* 0x0000000807077290 */ /* 0x000fe2000fffe03f */
[----:B------:R-:W-:Y:S01]  /*11f80*/  @P0 IMAD.HI.U32 R4, R6, R13, RZ ;  /* 0x0000000d06040227 */ /* 0x000fe200078e00ff */
[----:B------:R-:W-:Y:S02]  /*11f90*/  UIMAD UR4, UR10, UR14, URZ ;  /* 0x0000000e0a0472a4 */ /* 0x000fe4000f8e023f */
        /* <DEDUP_REMOVED lines=28> */
[----:B------:R-:W-:Y:S02]  /*12160*/  VIADD R8, R5, UR41 ;  /* 0x0000002905087c36 */ /* 0x000fe40008000000 */
[----:B------:R-:W-:Y:S01]  /*12170*/  IMAD.IADD R5, R7, 0x1, R9 ;  /* 0x0000000107057824 */ /* 0x000fe200078e0209 */
[----:B------:R-:W-:Y:S01]  /*12180*/  LEA R7, P0, R6, UR6, 0x1 ;  /* 0x0000000606077c11 */ /* 0x000fe2000f8008ff */
[----:B------:R-:W-:-:S03]  /*12190*/  VIADD R4, R8, 0x30 ;  /* 0x0000003008047836 */ /* 0x000fc60000000000 */
[----:B------:R-:W-:Y:S01]  /*121a0*/  LEA.HI.X R10, R6, UR7, R5, 0x1, P0 ;  /* 0x00000007060a7c11 */ /* 0x000fe200080f0c05 */
[----:B------:R-:W0:Y:S01]  /*121b0*/  SHFL.IDX PT, R11, R7, RZ, 0x181f ;  /* 0x00181fff070b7589 */ /* 0x000e2200000e0000 */
[----:B------:R-:W-:Y:S01]  /*121c0*/  ISETP.GE.AND P0, PT, R0, UR4, PT ;  /* 0x0000000400007c0c */ /* 0x000fe2000bf06270 */
[C---:B------:R-:W-:Y:S02]  /*121d0*/  VIADD R5, R8.reuse, 0x60 ;  /* 0x0000006008057836 */ /* 0x040fe40000000000 */
[----:B------:R-:W1:Y:S01]  /*121e0*/  SHFL.IDX PT, R13, R7, 0x1, 0x181f ;  /* 0x00381f00070d7f89 */ /* 0x000e6200000e0000 */
[CC--:B------:R-:W-:Y:S01]  /*121f0*/  ISETP.GE.OR P3, PT, R8.reuse, R25.reuse, P0 ;  /* 0x000000190800720c */ /* 0x0c0fe20000766670 */
[----:B------:R-:W-:Y:S01]  /*12200*/  VIADD R6, R8, 0x90 ;  /* 0x0000009008067836 */ /* 0x000fe20000000000 */
[-C--:B------:R-:W-:Y:S01]  /*12210*/  ISETP.GE.OR P2, PT, R4, R25.reuse, P0 ;  /* 0x000000190400720c */ /* 0x080fe20000746670 */
[----:B------:R-:W2:Y:S01]  /*12220*/  SHFL.IDX PT, R15, R7, 0x2, 0x181f ;  /* 0x00581f00070f7f89 */ /* 0x000ea200000e0000 */
[----:B------:R-:W-:-:S02]  /*12230*/  ISETP.GE.OR P1, PT, R5, R25, P0 ;  /* 0x000000190500720c */ /* 0x000fc40000726670 */
[----:B------:R-:W-:Y:S01]  /*12240*/  ISETP.GE.OR P0, PT, R6, R25, P0 ;  /* 0x000000190600720c */ /* 0x000fe20000706670 */
[----:B------:R-:W3:Y:S04]  /*12250*/  SHFL.IDX PT, R9, R10, RZ, 0x181f ;  /* 0x00181fff0a097589 */ /* 0x000ee800000e0000 */
[----:B------:R-:W4:Y:S04]  /*12260*/  SHFL.IDX PT, R21, R7, 0x3, 0x181f ;  /* 0x00781f0007157f89 */ /* 0x000f2800000e0000 */
        /* <DEDUP_REMOVED lines=15> */
.L_x_939:
[----:B------:R-:W-:Y:S05]  /*12360*/  BSYNC B0 ;  /* 0x0000000000007941 */ /* 0x000fea0003800000 */
.L_x_936:
[----:B------:R-:W-:Y:S02]  /*12370*/  ULDC UR4, c[0x0][0xc3c] ;  /* 0x00030f0000047ab9 */ /* 0x000fe40000000800 */
[----:B------:R-:W-:-:S06]  /*12380*/  UISETP.GE.AND UP0, UPT, UR48, UR4, UPT ;  /* 0x000000043000728c */ /* 0x000fcc000bf06270 */
[----:B------:R-:W-:-:S13]  /*12390*/  PLOP3.LUT P0, PT, PT, PT, UP0, 0x80, 0x0 ;  /* 0x000000000000781c */ /* 0x000fda0003f0f008 */
[----:B------:R-:W-:Y:S05]  /*123a0*/  @!P0 BRA `(.L_x_943) ;  /* 0xfffffee800688947 */ /* 0x000fea000383ffff */
[----:B------:R-:W-:Y:S05]  /*123b0*/  EXIT ;  /* 0x000000000000794d */ /* 0x000fea0003800000 */
.L_x_850:
[----:B------:R-:W-:-:S08]  /*123c0*/  NOP ;  /* 0x0000000000007918 */ /* 0x000fd00000000000 */
[----:B------:R-:W0:-:S00]  /*123d0*/  USETMAXREG.DEALLOC.CTAPOOL 0x20 ;  /* 0x00000020000079c8 */ /* 0x000e0000080e0500 */
[----:B0-----:R-:W-:Y:S02]  /*123e0*/  LOP3.LUT R0, R0, 0x3, RZ, 0xc0, !PT ;  /* 0x0000000300007812 */ /* 0x001fe400078ec0ff */
[----:B------:R-:W-:-:S04]  /*123f0*/  LOP3.LUT R16, R16, 0xfffffffd, RZ, 0xc0, !PT ;  /* 0xfffffffd10107812 */ /* 0x000fc800078ec0ff */
[----:B------:R-:W0:Y:S02]  /*12400*/  SHFL.IDX PT, R0, R0, RZ, 0x1f ;  /* 0x00001fff00007589 */ /* 0x000e2400000e0000 */
[----:B0-----:R-:W-:Y:S01]  /*12410*/  ISETP.NE.AND P0, PT, R0, RZ, PT ;  /* 0x000000ff0000720c */ /* 0x001fe20003f05270 */
[----:B------:R-:W-:-:S12]  /*12420*/  IMAD.MOV.U32 R0, RZ, RZ, RZ ;  /* 0x000000ffff007224 */ /* 0x000fd800078e00ff */
[----:B------:R-:W-:Y:S01]  /*12430*/  @P0 LOP3.LUT R16, R16, 0x2, RZ, 0xfc, !PT ;  /* 0x0000000210100812 */ /* 0x000fe200078efcff */
[----:B------:R-:W-:Y:S06]  /*12440*/  @!P0 BRA `(.L_x_944) ;  /* 0x0000000000248947 */ /* 0x000fec0003800000 */
[----:B------:R-:W0:Y:S08]  /*12450*/  S2UR UR5, SR_CgaCtaId ;  /* 0x00000000000579c3 */ /* 0x000e300000008800 */
[----:B------:R-:W-:Y:S06]  /*12460*/  BAR.SYNC.DEFER_BLOCKING 0x5, 0x200 ;  /* 0x0148000000007b1d */ /* 0x000fec0000010000 */
[----:B------:R-:W-:-:S02]  /*12470*/  UMOV UR4, 0x400 ;  /* 0x0000040000047882 */ /* 0x000fc40000000000 */
[----:B0-----:R-:W-:-:S09]  /*12480*/  ULEA UR4, UR5, UR4, 0x18 ;  /* 0x0000000405047291 */ /* 0x001fd2000f8ec03f */
[----:B------:R-:W0:Y:S02]  /*12490*/  LDS.128 R24, [UR4+0x132d0] ;  /* 0x0132d004ff187984 */ /* 0x000e240008000c00 */
[----:B0-----:R-:W-:Y:S02]  /*124a0*/  R2UR UR45, R27 ;  /* 0x000000001b2d72ca */ /* 0x001fe400000e0000 */
[----:B------:R-:W-:Y:S01]  /*124b0*/  R2UR UR36, R26 ;  /* 0x000000001a2472ca */ /* 0x000fe200000e0000 */
[----:B------:R-:W-:Y:S06]  /*124c0*/  BAR.ARV 0x4, 0x200 ;  /* 0x0108000000007b1d */ /* 0x000fec0000002000 */
[----:B------:R-:W-:Y:S08]  /*124d0*/  BRA `(.L_x_945) ;  /* 0x0000000800b07947 */ /* 0x000ff00003800000 */
.L_x_944:
[----:B------:R-:W-:Y:S01]  /*124e0*/  LOP3.LUT R5, R23, 0x1f, RZ, 0xc0, !PT ;  /* 0x0000001f17057812 */ /* 0x000fe200078ec0ff */
[----:B------:R-:W-:Y:S01]  /*124f0*/  ULDC UR4, c[0x0][0xc3c] ;  /* 0x00030f0000047ab9 */ /* 0x000fe20000000800 */
[----:B------:R-:W0:Y:S02]  /*12500*/  LDC R9, c[0x0][0xc38] ;  /* 0x00030e00ff097b82 */ /* 0x000e240000000800 */
[----:B------:R-:W-:-:S04]  /*12510*/  ISETP.NE.AND P0, PT, R5, 0x1f, PT ;  /* 0x0000001f0500780c */ /* 0x000fc80003f05270 */
[----:B------:R-:W-:-:S13]  /*12520*/  ISETP.GE.OR P1, PT, R5, UR4, !P0 ;  /* 0x0000000405007c0c */ /* 0x000fda000c726670 */
[----:B------:R-:W1:Y:S02]  /*12530*/  @!P1 LDC.64 R2, c[0x0][0xc80] ;  /* 0x00032000ff029b82 */ /* 0x000e640000000a00 */
[----:B-1----:R-:W-:-:S05]  /*12540*/  @!P1 IMAD.WIDE.U32 R2, R5, 0x4, R2 ;  /* 0x0000000405029825 */ /* 0x002fca00078e0002 */
        /* <DEDUP_REMOVED lines=8> */
[----:B--2---:R-:W1:Y:S02]  /*125d0*/  SHFL.UP PT, R4, R0, 0x1, RZ ;  /* 0x0420000000047989 */ /* 0x004e6400000e00ff */
[----:B-1----:R-:W-:-:S05]  /*125e0*/  SEL R7, R4, RZ, P1 ;  /* 0x000000ff04077207 */ /* 0x002fca0000800000 */
[----:B------:R-:W-:-:S05]  /*125f0*/  IMAD.IADD R7, R0, 0x1, R7 ;  /* 0x0000000100077824 */ /* 0x000fca00078e0207 */
[----:B------:R-:W1:Y:S02]  /*12600*/  SHFL.UP PT, R4, R7, 0x2, RZ ;  /* 0x0440000007047989 */ /* 0x000e6400000e00ff */
        /* <DEDUP_REMOVED lines=10> */
[----:B------:R-:W-:Y:S02]  /*126b0*/  IMAD.IADD R8, R2, 0x1, R7 ;  /* 0x0000000102087824 */ /* 0x000fe400078e0207 */
[----:B------:R-:W1:Y:S03]  /*126c0*/  S2R R7, SR_CTAID.X ;  /* 0x0000000000077919 */ /* 0x000e660000002500 */
[----:B------:R-:W0:Y:S02]  /*126d0*/  SHFL.IDX PT, R4, R8, 0x1f, 0x1f ;  /* 0x03e01f0008047f89 */ /* 0x000e2400000e0000 */
[----:B0-----:R-:W-:-:S04]  /*126e0*/  IMAD R4, R4, R9, RZ ;  /* 0x0000000904047224 */ /* 0x001fc800078e02ff */
[----:B------:R-:W-:Y:S01]  /*126f0*/  IMAD.MOV.U32 R3, RZ, RZ, R4 ;  /* 0x000000ffff037224 */ /* 0x000fe200078e0004 */
[----:B-1----:R-:W-:-:S13]  /*12700*/  ISETP.GT.AND P6, PT, R4, R7, PT ;  /* 0x000000070400720c */ /* 0x002fda0003fc4270 */
[----:B------:R-:W-:Y:S05]  /*12710*/  @P6 BRA `(.L_x_946) ;  /* 0x0000000000a06947 */ /* 0x000fea0003800000 */
[----:B------:R-:W-:Y:S01]  /*12720*/  IMAD.MOV.U32 R4, RZ, RZ, R3 ;  /* 0x000000ffff047224 */ /* 0x000fe200078e0003 */
[----:B------:R-:W-:Y:S01]  /*12730*/  UMOV UR45, URZ ;  /* 0x0000003f002d7c82 */ /* 0x000fe20008000000 */
[----:B------:R-:W-:Y:S01]  /*12740*/  ULDC UR6, c[0x0][0xc3c] ;  /* 0x00030f0000067ab9 */ /* 0x000fe20000000800 */
[----:B------:R-:W-:-:S05]  /*12750*/  ULDC UR5, c[0x0][0xc3c] ;  /* 0x00030f0000057ab9 */ /* 0x000fca0000000800 */
.L_x_950:
        /* <DEDUP_REMOVED lines=14> */
.L_x_949:
[----:B------:R-:W-:Y:S05]  /*12840*/  BSYNC B0 ;  /* 0x0000000000007941 */ /* 0x000fea0003800000 */
.L_x_948:
        /* <DEDUP_REMOVED lines=21> */
.L_x_946:
[----:B------:R-:W-:Y:S01]  /*129a0*/  IMAD.IADD R13, R4, 0x1, -R3 ;  /* 0x00000001040d7824 */ /* 0x000fe200078e0a03 */
[----:B------:R-:W-:-:S03]  /*129b0*/  ULDC.64 UR4, c[0x0][0xc90] ;  /* 0x0003240000047ab9 */ /* 0x000fc60000000a00 */
[----:B------:R-:W-:-:S05]  /*129c0*/  IMAD R2, R8, R9, R13 ;  /* 0x0000000908027224 */ /* 0x000fca00078e020d */
[----:B------:R-:W-:-:S13]  /*129d0*/  ISETP.GT.AND P0, PT, R2, R7, PT ;  /* 0x000000070200720c */ /* 0x000fda0003f04270 */
[----:B------:R-:W-:Y:S02]  /*129e0*/  VOTEU.ANY UR7, UPT, !P0 ;  /* 0x0000000000077886 */ /* 0x000fe400040e0100 */
[----:B------:R-:W-:-:S04]  /*129f0*/  UPOPC UR6, UR7 ;  /* 0x00000007000672bf */ /* 0x000fc80008000000 */
[----:B------:R-:W-:-:S04]  /*12a00*/  UIADD3 UR45, UR6, UR45, URZ ;  /* 0x0000002d062d7290 */ /* 0x000fc8000fffe03f */
[----:B------:R-:W-:-:S06]  /*12a10*/  UIMAD.WIDE UR4, UR45, 0x4, UR4 ;  /* 0x000000042d0478a5 */ /* 0x000fcc000f8e0204 */
[----:B------:R-:W-:Y:S02]  /*12a20*/  IMAD.U32 R2, RZ, RZ, UR4 ;  /* 0x00000004ff027e24 */ /* 0x000fe4000f8e00ff */
[----:B------:R-:W-:-:S05]  /*12a30*/  IMAD.U32 R3, RZ, RZ, UR5 ;  /* 0x00000005ff037e24 */ /* 0x000fca000f8e00ff */
[----:B------:R-:W2:Y:S01]  /*12a40*/  LDG.E R6, desc[UR50][R2.64] ;  /* 0x0000003202067981 */ /* 0x000ea2000c1e1900 */
[----:B------:R-:W-:Y:S01]  /*12a50*/  IMAD.U32 R15, RZ, RZ, UR6 ;  /* 0x00000006ff0f7e24 */ /* 0x000fe2000f8e00ff */
[----:B------:R-:W-:-:S04]  /*12a60*/  ISETP.NE.AND P0, PT, RZ, UR7, PT ;  /* 0x00000007ff007c0c */ /* 0x000fc8000bf05270 */
[----:B------:R-:W2:Y:S02]  /*12a70*/  SHFL.IDX PT, R0, R0, R15, 0x1f ;  /* 0x00001f0f00007589 */ /* 0x000ea400000e0000 */
[----:B--2---:R-:W-:-:S05]  /*12a80*/  IMAD R4, R0, R6, RZ ;  /* 0x0000000600047224 */ /* 0x004fca00078e02ff */
[----:B------:R-:W-:-:S04]  /*12a90*/  IABS R10, R4 ;  /* 0x00000004000a7213 */ /* 0x000fc80000000000 */
[----:B------:R-:W0:Y:S08]  /*12aa0*/  I2F.RP R11, R10 ;  /* 0x0000000a000b7306 */ /* 0x000e300000209400 */
[----:B0-----:R-:W0:Y:S02]  /*12ab0*/  MUFU.RCP R11, R11 ;  /* 0x0000000b000b7308 */ /* 0x001e240000001000 */
[----:B0-----:R-:W-:-:S06]  /*12ac0*/  VIADD R12, R11, 0xffffffe ;  /* 0x0ffffffe0b0c7836 */ /* 0x001fcc0000000000 */
[----:B------:R-:W0:Y:S02]  /*12ad0*/  F2I.FTZ.U32.TRUNC.NTZ R3, R12 ;  /* 0x0000000c00037305 */ /* 0x000e24000021f000 */
[----:B0-----:R-:W-:Y:S01]  /*12ae0*/  IMAD.MOV R14, RZ, RZ, -R3 ;  /* 0x000000ffff0e7224 */ /* 0x001fe200078e0a03 */
[----:B------:R-:W-:Y:S06]  /*12af0*/  @!P0 BRA `(.L_x_951) ;  /* 0x00000000000c8947 */ /* 0x000fec0003800000 */
[----:B------:R-:W-:-:S06]  /*12b00*/  UIADD3 UR4, UR6, -0x1, URZ ;  /* 0xffffffff06047890 */ /* 0x000fcc000fffe03f */
[----:B------:R-:W-:-:S05]  /*12b10*/  IMAD.U32 R11, RZ, RZ, UR4 ;  /* 0x00000004ff0b7e24 */ /* 0x000fca000f8e00ff */
[----:B------:R0:W1:Y:S02]  /*12b20*/  SHFL.IDX PT, R24, R8, R11, 0x1f ;  /* 0x00001f0b08187589 */ /* 0x00006400000e0000 */
.L_x_951:
[----:B-1----:R-:W-:Y:S01]  /*12b30*/  IMAD R24, R24, R9, R13 ;  /* 0x0000000918187224 */ /* 0x002fe200078e020d */
[----:B------:R-:W-:Y:S01]  /*12b40*/  IABS R12, R4 ;  /* 0x00000004000c7213 */ /* 0x000fe20000000000 */
[----:B0-----:R-:W-:Y:S02]  /*12b50*/  IMAD.MOV.U32 R11, RZ, RZ, R14 ;  /* 0x000000ffff0b7224 */ /* 0x001fe400078e000e */
[----:B------:R-:W-:Y:S02]  /*12b60*/  IMAD.IADD R7, R7, 0x1, -R24 ;  /* 0x0000000107077824 */ /* 0x000fe400078e0a18 */
[----:B------:R-:W-:Y:S02]  /*12b70*/  IMAD R11, R11, R10, RZ ;  /* 0x0000000a0b0b7224 */ /* 0x000fe400078e02ff */
[----:B------:R-:W-:Y:S01]  /*12b80*/  IMAD.MOV.U32 R2, RZ, RZ, RZ ;  /* 0x000000ffff027224 */ /* 0x000fe200078e00ff */
[----:B------:R-:W-:Y:S01]  /*12b90*/  IABS R8, R7 ;  /* 0x0000000700087213 */ /* 0x000fe20000000000 */
[----:B------:R-:W-:-:S02]  /*12ba0*/  IMAD.MOV R12, RZ, RZ, -R12 ;  /* 0x000000ffff0c7224 */ /* 0x000fc400078e0a0c */
        /* <DEDUP_REMOVED lines=15> */
[----:B------:R-:W-:Y:S02]  /*12ca0*/  IMAD R8, R6, R2, RZ ;  /* 0x0000000206087224 */ /* 0x000fe400078e02ff */
[----:B------:R-:W-:Y:S02]  /*12cb0*/  IMAD.MOV R2, RZ, RZ, -R2 ;  /* 0x000000ffff027224 */ /* 0x000fe400078e0a02 */
[----:B------:R-:W-:Y:S02]  /*12cc0*/  IMAD.MOV R3, RZ, RZ, -R8 ;  /* 0x000000ffff037224 */ /* 0x000fe400078e0a08 */
[----:B------:R-:W-:-:S03]  /*12cd0*/  IMAD R13, R4, R2, R7 ;  /* 0x00000002040d7224 */ /* 0x000fc600078e0207 */
[----:B------:R-:W-:-:S04]  /*12ce0*/  VIADDMNMX R6, R3, R9, R6, PT ;  /* 0x0000000903067246 */ /* 0x000fc80003800106 */
[-C--:B------:R-:W-:Y:S02]  /*12cf0*/  IABS R9, R6.reuse ;  /* 0x0000000600097213 */ /* 0x080fe40000000000 */
[----:B------:R-:W-:Y:S02]  /*12d00*/  IABS R4, R6 ;  /* 0x0000000600047213 */ /* 0x000fe40000000000 */
[----:B------:R-:W0:Y:S03]  /*12d10*/  I2F.RP R10, R9 ;  /* 0x00000009000a7306 */ /* 0x000e260000209400 */
[----:B------:R-:W-:-:S05]  /*12d20*/  IMAD.MOV R4, RZ, RZ, -R4 ;  /* 0x000000ffff047224 */ /* 0x000fca00078e0a04 */
[----:B0-----:R-:W0:Y:S02]  /*12d30*/  MUFU.RCP R10, R10 ;  /* 0x0000000a000a7308 */ /* 0x001e240000001000 */
[----:B0-----:R-:W-:-:S06]  /*12d40*/  VIADD R3, R10, 0xffffffe ;  /* 0x0ffffffe0a037836 */ /* 0x001fcc0000000000 */
[----:B------:R-:W0:Y:S02]  /*12d50*/  F2I.FTZ.U32.TRUNC.NTZ R3, R3 ;  /* 0x0000000300037305 */ /* 0x000e24000021f000 */
[----:B0-----:R-:W-:-:S04]  /*12d60*/  IMAD.MOV R11, RZ, RZ, -R3 ;  /* 0x000000ffff0b7224 */ /* 0x001fc800078e0a03 */
[----:B------:R-:W-:Y:S01]  /*12d70*/  IMAD.MOV.U32 R2, RZ, RZ, R11 ;  /* 0x000000ffff027224 */ /* 0x000fe200078e000b */
[----:B------:R-:W-:-:S03]  /*12d80*/  IABS R11, R13 ;  /* 0x0000000d000b7213 */ /* 0x000fc60000000000 */
[----:B------:R-:W-:Y:S02]  /*12d90*/  IMAD R7, R2, R9, RZ ;  /* 0x0000000902077224 */ /* 0x000fe400078e02ff */
[----:B------:R-:W-:-:S04]  /*12da0*/  IMAD.MOV.U32 R2, RZ, RZ, RZ ;  /* 0x000000ffff027224 */ /* 0x000fc800078e00ff */
[----:B------:R-:W-:Y:S01]  /*12db0*/  IMAD.HI.U32 R2, R3, R7, R2 ;  /* 0x0000000703027227 */ /* 0x000fe200078e0002 */
[----:B------:R-:W-:-:S04]  /*12dc0*/  LOP3.LUT R3, R13, R6, RZ, 0x3c, !PT ;  /* 0x000000060d037212 */ /* 0x000fc800078e3cff */
[----:B------:R-:W-:Y:S01]  /*12dd0*/  ISETP.GE.AND P2, PT, R3, RZ, PT ;  /* 0x000000ff0300720c */ /* 0x000fe20003f46270 */
[----:B------:R-:W-:-:S04]  /*12de0*/  IMAD.HI.U32 R2, R2, R11, RZ ;  /* 0x0000000b02027227 */ /* 0x000fc800078e00ff */
[----:B------:R-:W-:Y:S02]  /*12df0*/  IMAD R4, R2, R4, R11 ;  /* 0x0000000402047224 */ /* 0x000fe400078e020b */
[----:B------:R-:W-:-:S03]  /*12e00*/  IMAD.IADD R3, R13, 0x1, R8 ;  /* 0x000000010d037824 */ /* 0x000fc600078e0208 */
[----:B------:R-:W-:-:S13]  /*12e10*/  ISETP.GT.U32.AND P1, PT, R9, R4, PT ;  /* 0x000000040900720c */ /* 0x000fda0003f24070 */
[----:B------:R-:W-:Y:S02]  /*12e20*/  @!P1 IMAD.IADD R4, R4, 0x1, -R9 ;  /* 0x0000000104049824 */ /* 0x000fe400078e0a09 */
[----:B------:R-:W-:Y:S01]  /*12e30*/  @!P1 VIADD R2, R2, 0x1 ;  /* 0x0000000102029836 */ /* 0x000fe20000000000 */
[----:B------:R-:W-:Y:S02]  /*12e40*/  ISETP.NE.AND P1, PT, R6, RZ, PT ;  /* 0x000000ff0600720c */ /* 0x000fe40003f25270 */
[----:B------:R-:W-:Y:S01]  /*12e50*/  ISETP.GE.U32.AND P0, PT, R4, R9, PT ;  /* 0x000000090400720c */ /* 0x000fe20003f06070 */
[----:B------:R-:W-:-:S12]  /*12e60*/  IMAD.MOV R4, RZ, RZ, -R6 ;  /* 0x000000ffff047224 */ /* 0x000fd800078e0a06 */
[----:B------:R-:W-:-:S04]  /*12e70*/  @P0 VIADD R2, R2, 0x1 ;  /* 0x0000000102020836 */ /* 0x000fc80000000000 */
[----:B------:R-:W-:Y:S01]  /*12e80*/  @!P2 IMAD.MOV R2, RZ, RZ, -R2 ;  /* 0x000000ffff02a224 */ /* 0x000fe200078e0a02 */
[----:B------:R-:W-:-:S04]  /*12e90*/  @!P1 LOP3.LUT R2, RZ, R6, RZ, 0x33, !PT ;  /* 0x00000006ff029212 */ /* 0x000fc800078e33ff */
[----:B------:R-:W-:Y:S01]  /*12ea0*/  LOP3.LUT R25, RZ, R2, RZ, 0x33, !PT ;  /* 0x00000002ff197212 */ /* 0x000fe200078e33ff */
[----:B------:R-:W-:-:S04]  /*12eb0*/  IMAD R3, R2, R4, R3 ;  /* 0x0000000402037224 */ /* 0x000fc800078e0203 */
[----:B------:R-:W-:Y:S01]  /*12ec0*/  IMAD.IADD R25, R0, 0x1, R25 ;  /* 0x0000000100197824 */ /* 0x000fe200078e0219 */
[----:B------:R-:W-:Y:S01]  /*12ed0*/  R2UR UR36, R3 ;  /* 0x00000000032472ca */ /* 0x000fe200000e0000 */
[----:B------:R-:W-:-:S14]  /*12ee0*/  BRA `(.L_x_952) ;  /* 0x00000000000c7947 */ /* 0x000fdc0003800000 */
.L_x_947:
[----:B------:R-:W-:Y:S01]  /*12ef0*/  IMAD.MOV.U32 R24, RZ, RZ, R7 ;  /* 0x000000ffff187224 */ /* 0x000fe200078e0007 */
[----:B------:R-:W-:Y:S01]  /*12f00*/  UMOV UR36, URZ ;  /* 0x0000003f00247c82 */ /* 0x000fe20008000000 */
[----:B------:R-:W-:-:S07]  /*12f10*/  IMAD.MOV.U32 R25, RZ, RZ, RZ ;  /* 0x000000ffff197224 */ /* 0x000fce00078e00ff */
.L_x_952:
        /* <DEDUP_REMOVED lines=8> */
.L_x_945:
[----:B------:R-:W-:Y:S01]  /*12fa0*/  ULDC UR4, c[0x0][0xc3c] ;  /* 0x00030f0000047ab9 */ /* 0x000fe20000000800 */
[----:B------:R1:W-:Y:S01]  /*12fb0*/  STL [R1+0x4], RZ ;  /* 0x000004ff01007387 */ /* 0x0003e20000100800 */
[----:B------:R-:W-:Y:S01]  /*12fc0*/  UISETP.GE.AND UP0, UPT, UR45, UR4, UPT ;  /* 0x000000042d00728c */ /* 0x000fe2000bf06270 */
[----:B------:R-:W-:Y:S02]  /*12fd0*/  IMAD.MOV.U32 R22, RZ, RZ, 0x1 ;  /* 0x00000001ff167424 */ /* 0x000fe400078e00ff */
[----:B------:R-:W-:-:S03]  /*12fe0*/  IMAD.MOV.U32 R19, RZ, RZ, RZ ;  /* 0x000000ffff137224 */ /* 0x000fc600078e00ff */
[----:B------:R-:W-:-:S13]  /*12ff0*/  PLOP3.LUT P0, PT, PT, PT, UP0, 0x80, 0x0 ;  /* 0x000000000000781c */ /* 0x000fda0003f0f008 */
[----:B-1----:R-:W-:Y:S05]  /*13000*/  @P0 BRA `(.L_x_953) ;  /* 0x0000004000980947 */ /* 0x002fea0003800000 */
[----:B------:R-:W1:Y:S01]  /*13010*/  S2UR UR5, SR_CgaCtaId ;  /* 0x00000000000579c3 */ /* 0x000e620000008800 */
[C---:B------:R-:W-:Y:S01]  /*13020*/  LOP3.LUT R10, R23.reuse, 0x7f, RZ, 0xc0, !PT ;  /* 0x0000007f170a7812 */ /* 0x040fe200078ec0ff */
[C---:B------:R-:W-:Y:S01]  /*13030*/  IMAD.SHL.U32 R29, R23.reuse, 0x40, RZ ;  /* 0x00000040171d7824 */ /* 0x040fe200078e00ff */
[----:B------:R-:W-:Y:S01]  /*13040*/  SHF.R.U32.HI R4, RZ, 0x1, R23 ;  /* 0x00000001ff047819 */ /* 0x000fe20000011617 */
[----:B------:R-:W-:Y:S01]  /*13050*/  IMAD.SHL.U32 R2, R23, 0x10, RZ ;  /* 0x0000001017027824 */ /* 0x000fe200078e00ff */
[----:B------:R-:W-:Y:S01]  /*13060*/  UMOV UR4, 0x400 ;  /* 0x0000040000047882 */ /* 0x000fe20000000000 */
[----:B------:R-:W-:Y:S01]  /*13070*/  IMAD.SHL.U32 R5, R10, 0x10, RZ ;  /* 0x000000100a057824 */ /* 0x000fe200078e00ff */
[----:B------:R-:W-:Y:S01]  /*13080*/  LOP3.LUT R3, R29, 0x180, RZ, 0xc0, !PT ;  /* 0x000001801d037812 */ /* 0x000fe200078ec0ff */
[C---:B------:R-:W-:Y:S01]  /*13090*/  IMAD.SHL.U32 R7, R23.reuse, 0x2, RZ ;  /* 0x0000000217077824 */ /* 0x040fe200078e00ff */
[----:B------:R-:W-:Y:S01]  /*130a0*/  LOP3.LUT R6, R2, 0x1b0, RZ, 0xc0, !PT ;  /* 0x000001b002067812 */ /* 0x000fe200078ec0ff */
[----:B0-----:R-:W-:Y:S01]  /*130b0*/  IMAD.SHL.U32 R0, R23, 0x20, RZ ;  /* 0x0000002017007824 */ /* 0x001fe200078e00ff */
[----:B------:R-:W-:Y:S01]  /*130c0*/  LOP3.LUT R5, R5, 0x600, RZ, 0xc0, !PT ;  /* 0x0000060005057812 */ /* 0x000fe200078ec0ff */
[----:B------:R0:W-:Y:S01]  /*130d0*/  STL [R1+0x4], RZ ;  /* 0x000004ff01007387 */ /* 0x0001e20000100800 */
[----:B------:R-:W-:Y:S01]  /*130e0*/  LOP3.LUT R3, R3, 0x30, R4, 0xf8, !PT ;  /* 0x0000003003037812 */ /* 0x000fe200078ef804 */
[C---:B------:R-:W-:Y:S01]  /*130f0*/  IMAD.SHL.U32 R4, R23.reuse, 0x8, RZ ;  /* 0x0000000817047824 */ /* 0x040fe200078e00ff */
[----:B------:R-:W-:Y:S01]  /*13100*/  LOP3.LUT R8, R6, 0x30, R7, 0x78, !PT ;  /* 0x0000003006087812 */ /* 0x000fe200078e7807 */
[----:B------:R-:W-:Y:S01]  /*13110*/  IMAD.SHL.U32 R9, R23, 0x4, RZ ;  /* 0x0000000417097824 */ /* 0x000fe200078e00ff */
[----:B------:R-:W-:Y:S01]  /*13120*/  LOP3.LUT R7, R5, 0x40, R2, 0xf8, !PT ;  /* 0x0000004005077812 */ /* 0x000fe200078ef802 */
[----:B------:R-:W-:Y:S01]  /*13130*/  IMAD.MOV.U32 R22, RZ, RZ, 0x1 ;  /* 0x00000001ff167424 */ /* 0x000fe200078e00ff */
[----:B------:R-:W-:Y:S01]  /*13140*/  LOP3.LUT R4, R3, 0x30, R4, 0x78, !PT ;  /* 0x0000003003047812 */ /* 0x000fe200078e7804 */
[----:B------:R-:W-:Y:S01]  /*13150*/  IMAD.MOV.U32 R19, RZ, RZ, RZ ;  /* 0x000000ffff137224 */ /* 0x000fe200078e00ff */
[----:B------:R-:W-:Y:S01]  /*13160*/  LOP3.LUT R5, R5, 0x60, R0, 0xf8, !PT ;  /* 0x0000006005057812 */ /* 0x000fe200078ef800 */
[----:B------:R-:W-:Y:S01]  /*13170*/  ULOP3.LUT UR39, UR38, 0x1, URZ, 0xfc, !UPT ;  /* 0x0000000126277892 */ /* 0x000fe2000f8efc3f */
[----:B------:R-:W-:Y:S01]  /*13180*/  LOP3.LUT R7, R7, R8, RZ, 0xfc, !PT ;  /* 0x0000000807077212 */ /* 0x000fe200078efcff */
[----:B-1----:R-:W-:Y:S01]  /*13190*/  ULEA UR4, UR5, UR4, 0x18 ;  /* 0x0000000405047291 */ /* 0x002fe2000f8ec03f */
[----:B------:R-:W-:Y:S01]  /*131a0*/  SHF.R.U32.HI R3, RZ, 0x2, R10 ;  /* 0x00000002ff037819 */ /* 0x000fe2000001160a */
[----:B------:R-:W-:Y:S01]  /*131b0*/  ULOP3.LUT UR44, UR38, 0x2, URZ, 0xfc, !UPT ;  /* 0x00000002262c7892 */ /* 0x000fe2000f8efc3f */
[----:B------:R-:W-:Y:S01]  /*131c0*/  LOP3.LUT R6, R0, 0x80, RZ, 0xc0, !PT ;  /* 0x0000008000067812 */ /* 0x000fe200078ec0ff */
[----:B------:R-:W-:Y:S01]  /*131d0*/  ULDC UR42, c[0x0][0xc] ;  /* 0x00000300002a7ab9 */ /* 0x000fe20000000800 */
[--C-:B------:R-:W-:Y:S01]  /*131e0*/  LOP3.LUT R5, R5, 0x100, R0.reuse, 0xf8, !PT ;  /* 0x0000010005057812 */ /* 0x100fe200078ef800 */
[----:B------:R-:W-:Y:S01]  /*131f0*/  IMAD.U32 R18, RZ, RZ, UR4 ;  /* 0x00000004ff127e24 */ /* 0x000fe2000f8e00ff */
[----:B------:R-:W-:Y:S01]  /*13200*/  LOP3.LUT R2, R3, 0x60, R0, 0xf8, !PT ;  /* 0x0000006003027812 */ /* 0x000fe200078ef800 */
[----:B------:R-:W-:Y:S01]  /*13210*/  ULDC.64 UR52, c[0x0][0x198] ;  /* 0x0000660000347ab9 */ /* 0x000fe20000000a00 */
[----:B------:R-:W-:Y:S01]  /*13220*/  LOP3.LUT R6, R6, 0x10, R23, 0xf8, !PT ;  /* 0x0000001006067812 */ /* 0x000fe200078ef817 */
[----:B------:R-:W-:Y:S01]  /*13230*/  IMAD.IADD R0, R18, 0x1, R7 ;  /* 0x0000000112007824 */ /* 0x000fe200078e0207 */
[----:B------:R-:W-:-:S02]  /*13240*/  LOP3.LUT R29, R4, 0x640, R29, 0xf8, !PT ;  /* 0x00000640041d7812 */ /* 0x000fc400078ef81d */
[----:B------:R-:W-:Y:S02]  /*13250*/  LOP3.LUT R6, R6, 0x10, R9, 0x78, !PT ;  /* 0x0000001006067812 */ /* 0x000fe400078e7809 */
[----:B------:R0:W-:Y:S02]  /*13260*/  STL [R1], R0 ;  /* 0x0000000001007387 */ /* 0x0001e40000100800 */
[----:B------:R-:W-:-:S07]  /*13270*/  LOP3.LUT R28, R5, R6, RZ, 0xfc, !PT ;  /* 0x00000006051c7212 */ /* 0x000fce00078efcff */
.L_x_1026:
[----:B------:R-:W-:Y:S01]  /*13280*/  ULDC.64 UR4, c[0x0][0xa28] ;  /* 0x00028a0000047ab9 */ /* 0x000fe20000000a00 */
[----:B------:R-:W-:Y:S01]  /*13290*/  ULDC.64 UR6, c[0x0][0xa08] ;  /* 0x0002820000067ab9 */ /* 0x000fe20000000a00 */
[----:B------:R-:W-:Y:S01]  /*132a0*/  UISETP.NE.U32.AND UP0, UPT, UR4, URZ, UPT ;  /* 0x0000003f0400728c */ /* 0x000fe2000bf05070 */
[----:B------:R-:W-:Y:S01]  /*132b0*/  ISETP.NE.U32.AND P0, PT, RZ, UR6, PT ;  /* 0x00000006ff007c0c */ /* 0x000fe2000bf05070 */
[----:B------:R-:W-:Y:S01]  /*132c0*/  ULDC.64 UR8, c[0x0][0xa08] ;  /* 0x0002820000087ab9 */ /* 0x000fe20000000a00 */
[----:B------:R-:W-:Y:S01]  /*132d0*/  ULDC.64 UR10, c[0x0][0xa00] ;  /* 0x00028000000a7ab9 */ /* 0x000fe20000000a00 */
[----:B------:R-:W-:Y:S01]  /*132e0*/  UISETP.NE.AND.EX UP0, UPT, UR5, URZ, UPT, UP0 ;  /* 0x0000003f0500728c */ /* 0x000fe2000bf05300 */
[----:B------:R-:W-:Y:S01]  /*132f0*/  ISETP.NE.AND.EX P0, PT, RZ, UR7, PT, P0 ;  /* 0x00000007ff007c0c */ /* 0x000fe2000bf05300 */
[----:B------:R-:W-:Y:S01]  /*13300*/  UIMAD.WIDE UR8, UR45, 0x4, UR8 ;  /* 0x000000042d0878a5 */ /* 0x000fe2000f8e0208 */
[----:B------:R-:W-:Y:S01]  /*13310*/  ISETP.NE.U32.AND P1, PT, RZ, UR10, PT ;  /* 0x0000000aff007c0c */ /* 0x000fe2000bf25070 */
[----:B------:R-:W-:-:S02]  /*13320*/  ULDC.64 UR6, c[0x0][0xa00] ;  /* 0x0002800000067ab9 */ /* 0x000fc40000000a00 */
[----:B------:R-:W-:-:S05]  /*13330*/  PLOP3.LUT P2, PT, PT, PT, UP0, 0x80, 0x0 ;  /* 0x000000000000781c */ /* 0x000fca0003f4f008 */
[----:B------:R-:W-:Y:S02]  /*13340*/  @UP0 ULDC.64 UR4, c[0x0][0xa28] ;  /* 0x00028a0000040ab9 */ /* 0x000fe40000000a00 */
[----:B------:R-:W-:-:S06]  /*13350*/  @UP0 UIMAD.WIDE UR4, UR45, 0x4, UR4 ;  /* 0x000000042d0408a5 */ /* 0x000fcc000f8e0204 */
[----:B------:R-:W-:Y:S02]  /*13360*/  IMAD.U32 R2, RZ, RZ, UR4 ;  /* 0x00000004ff027e24 */ /* 0x000fe4000f8e00ff */
[----:B------:R-:W-:Y:S01]  /*13370*/  IMAD.U32 R3, RZ, RZ, UR5 ;  /* 0x00000005ff037e24 */ /* 0x000fe2000f8e00ff */
[----:B------:R-:W-:Y:S02]  /*13380*/  ULDC.64 UR4, c[0x0][0xa18] ;  /* 0x0002860000047ab9 */ /* 0x000fe40000000a00 */
[----:B------:R-:W-:Y:S01]  /*13390*/  UISETP.NE.U32.AND UP0, UPT, UR4, URZ, UPT ;  /* 0x0000003f0400728c */ /* 0x000fe2000bf05070 */
[----:B------:R-:W-:Y:S01]  /*133a0*/  ISETP.NE.AND.EX P1, PT, RZ, UR11, PT, P1 ;  /* 0x0000000bff007c0c */ /* 0x000fe2000bf25310 */
[----:B0-----:R0:W2:Y:S01]  /*133b0*/  @P2 LDG.E R0, desc[UR50][R2.64] ;  /* 0x0000003202002981 */ /* 0x0010a2000c1e1900 */
[----:B------:R-:W-:Y:S02]  /*133c0*/  UIMAD.WIDE UR6, UR45, 0x4, UR6 ;  /* 0x000000042d0678a5 */ /* 0x000fe4000f8e0206 */
[----:B------:R-:W-:Y:S01]  /*133d0*/  UISETP.NE.AND.EX UP0, UPT, UR5, URZ, UPT, UP0 ;  /* 0x0000003f0500728c */ /* 0x000fe2000bf05300 */
[----:B------:R-:W-:Y:S01]  /*133e0*/  UMOV UR41, URZ ;  /* 0x0000003f00297c82 */ /* 0x000fe20008000000 */
[----:B------:R-:W-:Y:S01]  /*133f0*/  ULDC.64 UR10, c[0x0][0x418] ;  /* 0x00010600000a7ab9 */ /* 0x000fe20000000a00 */
[----:B0-----:R-:W-:-:S02]  /*13400*/  IMAD.U32 R2, RZ, RZ, UR8 ;  /* 0x00000008ff027e24 */ /* 0x001fc4000f8e00ff */
[----:B------:R-:W-:Y:S01]  /*13410*/  IMAD.U32 R3, RZ, RZ, UR9 ;  /* 0x00000009ff037e24 */ /* 0x000fe2000f8e00ff */
[----:B------:R-:W-:-:S05]  /*13420*/  PLOP3.LUT P3, PT, PT, PT, UP0, 0x80, 0x0 ;  /* 0x000000000000781c */ /* 0x000fca0003f6f008 */
[----:B------:R-:W-:Y:S01]  /*13430*/  @UP0 ULDC.64 UR4, c[0x0][0xa18] ;  /* 0x0002860000040ab9 */ /* 0x000fe20000000a00 */
[----:B------:R0:W3:Y:S01]  /*13440*/  @P0 LDG.E R5, desc[UR50][R2.64] ;  /* 0x0000003202050981 */ /* 0x0000e2000c1e1900 */
[----:B------:R-:W-:Y:S01]  /*13450*/  @UP0 UIMAD.WIDE UR4, UR45, 0x4, UR4 ;  /* 0x000000042d0408a5 */ /* 0x000fe2000f8e0204 */
[----:B0-----:R-:W-:Y:S02]  /*13460*/  IMAD.U32 R2, RZ, RZ, UR6 ;  /* 0x00000006ff027e24 */ /* 0x001fe4000f8e00ff */
[----:B------:R-:W-:-:S05]  /*13470*/  IMAD.U32 R3, RZ, RZ, UR7 ;  /* 0x00000007ff037e24 */ /* 0x000fca000f8e00ff */
[----:B------:R0:W4:Y:S02]  /*13480*/  @P1 LDG.E R4, desc[UR50][R2.64] ;  /* 0x0000003202041981 */ /* 0x000124000c1e1900 */
[----:B0-----:R-:W-:Y:S02]  /*13490*/  IMAD.U32 R2, RZ, RZ, UR4 ;  /* 0x00000004ff027e24 */ /* 0x001fe4000f8e00ff */
[----:B------:R-:W-:Y:S01]  /*134a0*/  IMAD.U32 R3, RZ, RZ, UR5 ;  /* 0x00000005ff037e24 */ /* 0x000fe2000f8e00ff */
[----:B------:R-:W-:Y:S01]  /*134b0*/  UMOV UR4, URZ ;  /* 0x0000003f00047c82 */ /* 0x000fe20008000000 */
[----:B------:R-:W-:Y:S01]  /*134c0*/  UISETP.NE.U32.AND UP0, UPT, UR10, URZ, UPT ;  /* 0x0000003f0a00728c */ /* 0x000fe2000bf05070 */
[----:B------:R-:W-:Y:S02]  /*134d0*/  ULDC UR5, c[0x0][0x424] ;  /* 0x0001090000057ab9 */ /* 0x000fe40000000800 */
[----:B------:R-:W5:Y:S01]  /*134e0*/  @P3 LDG.E R6, desc[UR50][R2.64] ;  /* 0x0000003202063981 */ /* 0x000f62000c1e1900 */
[----:B------:R-:W-:Y:S01]  /*134f0*/  UISETP.NE.AND.EX UP0, UPT, UR11, URZ, UPT, UP0 ;  /* 0x0000003f0b00728c */ /* 0x000fe2000bf05300 */
[----:B------:R-:W-:-:S02]  /*13500*/  UMOV UR46, URZ ;  /* 0x0000003f002e7c82 */ /* 0x000fc40008000000 */
[----:B------:R-:W-:Y:S01]  /*13510*/  ULDC.64 UR10, c[0x0][0xa20] ;  /* 0x00028800000a7ab9 */ /* 0x000fe20000000a00 */
[----:B------:R-:W-:Y:S01]  /*13520*/  USEL UR5, UR5, 0x1, UP0 ;  /* 0x0000000105057887 */ /* 0x000fe20008000000 */
[----:B------:R-:W-:Y:S01]  /*13530*/  ULDC UR43, c[0x0][0x288] ;  /* 0x0000a200002b7ab9 */ /* 0x000fe20000000800 */
[----:B--2---:R-:W-:Y:S02]  /*13540*/  @P2 R2UR UR4, R0 ;  /* 0x00000000000422ca */ /* 0x004fe400000e0000 */
[----:B------:R-:W-:Y:S01]  /*13550*/  ISETP.NE.U32.AND P2, PT, RZ, UR10, PT ;  /* 0x0000000aff007c0c */ /* 0x000fe2000bf45070 */
[----:B------:R-:W-:Y:S02]  /*13560*/  ULDC UR10, c[0x0][0x2f0] ;  /* 0x0000bc00000a7ab9 */ /* 0x000fe40000000800 */
[----:B------:R-:W-:Y:S01]  /*13570*/  UIMAD UR5, UR5, UR10, URZ ;  /* 0x0000000a050572a4 */ /* 0x000fe2000f8e023f */
[----:B------:R-:W-:Y:S02]  /*13580*/  ISETP.NE.AND.EX P2, PT, RZ, UR11, PT, P2 ;  /* 0x0000000bff007c0c */ /* 0x000fe4000bf45320 */
[----:B---3--:R-:W-:-:S13]  /*13590*/  @P0 R2UR UR41, R5 ;  /* 0x00000000052902ca */ /* 0x008fda00000e0000 */
[----:B------:R-:W-:Y:S01]  /*135a0*/  UIADD3 UR41, UR41, UR4, URZ ;  /* 0x0000000429297290 */ /* 0x000fe2000fffe03f */
[----:B----4-:R-:W-:Y:S02]  /*135b0*/  @P1 R2UR UR46, R4 ;  /* 0x00000000042e12ca */ /* 0x010fe400000e0000 */
[----:B-----5:R-:W-:Y:S01]  /*135c0*/  @P3 R2UR UR43, R6 ;  /* 0x00000000062b32ca */ /* 0x020fe200000e0000 */
[----:B------:R-:W-:-:S14]  /*135d0*/  @P3 BRA `(.L_x_954) ;  /* 0x0000000000203947 */ /* 0x000fdc0003800000 */
[----:B------:R-:W-:Y:S05]  /*135e0*/  @!P1 BRA `(.L_x_954) ;  /* 0x00000000001c9947 */ /* 0x000fea0003800000 */
[----:B------:R-:W-:Y:S02]  /*135f0*/  IMAD.U32 R2, RZ, RZ, UR6 ;  /* 0x00000006ff027e24 */ /* 0x000fe4000f8e00ff */
[----:B------:R-:W-:-:S05]  /*13600*/  IMAD.U32 R3, RZ, RZ, UR7 ;  /* 0x00000007ff037e24 */ /* 0x000fca000f8e00ff */
[----:B------:R-:W2:Y:S04]  /*13610*/  LDG.E R0, desc[UR50][R2.64] ;  /* 0x0000003202007981 */ /* 0x000ea8000c1e1900 */
[----:B------:R-:W3:Y:S01]  /*13620*/  LDG.E R4, desc[UR50][R2.64+0x4] ;  /* 0x0000043202047981 */ /* 0x000ee2000c1e1900 */
[----:B--2---:R-:W-:Y:S02]  /*13630*/  R2UR UR6, R0 ;  /* 0x00000000000672ca */ /* 0x004fe400000e0000 */
[----:B---3--:R-:W-:-:S13]  /*13640*/  R2UR UR43, R4 ;  /* 0x00000000042b72ca */ /* 0x008fda00000e0000 */
[----:B------:R-:W-:-:S12]  /*13650*/  UIADD3 UR43, -UR6, UR43, URZ ;  /* 0x0000002b062b7290 */ /* 0x000fd8000fffe13f */
.L_x_954:
[----:B------:R-:W-:Y:S05]  /*13660*/  @!P2 BRA `(.L_x_955) ;  /* 0x00000000001ca947 */ /* 0x000fea0003800000 */
[----:B------:R-:W-:Y:S02]  /*13670*/  ULDC.64 UR6, c[0x0][0xa20] ;  /* 0x0002880000067ab9 */ /* 0x000fe40000000a00 */
[----:B------:R-:W-:-:S06]  /*13680*/  UIMAD.WIDE UR6, UR45, 0x4, UR6 ;  /* 0x000000042d0678a5 */ /* 0x000fcc000f8e0206 */
[----:B------:R-:W-:Y:S02]  /*13690*/  IMAD.U32 R2, RZ, RZ, UR6 ;  /* 0x00000006ff027e24 */ /* 0x000fe4000f8e00ff */
[----:B------:R-:W-:-:S05]  /*136a0*/  IMAD.U32 R3, RZ, RZ, UR7 ;  /* 0x00000007ff037e24 */ /* 0x000fca000f8e00ff */
[----:B------:R-:W2:Y:S02]  /*136b0*/  LDG.E R2, desc[UR50][R2.64] ;  /* 0x0000003202027981 */ /* 0x000ea4000c1e1900 */
[----:B--2---:R-:W-:Y:S01]  /*136c0*/  R2UR UR5, R2 ;  /* 0x00000000020572ca */ /* 0x004fe200000e0000 */
[----:B------:R-:W-:-:S14]  /*136d0*/  BRA `(.L_x_956) ;  /* 0x0000000000207947 */ /* 0x000fdc0003800000 */
.L_x_955:
        /* <DEDUP_REMOVED lines=8> */
.L_x_956:
[----:B------:R-:W-:Y:S01]  /*13760*/  ULDC UR6, c[0x0][0x448] ;  /* 0x0001120000067ab9 */ /* 0x000fe20000000800 */
[----:B------:R-:W-:Y:S01]  /*13770*/  IMAD R27, R25, 0xc0, RZ ;  /* 0x000000c0191b7824 */ /* 0x000fe200078e02ff */
[----:B------:R-:W-:Y:S02]  /*13780*/  UISETP.NE.AND UP0, UPT, UR6, 0x1, UPT ;  /* 0x000000010600788c */ /* 0x000fe4000bf05270 */
[----:B------:R-:W-:Y:S01]  /*13790*/  UIADD3 UR13, -UR4, UR5, URZ ;  /* 0x00000005040d7290 */ /* 0x000fe2000fffe13f */
[----:B------:R-:W-:Y:S02]  /*137a0*/  VIADD R2, R27, 0xbf ;  /* 0x000000bf1b027836 */ /* 0x000fe40000000000 */
[----:B------:R-:W-:Y:S01]  /*137b0*/  ULDC.64 UR4, c[0x0][0x9e0] ;  /* 0x0002780000047ab9 */ /* 0x000fe20000000a00 */
[----:B------:R-:W-:Y:S01]  /*137c0*/  PLOP3.LUT P0, PT, PT, PT, UP0, 0x80, 0x0 ;  /* 0x000000000000781c */ /* 0x000fe20003f0f008 */
[----:B------:R-:W-:Y:S01]  /*137d0*/  UISETP.GE.AND UP1, UPT, UR5, 0x1, UPT ;  /* 0x000000010500788c */ /* 0x000fe2000bf26270 */
[----:B------:R-:W-:Y:S01]  /*137e0*/  PLOP3.LUT P1, PT, PT, PT, UP0, 0x80, 0x0 ;  /* 0x000000000000781c */ /* 0x000fe20003f2f008 */
[----:B------:R-:W-:-:S02]  /*137f0*/  UIADD3 UR7, UR13, 0x1, -UR43 ;  /* 0x000000010d077890 */ /* 0x000fc4000fffe82b */
[----:B------:R-:W-:-:S08]  /*13800*/  @UP0 ULDC UR6, c[0x0][0x44c] ;  /* 0x0001130000060ab9 */ /* 0x000fd00000000800 */
[----:B------:R-:W-:Y:S01]  /*13810*/  @P0 IMAD.HI.U32 R0, R2, UR6, RZ ;  /* 0x0000000602000c27 */ /* 0x000fe2000f8e00ff */
[----:B------:R-:W-:-:S04]  /*13820*/  @UP0 ULDC UR6, c[0x0][0x450] ;  /* 0x0001140000060ab9 */ /* 0x000fc80000000800 */
[----:B------:R-:W-:Y:S02]  /*13830*/  @P0 SHF.R.U32.HI R0, RZ, UR6, R0 ;  /* 0x00000006ff000c19 */ /* 0x000fe40008011600 */
[----:B------:R-:W-:Y:S02]  /*13840*/  R2UR UR6, R2 ;  /* 0x00000000020672ca */ /* 0x000fe400000e0000 */
[----:B------:R-:W-:Y:S02]  /*13850*/  @P1 R2UR UR6, R0 ;  /* 0x00000000000612ca */ /* 0x000fe400000e0000 */
[----:B------:R-:W-:-:S11]  /*13860*/  PLOP3.LUT P1, PT, PT, PT, UP1, 0x80, 0x0 ;  /* 0x000000000000781c */ /* 0x000fd60003f2f018 */
[----:B------:R-:W-:-:S04]  /*13870*/  UIADD3 UR6, UR7, UR6, URZ ;  /* 0x0000000607067290 */ /* 0x000fc8000fffe03f */
        /* <DEDUP_REMOVED lines=12> */
.L_x_958:
[----:B------:R-:W-:-:S11]  /*13940*/  UISETP.NE.AND UP1, UPT, UR5, 0x1, UPT ;  /* 0x000000010500788c */ /* 0x000fd6000bf25270 */
[----:B------:R-:W-:Y:S02]  /*13950*/  @UP1 ULDC.64 UR10, c[0x0][0x9e8] ;  /* 0x00027a00000a1ab9 */ /* 0x000fe40000000a00 */
[----:B------:R-:W-:-:S04]  /*13960*/  UIMAD.WIDE.U32 UR6, UR8, UR10, URZ ;  /* 0x0000000a080672a5 */ /* 0x000fc8000f8e003f */
[----:B------:R-:W-:-:S12]  /*13970*/  @UP1 USHF.R.U32.HI UR8, URZ, UR11, UR7 ;  /* 0x0000000b3f081299 */ /* 0x000fd80008011607 */
.L_x_959:
[----:B------:R-:W-:-:S04]  /*13980*/  UIMAD UR8, UR8, UR5, UR5 ;  /* 0x00000005080872a4 */ /* 0x000fc8000f8e0205 */
[----:B------:R-:W-:-:S04]  /*13990*/  UISETP.LT.AND UP1, UPT, UR4, UR8, UPT ;  /* 0x000000080400728c */ /* 0x000fc8000bf21270 */
[----:B------:R-:W-:-:S12]  /*139a0*/  USEL UR4, UR4, UR8, UP1 ;  /* 0x0000000804047287 */ /* 0x000fd80008800000 */
.L_x_957:
[----:B------:R-:W-:Y:S01]  /*139b0*/  R2UR UR12, R27 ;  /* 0x000000001b0c72ca */ /* 0x000fe200000e0000 */
[----:B------:R-:W-:Y:S02]  /*139c0*/  UIADD3 UR6, UR13, 0x9f, URZ ;  /* 0x0000009f0d067890 */ /* 0x000fe4000fffe03f */
[----:B------:R-:W-:Y:S01]  /*139d0*/  UIADD3 UR8, UR4, 0x9f, URZ ;  /* 0x0000009f04087890 */ /* 0x000fe2000fffe03f */
[----:B------:R-:W-:Y:S01]  /*139e0*/  @UP0 ULDC UR10, c[0x0][0x44c] ;  /* 0x00011300000a0ab9 */ /* 0x000fe20000000800 */
[----:B------:R-:W-:Y:S01]  /*139f0*/  UIMAD.WIDE UR6, UR6, 0x66666667, URZ ;  /* 0x66666667060678a5 */ /* 0x000fe2000f8e023f */
[----:B------:R-:W-:Y:S01]  /*13a00*/  @UP0 ULDC UR14, c[0x0][0x450] ;  /* 0x00011400000e0ab9 */ /* 0x000fe20000000800 */
[----:B------:R-:W-:Y:S02]  /*13a10*/  UIMAD.WIDE UR8, UR8, 0x66666667, URZ ;  /* 0x66666667080878a5 */ /* 0x000fe4000f8e023f */
[----:B------:R-:W-:-:S04]  /*13a20*/  USHF.R.U32.HI UR4, URZ, 0x1f, UR7 ;  /* 0x0000001f3f047899 */ /* 0x000fc80008011607 */
[----:B------:R-:W-:Y:S02]  /*13a30*/  UIMAD.WIDE.U32 UR10, UR12, UR10, URZ ;  /* 0x0000000a0c0a72a5 */ /* 0x000fe4000f8e003f */
[----:B------:R-:W-:Y:S02]  /*13a40*/  USHF.R.U32.HI UR6, URZ, 0x1f, UR9 ;  /* 0x0000001f3f067899 */ /* 0x000fe40008011609 */
[----:B------:R-:W-:Y:S02]  /*13a50*/  @UP0 USHF.R.U32.HI UR12, URZ, UR14, UR11 ;  /* 0x0000000e3f0c0299 */ /* 0x000fe4000801160b */
[----:B------:R-:W-:Y:S02]  /*13a60*/  ULEA.HI.SX32 UR4, UR7, UR4, 0x1a ;  /* 0x0000000407047291 */ /* 0x000fe4000f8fd23f */
[----:B------:R-:W-:Y:S02]  /*13a70*/  UIADD3 UR12, UR12, UR13, -UR43 ;  /* 0x0000000d0c0c7290 */ /* 0x000fe4000fffe82b */
[----:B------:R-:W-:Y:S01]  /*13a80*/  ULEA.HI.SX32 UR6, UR9, UR6, 0x1a ;  /* 0x0000000609067291 */ /* 0x000fe2000f8fd23f */
[----:B------:R-:W-:-:S02]  /*13a90*/  ULDC UR7, c[0x0][0x9dc] ;  /* 0x0002770000077ab9 */ /* 0x000fc40000000800 */
[----:B------:R-:W-:Y:S02]  /*13aa0*/  UIADD3 UR7, UR12, -UR7, URZ ;  /* 0x800000070c077290 */ /* 0x000fe4000fffe03f */
[----:B------:R-:W-:-:S04]  /*13ab0*/  UISETP.LT.AND UP0, UPT, UR4, UR6, UPT ;  /* 0x000000060400728c */ /* 0x000fc8000bf01270 */
[----:B------:R-:W-:Y:S01]  /*13ac0*/  USEL UR40, UR4, UR6, UP0 ;  /* 0x0000000604287287 */ /* 0x000fe20008000000 */
[----:B------:R-:W-:Y:S01]  /*13ad0*/  IMAD.U32 R0, RZ, RZ, UR7 ;  /* 0x00000007ff007e24 */ /* 0x000fe2000f8e00ff */
[----:B------:R-:W-:Y:S10]  /*13ae0*/  @!P1 BRA `(.L_x_960) ;  /* 0x0000000000409947 */ /* 0x000ff40003800000 */
        /* <DEDUP_REMOVED lines=10> */
.L_x_961:
[----:B------:R-:W-:-:S11]  /*13b90*/  UISETP.NE.AND UP0, UPT, UR5, 0x1, UPT ;  /* 0x000000010500788c */ /* 0x000fd6000bf05270 */
[----:B------:R-:W-:Y:S02]  /*13ba0*/  @UP0 ULDC.64 UR8, c[0x0][0x9e8] ;  /* 0x00027a0000080ab9 */ /* 0x000fe40000000a00 */
[----:B------:R-:W-:-:S04]  /*13bb0*/  UIMAD.WIDE.U32 UR6, UR12, UR8, URZ ;  /* 0x000000080c0672a5 */ /* 0x000fc8000f8e003f */
[----:B------:R-:W-:-:S12]  /*13bc0*/  @UP0 USHF.R.U32.HI UR12, URZ, UR9, UR7 ;  /* 0x000000093f0c0299 */ /* 0x000fd80008011607 */
.L_x_962:
[----:B------:R-:W-:-:S06]  /*13bd0*/  UIMAD UR5, UR12, UR5, URZ ;  /* 0x000000050c0572a4 */ /* 0x000fcc000f8e023f */
[----:B------:R-:W-:-:S07]  /*13be0*/  VIMNMX R0, R0, UR5, !PT ;  /* 0x0000000500007c48 */ /* 0x000fce000ffe0100 */
.L_x_960:
[----:B------:R-:W-:Y:S01]  /*13bf0*/  IMAD.HI R0, R0, 0x66666667, RZ ;  /* 0x6666666700007827 */ /* 0x000fe200078e02ff */
[----:B------:R-:W-:Y:S04]  /*13c00*/  BSSY B7, `(.L_x_963) ;  /* 0x00002a7000077945 */ /* 0x000fe80003800000 */
[----:B------:R-:W-:-:S04]  /*13c10*/  SHF.R.U32.HI R3, RZ, 0x1f, R0 ;  /* 0x0000001fff037819 */ /* 0x000fc80000011600 */
[----:B------:R-:W-:-:S04]  /*13c20*/  LEA.HI.SX32 R3, R0, R3, 0x1a ;  /* 0x0000000300037211 */ /* 0x000fc800078fd2ff */
[----:B------:R-:W-:-:S04]  /*13c30*/  VIMNMX R26, RZ, R3, !PT ;  /* 0x00000003ff1a7248 */ /* 0x000fc80007fe0100 */
[----:B------:R-:W-:-:S13]  /*13c40*/  ISETP.LT.AND P0, PT, R26, UR40, PT ;  /* 0x000000281a007c0c */ /* 0x000fda000bf01270 */
        /* <DEDUP_REMOVED lines=18> */
.L_x_964:
        /* <DEDUP_REMOVED lines=20> */
.L_x_967:
[----:B------:R-:W-:Y:S05]  /*13eb0*/  BSYNC B6 ;  /* 0x0000000000067941 */ /* 0x000fea0003800000 */
.L_x_966:
        /* <DEDUP_REMOVED lines=22> */
.L_x_969:
[----:B------:R-:W-:Y:S05]  /*14020*/  BSYNC B6 ;  /* 0x0000000000067941 */ /* 0x000fea0003800000 */
.L_x_968:
        /* <DEDUP_REMOVED lines=20> */
.L_x_971:
[----:B------:R-:W-:Y:S05]  /*14170*/  BSYNC B6 ;  /* 0x0000000000067941 */ /* 0x000fea0003800000 */
.L_x_970:
        /* <DEDUP_REMOVED lines=19> */
.L_x_973:
[----:B------:R-:W-:Y:S05]  /*142b0*/  BSYNC B6 ;  /* 0x0000000000067941 */ /* 0x000fea0003800000 */
.L_x_972:
        /* <DEDUP_REMOVED lines=8> */
[----:B------:R-:W-:Y:S01]  /*14340*/  IMAD.U32 R3, RZ, RZ, UR5 ;  /* 0x00000005ff037e24 */ /* 0x000fe2000f8e00ff */
[----:B------:R-:W0:Y:S01]  /*14350*/  S2R R20, SR_TID.X ;  /* 0x0000000000147919 */ /* 0x000e220000002100 */
        /* <DEDUP_REMOVED lines=12> */
.L_x_1045:
        /* <DEDUP_REMOVED lines=10> */
.L_x_1048:
[----:B------:R-:W-:Y:S05]  /*144c0*/  @!P6 BRA `(.L_x_975) ;  /* 0x000000040038e947 */ /* 0x000fea0003800000 */
[----:B------:R-:W-:-:S04]  /*144d0*/  ISETP.NE.U32.AND P0, PT, R2, RZ, PT ;  /* 0x000000ff0200720c */ /* 0x000fc80003f05070 */
[----:B------:R-:W-:-:S13]  /*144e0*/  ISETP.NE.AND.EX P0, PT, R3, RZ, PT, P0 ;  /* 0x000000ff0300720c */ /* 0x000fda0003f05300 */
[----:B------:R-:W-:Y:S05]  /*144f0*/  @!P0 BRA `(.L_x_977) ;  /* 0x0000000000488947 */ /* 0x000fea0003800000 */
        /* <DEDUP_REMOVED lines=18> */
.L_x_977:
[----:B------:R-:W-:Y:S01]  /*14620*/  IMAD R5, R19, 0x8, R18 ;  /* 0x0000000813057824 */ /* 0x000fe200078e0212 */
[----:B-1----:R-:W-:Y:S01]  /*14630*/  SHF.L.U32 R2, R22, 0x1f, RZ ;  /* 0x0000001f16027819 */ /* 0x002fe200000006ff */
[----:B------:R-:W1:Y:S03]  /*14640*/  S2R R3, SR_TID.X ;  /* 0x0000000000037919 */ /* 0x000e660000002100 */
[----:B------:R-:W2:Y:S01]  /*14650*/  SYNCS.PHASECHK.TRANS64.TRYWAIT P0, [R5+URZ+0x13280], R2 ;  /* 0x01328002050075a7 */ /* 0x000ea2000800017f */
[----:B-1----:R-:W-:-:S04]  /*14660*/  LOP3.LUT R3, R3, 0x7f, RZ, 0xc0, !PT ;  /* 0x0000007f03037812 */ /* 0x002fc800078ec0ff */
[----:B------:R-:W-:Y:S01]  /*14670*/  ISETP.NE.AND P1, PT, R3, RZ, PT ;  /* 0x000000ff0300720c */ /* 0x000fe20003f25270 */
[----:B--2---:R-:W-:-:S12]  /*14680*/  @!P0 BRA `(.L_x_978) ;  /* 0x0000003400108947 */ /* 0x004fd80003800000 */
.L_x_1049:
        /* <DEDUP_REMOVED lines=8> */
.L_x_979:
        /* <DEDUP_REMOVED lines=15> */
[----:B------:R-:W3:Y:S02]  /*14800*/  SYNCS.PHASECHK.TRANS64.TRYWAIT P0, [R5+URZ+0x13240], R2 ;  /* 0x01324002050075a7 */ /* 0x000ee4000800017f */
[----:B--23--:R-:W-:Y:S05]  /*14810*/  @!P0 BRA `(.L_x_980) ;  /* 0x0000003000c08947 */ /* 0x00cfea0003800000 */
.L_x_1050:
        /* <DEDUP_REMOVED lines=8> */
.L_x_981:
        /* <DEDUP_REMOVED lines=17> */
.L_x_975:
[----:B------:R-:W-:Y:S05]  /*149b0*/  WARPSYNC.ALL ;  /* 0x0000000000007948 */ /* 0x000fea0003800000 */
[----:B------:R-:W-:Y:S01]  /*149c0*/  VIADD R0, R18, 0xb000 ;  /* 0x0000b00012007836 */ /* 0x000fe20000000000 */
[----:B------:R-:W-:Y:S01]  /*149d0*/  USHF.R.S32.HI UR4, URZ, 0x1f, UR46 ;  /* 0x0000001f3f047899 */ /* 0x000fe2000801142e */
[----:B------:R-:W-:Y:S01]  /*149e0*/  BAR.SYNC.DEFER_BLOCKING 0x8, 0x200 ;  /* 0x0208000000007b1d */ /* 0x000fe20000010000 */
[----:B------:R-:W-:Y:S02]  /*149f0*/  USHF.R.S32.HI UR47, URZ, 0x1f, UR45 ;  /* 0x0000001f3f2f7899 */ /* 0x000fe4000801142d */
[----:B------:R-:W-:Y:S01]  /*14a00*/  LOP3.LUT P0, RZ, R0, 0x1bf, RZ, 0xc0, !PT ;  /* 0x000001bf00ff7812 */ /* 0x000fe2000780c0ff */
[----:B------:R-:W-:-:S02]  /*14a10*/  USHF.R.S32.HI UR37, URZ, 0x1f, UR36 ;  /* 0x0000001f3f257899 */ /* 0x000fc40008011424 */
        /* <DEDUP_REMOVED lines=28> */
.L_x_983:
[----:B------:R-:W-:Y:S05]  /*14be0*/  BSYNC B6 ;  /* 0x0000000000067941 */ /* 0x000fea0003800000 */
.L_x_982:
[----:B0-----:R-:W0:Y:S01]  /*14bf0*/  S2R R20, SR_TID.X ;  /* 0x0000000000147919 */ /* 0x001e220000002100 */
[----:B------:R-:W3:Y:S01]  /*14c00*/  LDC R8, c[0x0][0x448] ;  /* 0x00011200ff087b82 */ /* 0x000ee20000000800 */
[----:B------:R-:W-:Y:S01]  /*14c10*/  ULDC.64 UR8, c[0x0][0x2d8] ;  /* 0x0000b60000087ab9 */ /* 0x000fe20000000a00 */
[----:B---3--:R-:W-:Y:S02]  /*14c20*/  ISETP.NE.AND P1, PT, R8, 0x1, PT ;  /* 0x000000010800780c */ /* 0x008fe40003f25270 */
[----:B0-----:R-:W-:-:S04]  /*14c30*/  LOP3.LUT R20, R20, 0x7f, RZ, 0xc0, !PT ;  /* 0x0000007f14147812 */ /* 0x001fc800078ec0ff */
[----:B------:R-:W-:Y:S02]  /*14c40*/  SHF.R.U32.HI R21, RZ, 0x2, R20 ;  /* 0x00000002ff157819 */ /* 0x000fe40000011614 */
[----:B------:R-:W0:Y:S05]  /*14c50*/  S2R R20, SR_TID.X ;  /* 0x0000000000147919 */ /* 0x000e2a0000002100 */
[----:B------:R-:W3:Y:S08]  /*14c60*/  @P1 LDC R3, c[0x0][0x44c] ;  /* 0x00011300ff031b82 */ /* 0x000ef00000000800 */
[----:B-12---:R-:W1:Y:S01]  /*14c70*/  @P1 LDC R5, c[0x0][0x450] ;  /* 0x00011400ff051b82 */ /* 0x006e620000000800 */
[----:B------:R-:W-:Y:S01]  /*14c80*/  UIMAD UR6, UR37, UR8, URZ ;  /* 0x00000008250672a4 */ /* 0x000fe2000f8e023f */
[----:B------:R-:W-:-:S06]  /*14c90*/  UMOV UR48, UR54 ;  /* 0x0000003600307c82 */ /* 0x000fcc0008000000 */
[----:B------:R-:W2:Y:S01]  /*14ca0*/  @P1 LDC R10, c[0x0][0x44c] ;  /* 0x00011300ff0a1b82 */ /* 0x000ea20000000800 */
[----:B0-----:R-:W-:-:S05]  /*14cb0*/  IMAD.SHL.U32 R20, R20, 0x20, RZ ;  /* 0x0000002014147824 */ /* 0x001fca00078e00ff */
[----:B------:R-:W-:-:S05]  /*14cc0*/  LOP3.LUT R20, R21, 0x60, R20, 0xf8, !PT ;  /* 0x0000006015147812 */ /* 0x000fca00078ef814 */
[----:B------:R-:W-:Y:S02]  /*14cd0*/  IMAD.IADD R6, R20, 0x1, R27 ;  /* 0x0000000114067824 */ /* 0x000fe400078e021b */
[----:B------:R0:W5:Y:S01]  /*14ce0*/  LDL R20, [R1] ;  /* 0x0000000001147983 */ /* 0x0001620000100800 */
[----:B------:R-:W-:Y:S01]  /*14cf0*/  UIMAD.WIDE.U32 UR4, UR36, UR8, UR48 ;  /* 0x00000008240472a5 */ /* 0x000fe2000f8e0030 */
[----:B---3--:R-:W-:Y:S01]  /*14d00*/  @P1 IMAD.HI.U32 R0, R6, R3, RZ ;  /* 0x0000000306001227 */ /* 0x008fe200078e00ff */
[----:B------:R-:W-:Y:S01]  /*14d10*/  UIMAD UR6, UR36, UR9, UR6 ;  /* 0x00000009240672a4 */ /* 0x000fe2000f8e0206 */
[----:B------:R-:W3:Y:S02]  /*14d20*/  S2R R21, SR_TID.X ;  /* 0x0000000000157919 */ /* 0x000ee40000002100 */
[----:B------:R-:W-:Y:S01]  /*14d30*/  ULDC.64 UR8, c[0x0][0x2e0] ;  /* 0x0000b80000087ab9 */ /* 0x000fe20000000a00 */
[----:B------:R-:W-:Y:S01]  /*14d40*/  UIADD3 UR5, UR5, UR6, URZ ;  /* 0x0000000605057290 */ /* 0x000fe2000fffe03f */
[----:B------:R-:W-:Y:S01]  /*14d50*/  IMAD.MOV.U32 R9, RZ, RZ, R6 ;  /* 0x000000ffff097224 */ /* 0x000fe200078e0006 */
[----:B------:R-:W-:Y:S01]  /*14d60*/  UIMAD UR6, UR47, UR8, URZ ;  /* 0x000000082f0672a4 */ /* 0x000fe2000f8e023f */
[----:B-1----:R-:W-:Y:S01]  /*14d70*/  @P1 SHF.R.U32.HI R9, RZ, R5, R0 ;  /* 0x00000005ff091219 */ /* 0x002fe20000011600 */
[----:B------:R-:W-:Y:S01]  /*14d80*/  UIMAD.WIDE.U32 UR4, UR46, UR8, UR4 ;  /* 0x000000082e0472a5 */ /* 0x000fe2000f8e0004 */
[----:B------:R-:W1:Y:S01]  /*14d90*/  S2R R12, SR_TID.X ;  /* 0x00000000000c7919 */ /* 0x000e620000002100 */
[----:B------:R-:W-:Y:S01]  /*14da0*/  UIMAD UR6, UR46, UR9, UR6 ;  /* 0x000000092e0672a4 */ /* 0x000fe2000f8e0206 */
[--C-:B------:R-:W-:Y:S01]  /*14db0*/  SHF.R.S32.HI R0, RZ, 0x1f, R9.reuse ;  /* 0x0000001fff007819 */ /* 0x100fe20000011409 */
[----:B------:R-:W-:Y:S01]  /*14dc0*/  IMAD.MOV R7, RZ, RZ, -R9 ;  /* 0x000000ffff077224 */ /* 0x000fe200078e0a09 */
[----:B------:R-:W-:Y:S01]  /*14dd0*/  ULDC.64 UR8, c[0x0][0x2d0] ;  /* 0x0000b40000087ab9 */ /* 0x000fe20000000a00 */
[----:B------:R-:W-:Y:S01]  /*14de0*/  UIADD3 UR6, UR5, UR6, URZ ;  /* 0x0000000605067290 */ /* 0x000fe2000fffe03f */
[----:B------:R-:W-:-:S02]  /*14df0*/  IMAD.U32 R4, RZ, RZ, UR4 ;  /* 0x00000004ff047e24 */ /* 0x000fc4000f8e00ff */
[----:B------:R-:W-:Y:S02]  /*14e00*/  IMAD R0, R0, UR8, RZ ;  /* 0x0000000800007c24 */ /* 0x000fe4000f8e02ff */
[----:B------:R-:W-:Y:S02]  /*14e10*/  IMAD.MOV.U32 R2, RZ, RZ, R4 ;  /* 0x000000ffff027224 */ /* 0x000fe400078e0004 */
[----:B------:R-:W-:Y:S01]  /*14e20*/  IMAD.U32 R3, RZ, RZ, UR6 ;  /* 0x00000006ff037e24 */ /* 0x000fe2000f8e00ff */
[----:B------:R-:W-:Y:S01]  /*14e30*/  ULDC.64 UR6, c[0x0][0x280] ;  /* 0x0000a00000067ab9 */ /* 0x000fe20000000a00 */
[C---:B------:R-:W-:Y:S02]  /*14e40*/  IMAD R11, R9.reuse, UR9, R0 ;  /* 0x00000009090b7c24 */ /* 0x040fe4000f8e0200 */
[----:B------:R-:W-:Y:S02]  /*14e50*/  IMAD R0, R8, R7, R6 ;  /* 0x0000000708007224 */ /* 0x000fe400078e0206 */
[----:B------:R-:W-:Y:S01]  /*14e60*/  IMAD.U32 R5, RZ, RZ, UR5 ;  /* 0x00000005ff057e24 */ /* 0x000fe2000f8e00ff */
[----:B------:R-:W-:Y:S01]  /*14e70*/  ULDC.64 UR4, c[0x0][0x2c8] ;  /* 0x0000b20000047ab9 */ /* 0x000fe20000000a00 */
[----:B------:R-:W-:Y:S01]  /*14e80*/  IMAD.WIDE.U32 R4, R9, UR8, R2 ;  /* 0x0000000809047c25 */ /* 0x000fe2000f8e0002 */
[----:B------:R-:W-:-:S03]  /*14e90*/  SHF.R.S32.HI R7, RZ, 0x1f, R0 ;  /* 0x0000001fff077819 */ /* 0x000fc60000011400 */
[----:B------:R-:W-:Y:S02]  /*14ea0*/  IMAD.IADD R5, R5, 0x1, R11 ;  /* 0x0000000105057824 */ /* 0x000fe400078e020b */
[----:B------:R-:W-:Y:S02]  /*14eb0*/  IMAD R7, R7, UR4, RZ ;  /* 0x0000000407077c24 */ /* 0x000fe4000f8e02ff */
[----:B------:R-:W-:-:S04]  /*14ec0*/  IMAD.WIDE.U32 R4, R0, UR4, R4 ;  /* 0x0000000400047c25 */ /* 0x000fc8000f8e0004 */
[----:B------:R-:W-:Y:S01]  /*14ed0*/  IMAD R7, R0, UR5, R7 ;  /* 0x0000000500077c24 */ /* 0x000fe2000f8e0207 */
[----:B------:R-:W-:Y:S01]  /*14ee0*/  IADD3 R0, P0, R4, UR6, RZ ;  /* 0x0000000604007c10 */ /* 0x000fe2000ff1e0ff */
[----:B---3--:R-:W-:Y:S01]  /*14ef0*/  IMAD.SHL.U32 R21, R21, 0x10, RZ ;  /* 0x0000001015157824 */ /* 0x008fe200078e00ff */
[----:B-1----:R-:W-:Y:S02]  /*14f00*/  LOP3.LUT R12, R12, 0x7f, RZ, 0xc0, !PT ;  /* 0x0000007f0c0c7812 */ /* 0x002fe400078ec0ff */
[----:B------:R-:W-:Y:S01]  /*14f10*/  IADD3.X R4, R5, UR7, R7, P0, !PT ;  /* 0x0000000705047c10 */ /* 0x000fe200087fe407 */
[----:B------:R-:W-:Y:S01]  /*14f20*/  VIADD R7, R6, 0x80 ;  /* 0x0000008006077836 */ /* 0x000fe20000000000 */
[----:B------:R-:W1:Y:S01]  /*14f30*/  @P1 LDC R5, c[0x0][0x450] ;  /* 0x00011400ff051b82 */ /* 0x000e620000000800 */
[----:B------:R-:W-:Y:S02]  /*14f40*/  LOP3.LUT R21, R21, 0x30, RZ, 0xc0, !PT ;  /* 0x0000003015157812 */ /* 0x000fe400078ec0ff */
[----:B--2---:R-:W-:-:S04]  /*14f50*/  @P1 IMAD.HI.U32 R10, R7, R10, RZ ;  /* 0x0000000a070a1227 */ /* 0x004fc800078e00ff */
[----:B------:R-:W-:Y:S01]  /*14f60*/  IMAD.MOV.U32 R6, RZ, RZ, R7 ;  /* 0x000000ffff067224 */ /* 0x000fe200078e0007 */
[----:B-1----:R-:W-:Y:S02]  /*14f70*/  @P1 SHF.R.U32.HI R6, RZ, R5, R10 ;  /* 0x00000005ff061219 */ /* 0x002fe4000001160a */
[----:B------:R-:W-:-:S03]  /*14f80*/  SHF.R.U32.HI R10, RZ, 0x2, R12 ;  /* 0x00000002ff0a7819 */ /* 0x000fc6000001160c */
[----:B------:R-:W-:Y:S02]  /*14f90*/  IMAD.MOV R5, RZ, RZ, -R6 ;  /* 0x000000ffff057224 */ /* 0x000fe400078e0a06 */
[----:B------:R-:W-:-:S04]  /*14fa0*/  IMAD.WIDE.U32 R2, R6, UR8, R2 ;  /* 0x0000000806027c25 */ /* 0x000fc8000f8e0002 */
[----:B------:R-:W-:Y:S01]  /*14fb0*/  IMAD R5, R8, R5, R7 ;  /* 0x0000000508057224 */ /* 0x000fe200078e0207 */
[----:B------:R-:W-:-:S05]  /*14fc0*/  SHF.R.S32.HI R7, RZ, 0x1f, R6 ;  /* 0x0000001fff077819 */ /* 0x000fca0000011406 */
[----:B------:R-:W-:-:S04]  /*14fd0*/  IMAD R7, R7, UR8, RZ ;  /* 0x0000000807077c24 */ /* 0x000fc8000f8e02ff */
[----:B------:R-:W-:Y:S01]  /*14fe0*/  IMAD R7, R6, UR9, R7 ;  /* 0x0000000906077c24 */ /* 0x000fe2000f8e0207 */
[----:B------:R-:W-:-:S03]  /*14ff0*/  SHF.R.S32.HI R6, RZ, 0x1f, R5 ;  /* 0x0000001fff067819 */ /* 0x000fc60000011405 */
[----:B------:R-:W-:Y:S02]  /*15000*/  IMAD.IADD R3, R3, 0x1, R7 ;  /* 0x0000000103037824 */ /* 0x000fe400078e0207 */
[----:B------:R-:W-:Y:S02]  /*15010*/  IMAD R6, R6, UR4, RZ ;  /* 0x0000000406067c24 */ /* 0x000fe4000f8e02ff */
[----:B------:R-:W-:Y:S01]  /*15020*/  IMAD.WIDE.U32 R2, R5, UR4, R2 ;  /* 0x0000000405027c25 */ /* 0x000fe2000f8e0002 */
[----:B------:R-:W-:-:S03]  /*15030*/  ULDC UR4, c[0x0][0x2b8] ;  /* 0x0000ae0000047ab9 */ /* 0x000fc60000000800 */
[----:B------:R-:W-:Y:S01]  /*15040*/  IMAD R7, R5, UR5, R6 ;  /* 0x0000000505077c24 */ /* 0x000fe2000f8e0206 */
[----:B------:R-:W-:-:S04]  /*15050*/  IADD3 R5, P0, R2, UR6, RZ ;  /* 0x0000000602057c10 */ /* 0x000fc8000ff1e0ff */
[----:B------:R-:W-:Y:S02]  /*15060*/  IADD3.X R7, R3, UR7, R7, P0, !PT ;  /* 0x0000000703077c10 */ /* 0x000fe400087fe407 */
[----:B------:R-:W-:Y:S01]  /*15070*/  ISETP.GE.AND P0, PT, R21, UR4, PT ;  /* 0x0000000415007c0c */ /* 0x000fe2000bf06270 */
[----:B------:R-:W-:-:S03]  /*15080*/  UMOV UR4, 0xffffffff ;  /* 0xffffffff00047882 */ /* 0x000fc60000000000 */
[----:B0-----:R-:W-:Y:S09]  /*15090*/  BRA.DIV UR4, `(.L_x_984) ;  /* 0x0000002a04b47947 */ /* 0x001ff2000b800000 */
[----:B------:R-:W0:Y:S01]  /*150a0*/  SHFL.IDX PT, R14, R0, RZ, 0x1c1f ;  /* 0x001c1fff000e7589 */ /* 0x000e2200000e0000 */
[----:B------:R-:W-:Y:S02]  /*150b0*/  IMAD R6, R8, UR43, RZ ;  /* 0x0000002b08067c24 */ /* 0x000fe4000f8e02ff */
[----:B------:R-:W-:Y:S01]  /*150c0*/  IMAD.IADD R27, R10, 0x1, R27 ;  /* 0x000000010a1b7824 */ /* 0x000fe200078e021b */
[----:B------:R-:W1:Y:S03]  /*150d0*/  SHFL.IDX PT, R2, R4, RZ, 0x1c1f ;  /* 0x001c1fff04027589 */ /* 0x000e6600000e0000 */
[C---:B------:R-:W-:Y:S01]  /*150e0*/  VIADD R9, R27.reuse, 0x20 ;  /* 0x000000201b097836 */ /* 0x040fe20000000000 */
[----:B------:R-:W-:Y:S01]  /*150f0*/  ISETP.GE.AND P1, PT, R27, R6, PT ;  /* 0x000000061b00720c */ /* 0x000fe20003f26270 */
[----:B------:R-:W-:-:S12]  /*15100*/  SHFL.IDX PT, R8, R0, 0x3, 0x1c1f ;  /* 0x007c1f0000087f89 */ /* 0x000fd800000e0000 */
[----:B0-----:R-:W-:-:S05]  /*15110*/  @!P1 IADD3 R14, P2, R21, R14, RZ ;  /* 0x0000000e150e9210 */ /* 0x001fca0007f5e0ff */
[----:B-1----:R-:W-:Y:S02]  /*15120*/  @!P1 IMAD.X R3, RZ, RZ, R2, P2 ;  /* 0x000000ffff039224 */ /* 0x002fe400010e0602 */
[----:B------:R-:W-:Y:S02]  /*15130*/  @!P1 IMAD.MOV.U32 R2, RZ, RZ, R14 ;  /* 0x000000ffff029224 */ /* 0x000fe400078e000e */
[----:B------:R-:W0:Y:S04]  /*15140*/  SHFL.IDX PT, R14, R0, 0x1, 0x1c1f ;  /* 0x003c1f00000e7f89 */ /* 0x000e2800000e0000 */
[----:B-----5:R1:W-:Y:S01]  /*15150*/  @!P1 LDGSTS.E.BYPASS.LTC128B.128 [R20+0xb000], desc[UR50][R2.64], !P0 ;  /* 0x0b00000002149fae */ /* 0x0203e2000c101d72 */
        /* <DEDUP_REMOVED lines=11> */
[----:B------:R-:W-:Y:S04]  /*15210*/  SHFL.IDX PT, R7, R7, 0x1, 0x1c1f ;  /* 0x003c1f0007077f89 */ /* 0x000fe800000e0000 */
[----:B-1----:R-:W1:Y:S04]  /*15220*/  SHFL.IDX PT, R2, R4, 0x2, 0x1c1f ;  /* 0x005c1f0004027f89 */ /* 0x002e6800000e0000 */
[----:B------:R-:W2:Y:S01]  /*15230*/  SHFL.IDX PT, R4, R4, 0x3, 0x1c1f ;  /* 0x007c1f0004047f89 */ /* 0x000ea200000e0000 */
[----:B0-----:R-:W-:-:S05]  /*15240*/  @!P1 IADD3 R14, P2, R21, R14, RZ ;  /* 0x0000000e150e9210 */ /* 0x001fca0007f5e0ff */
[----:B-1----:R-:W-:Y:S01]  /*15250*/  @!P1 IMAD.X R3, RZ, RZ, R2, P2 ;  /* 0x000000ffff039224 */ /* 0x002fe200010e0602 */
[-C--:B------:R-:W-:Y:S01]  /*15260*/  ISETP.GE.AND P2, PT, R9, R6.reuse, PT ;  /* 0x000000060900720c */ /* 0x080fe20003f46270 */
[----:B------:R-:W-:Y:S02]  /*15270*/  @!P1 IMAD.MOV.U32 R2, RZ, RZ, R14 ;  /* 0x000000ffff029224 */ /* 0x000fe400078e000e */
[----:B------:R-:W-:Y:S01]  /*15280*/  VIADD R9, R27, 0x60 ;  /* 0x000000601b097836 */ /* 0x000fe20000000000 */
[----:B------:R-:W0:Y:S04]  /*15290*/  SHFL.IDX PT, R14, R5, RZ, 0x1c1f ;  /* 0x001c1fff050e7589 */ /* 0x000e2800000e0000 */
[----:B------:R1:W-:Y:S01]  /*152a0*/  @!P1 LDGSTS.E.BYPASS.LTC128B.128 [R20+0xc000], desc[UR50][R2.64], !P0 ;  /* 0x0c00000002149fae */ /* 0x0003e2000c101d72 */
[----:B------:R-:W-:-:S13]  /*152b0*/  ISETP.GE.AND P1, PT, R9, R6, PT ;  /* 0x000000060900720c */ /* 0x000fda0003f26270 */
[----:B-1----:R-:W-:-:S05]  /*152c0*/  @!P1 IADD3 R2, P3, R21, R8, RZ ;  /* 0x0000000815029210 */ /* 0x002fca0007f7e0ff */
[----:B--2---:R-:W-:-:S05]  /*152d0*/  @!P1 IMAD.X R3, RZ, RZ, R4, P3 ;  /* 0x000000ffff039224 */ /* 0x004fca00018e0604 */
[----:B------:R0:W-:Y:S02]  /*152e0*/  @!P1 LDGSTS.E.BYPASS.LTC128B.128 [R20+0xc800], desc[UR50][R2.64], !P0 ;  /* 0x0c80000002149fae */ /* 0x0001e4000c101d72 */
[----:B0-----:R-:W-:Y:S02]  /*152f0*/  @!P2 IADD3 R2, P1, R21, R14, RZ ;  /* 0x0000000e1502a210 */ /* 0x001fe40007f3e0ff */
[----:B------:R0:W1:Y:S03]  /*15300*/  SHFL.IDX PT, R14, R5, 0x1, 0x1c1f ;  /* 0x003c1f00050e7f89 */ /* 0x00006600000e0000 */
[----:B------:R-:W-:-:S05]  /*15310*/  @!P2 IMAD.X R3, RZ, RZ, R0, P1 ;  /* 0x000000ffff03a224 */ /* 0x000fca00008e0600 */
[----:B------:R0:W-:Y:S03]  /*15320*/  @!P2 LDGSTS.E.BYPASS.LTC128B.128 [R20+0xd000], desc[UR50][R2.64], !P0 ;  /* 0x0d0000000214afae */ /* 0x0001e6000c101d72 */
.L_x_1063:
[----:B------:R-:W-:-:S05]  /*15330*/  VIADD R27, R27, 0xa0 ;  /* 0x000000a01b1b7836 */ /* 0x000fca0000000000 */
[----:B------:R-:W-:-:S13]  /*15340*/  ISETP.GE.AND P1, PT, R27, R6, PT ;  /* 0x000000061b00720c */ /* 0x000fda0003f26270 */
[----:B01----:R-:W-:-:S05]  /*15350*/  @!P1 IADD3 R2, P2, R21, R14, RZ ;  /* 0x0000000e15029210 */ /* 0x003fca0007f5e0ff */
[----:B------:R-:W-:-:S05]  /*15360*/  @!P1 IMAD.X R3, RZ, RZ, R7, P2 ;  /* 0x000000ffff039224 */ /* 0x000fca00010e0607 */
[----:B------:R-:W-:Y:S01]  /*15370*/  @!PT LDS RZ, [RZ] ;  /* 0x00000000fffff984 */ /* 0x000fe20000000800 */
[----:B------:R-:W-:Y:S01]  /*15380*/  @!PT LDS RZ, [RZ] ;  /* 0x00000000fffff984 */ /* 0x000fe20000000800 */
[----:B------:R-:W-:Y:S01]  /*15390*/  @!PT LDS RZ, [RZ] ;  /* 0x00000000fffff984 */ /* 0x000fe20000000800 */
[----:B------:R0:W-:Y:S01]  /*153a0*/  @!P1 LDGSTS.E.BYPASS.LTC128B.128 [R20+0xd800], desc[UR50][R2.64], !P0 ;  /* 0x0d80000002149fae */ /* 0x0001e2000c101d72 */
[----:B------:R-:W-:Y:S01]  /*153b0*/  PLOP3.LUT P0, PT, PT, PT, PT, 0x80, 0x0 ;  /* 0x000000000000781c */ /* 0x000fe20003f0f070 */
[----:B------:R-:W-:-:S12]  /*153c0*/  NOP ;  /* 0x0000000000007918 */ /* 0x000fd80000000000 */
.L_x_985:
        /* <DEDUP_REMOVED lines=16> */
[----:B------:R-:W1:Y:S03]  /*154d0*/  SYNCS.PHASECHK.TRANS64.TRYWAIT P0, [R18+URZ+0x13220], R3 ;  /* 0x01322003120075a7 */ /* 0x000e66000800017f */
[----:B01----:R-:W-:Y:S05]  /*154e0*/  @!P0 BRA `(.L_x_987) ;  /* 0x0000002c00508947 */ /* 0x003fea0003800000 */
.L_x_1064:
[----:B------:R-:W-:Y:S05]  /*154f0*/  BSYNC B0 ;  /* 0x0000000000007941 */ /* 0x000fea0003800000 */
.L_x_986:
[----:B------:R-:W-:-:S06]  /*15500*/  UIADD3 UR4, UR40, -0x2, URZ ;  /* 0xfffffffe28047890 */ /* 0x000fcc000fffe03f */
[----:B------:R-:W-:-:S13]  /*15510*/  ISETP.LE.AND P0, PT, R26, UR4, PT ;  /* 0x000000041a007c0c */ /* 0x000fda000bf03270 */
[----:B------:R-:W-:Y:S05]  /*15520*/  @!P0 BRA `(.L_x_988) ;  /* 0x0000000800e88947 */ /* 0x000fea0003800000 */
[----:B------:R-:W-:Y:S02]  /*15530*/  IMAD.MOV.U32 R7, RZ, RZ, R19 ;  /* 0x000000ffff077224 */ /* 0x000fe400078e0013 */
[----:B------:R-:W-:Y:S02]  /*15540*/  IMAD.MOV.U32 R6, RZ, RZ, R22 ;  /* 0x000000ffff067224 */ /* 0x000fe400078e0016 */
[----:B------:R-:W-:-:S07]  /*15550*/  IMAD.U32 R0, RZ, RZ, UR4 ;  /* 0x00000004ff007e24 */ /* 0x000fce000f8e00ff */
.L_x_1008:
[----:B------:R-:W-:Y:S01]  /*15560*/  LOP3.LUT P1, RZ, R16, 0x1, RZ, 0xc0, !PT ;  /* 0x0000000110ff7812 */ /* 0x000fe2000782c0ff */
[----:B------:R-:W-:Y:S01]  /*15570*/  VIADD R19, R7, 0x1 ;  /* 0x0000000107137836 */ /* 0x000fe20000000000 */
[----:B------:R-:W-:Y:S05]  /*15580*/  YIELD ;  /* 0x0000000000007946 */ /* 0x000fea0003800000 */
[----:B------:R-:W-:Y:S01]  /*15590*/  ISETP.NE.AND P0, PT, R19, 0x2, PT ;  /* 0x000000021300780c */ /* 0x000fe20003f05270 */
[----:B------:R-:W-:Y:S03]  /*155a0*/  BSSY B0, `(.L_x_989) ;  /* 0x0000067000007945 */ /* 0x000fe60003800000 */
[----:B0-----:R-:W-:-:S02]  /*155b0*/  SEL R3, RZ, 0x1, P0 ;  /* 0x00000001ff037807 */ /* 0x001fc40000000000 */
[----:B------:R-:W-:Y:S02]  /*155c0*/  SEL R19, R19, RZ, P0 ;  /* 0x000000ff13137207 */ /* 0x000fe40000000000 */
[----:B------:R-:W-:Y:S01]  /*155d0*/  LOP3.LUT R22, R6, R3, RZ, 0x3c, !PT ;  /* 0x0000000306167212 */ /* 0x000fe200078e3cff */
[----:B------:R-:W-:Y:S06]  /*155e0*/  @!P1 BRA `(.L_x_990) ;  /* 0x0000000400889947 */ /* 0x000fec0003800000 */
[----:B------:R-:W-:Y:S01]  /*155f0*/  ULDC.64 UR4, c[0x0][0x418] ;  /* 0x0001060000047ab9 */ /* 0x000fe20000000a00 */
[----:B------:R-:W-:Y:S01]  /*15600*/  IMAD.MOV.U32 R8, RZ, RZ, R0 ;  /* 0x000000ffff087224 */ /* 0x000fe200078e0000 */
[----:B------:R-:W-:-:S04]  /*15610*/  ISETP.NE.U32.AND P0, PT, RZ, UR4, PT ;  /* 0x00000004ff007c0c */ /* 0x000fc8000bf05070 */
[----:B------:R-:W-:-:S13]  /*15620*/  ISETP.NE.AND.EX P0, PT, RZ, UR5, PT, P0 ;  /* 0x00000005ff007c0c */ /* 0x000fda000bf05300 */
[----:B------:R-:W-:Y:S05]  /*15630*/  @!P0 BRA `(.L_x_991) ;  /* 0x0000000000488947 */ /* 0x000fea0003800000 */
[----:B------:R-:W0:Y:S01]  /*15640*/  LDC R8, c[0x0][0x43c] ;  /* 0x00010f00ff087b82 */ /* 0x000e220000000800 */
[----:B------:R-:W-:Y:S01]  /*15650*/  IMAD.MOV.U32 R9, RZ, RZ, R0 ;  /* 0x000000ffff097224 */ /* 0x000fe200078e0000 */
[----:B------:R-:W-:Y:S01]  /*15660*/  ULDC.64 UR6, c[0x0][0x428] ;  /* 0x00010a0000067ab9 */ /* 0x000fe20000000a00 */
[----:B0-----:R-:W-:-:S13]  /*15670*/  ISETP.NE.AND P0, PT, R8, 0x1, PT ;  /* 0x000000010800780c */ /* 0x001fda0003f05270 */
[----:B------:R-:W0:Y:S02]  /*15680*/  @P0 LDC.64 R2, c[0x0][0x440] ;  /* 0x00011000ff020b82 */ /* 0x000e240000000a00 */
[----:B0-----:R-:W-:-:S05]  /*15690*/  @P0 IMAD.HI.U32 R2, R0, R2, RZ ;  /* 0x0000000200020227 */ /* 0x001fca00078e00ff */
[----:B------:R-:W-:Y:S01]  /*156a0*/  @P0 SHF.R.U32.HI R9, RZ, R3, R2 ;  /* 0x00000003ff090219 */ /* 0x000fe20000011602 */
[----:B------:R-:W-:-:S03]  /*156b0*/  IMAD R2, R25, UR6, RZ ;  /* 0x0000000619027c24 */ /* 0x000fc6000f8e02ff */
[--C-:B------:R-:W-:Y:S01]  /*156c0*/  SHF.R.S32.HI R3, RZ, 0x1f, R9.reuse ;  /* 0x0000001fff037819 */ /* 0x100fe20000011409 */
[----:B------:R-:W-:Y:S02]  /*156d0*/  IMAD R5, R23, UR7, R2 ;  /* 0x0000000717057c24 */ /* 0x000fe4000f8e0202 */
        /* <DEDUP_REMOVED lines=8> */
.L_x_991:
[----:B0-----:R-:W-:Y:S01]  /*15760*/  IMAD R4, R19, 0x8, R18 ;  /* 0x0000000813047824 */ /* 0x001fe200078e0212 */
[----:B------:R-:W-:Y:S01]  /*15770*/  SHF.L.U32 R3, R22, 0x1f, RZ ;  /* 0x0000001f16037819 */ /* 0x000fe200000006ff */
[----:B------:R-:W0:Y:S01]  /*15780*/  S2R R2, SR_TID.X ;  /* 0x0000000000027919 */ /* 0x000e220000002100 */
[----:B------:R-:W-:Y:S02]  /*15790*/  BSSY B1, `(.L_x_992) ;  /* 0x0000005000017945 */ /* 0x000fe40003800000 */
[----:B------:R-:W1:Y:S01]  /*157a0*/  SYNCS.PHASECHK.TRANS64.TRYWAIT P0, [R4+URZ+0x13280], R3 ;  /* 0x01328003040075a7 */ /* 0x000e62000800017f */
[----:B0-----:R-:W-:-:S04]  /*157b0*/  LOP3.LUT R2, R2, 0x7f, RZ, 0xc0, !PT ;  /* 0x0000007f02027812 */ /* 0x001fc800078ec0ff */
[----:B------:R-:W-:Y:S01]  /*157c0*/  ISETP.NE.AND P1, PT, R2, RZ, PT ;  /* 0x000000ff0200720c */ /* 0x000fe20003f25270 */
[----:B-1----:R-:W-:-:S12]  /*157d0*/  @!P0 BRA `(.L_x_993) ;  /* 0x0000002800a88947 */ /* 0x002fd80003800000 */
.L_x_1065:
[----:B------:R-:W-:Y:S05]  /*157e0*/  BSYNC B1 ;  /* 0x0000000000017941 */ /* 0x000fea0003800000 */
.L_x_992:
        /* <DEDUP_REMOVED lines=9> */
.L_x_995:
[----:B------:R-:W-:Y:S05]  /*15880*/  BSYNC B1 ;  /* 0x0000000000017941 */ /* 0x000fea0003800000 */
.L_x_994:
        /* <DEDUP_REMOVED lines=12> */
.L_x_996:
        /* <DEDUP_REMOVED lines=13> */
.L_x_1066:
[----:B------:R-:W-:Y:S05]  /*15a20*/  BSYNC B1 ;  /* 0x0000000000017941 */ /* 0x000fea0003800000 */
.L_x_997:
        /* <DEDUP_REMOVED lines=11> */
.L_x_1000:
[----:B------:R-:W-:Y:S05]  /*15ae0*/  BSYNC B1 ;  /* 0x0000000000017941 */ /* 0x000fea0003800000 */
.L_x_999:
        /* <DEDUP_REMOVED lines=8> */
.L_x_1001:
        /* <DEDUP_REMOVED lines=9> */
[----:B0-----:R-:W-:Y:S05]  /*15c00*/  @P0 BRA.U.ANY `(.L_x_1001) ;  /* 0xfffffffd00d80947 */ /* 0x001fea000393ffff */
.L_x_990:
[----:B------:R-:W-:Y:S05]  /*15c10*/  BSYNC B0 ;  /* 0x0000000000007941 */ /* 0x000fea0003800000 */
.L_x_989:
[----:B------:R-:W-:-:S06]  /*15c20*/  UISETP.NE.AND UP0, UPT, UR39, 0x3, UPT ;  /* 0x000000032700788c */ /* 0x000fcc000bf05270 */
[----:B------:R-:W-:-:S13]  /*15c30*/  PLOP3.LUT P0, PT, PT, PT, UP0, 0x80, 0x0 ;  /* 0x000000000000781c */ /* 0x000fda0003f0f008 */
[----:B------:R-:W-:Y:S05]  /*15c40*/  @!P0 BRA `(.L_x_1002) ;  /* 0x0000000000048947 */ /* 0x000fea0003800000 */
[----:B------:R-:W-:Y:S01]  /*15c50*/  BPT.TRAP 0x1 ;  /* 0x000000040000795c */ /* 0x000fe20000300000 */
.L_x_1002:
[----:B------:R-:W-:Y:S01]  /*15c60*/  LOP3.LUT R2, R6, 0x1, RZ, 0x3c, !PT ;  /* 0x0000000106027812 */ /* 0x000fe200078e3cff */
[----:B------:R-:W-:Y:S01]  /*15c70*/  IMAD R3, R7, 0x8, R18 ;  /* 0x0000000807037824 */ /* 0x000fe200078e0212 */
[----:B------:R-:W-:Y:S01]  /*15c80*/  BSSY B0, `(.L_x_1003) ;  /* 0x0000006000007945 */ /* 0x000fe20003800000 */
[----:B------:R-:W-:Y:S01]  /*15c90*/  IMAD.U32 R4, RZ, RZ, UR44 ;  /* 0x0000002cff047e24 */ /* 0x000fe2000f8e00ff */
[----:B------:R-:W-:-:S04]  /*15ca0*/  SHF.L.U32 R2, R2, 0x1f, RZ ;  /* 0x0000001f02027819 */ /* 0x000fc800000006ff */
[----:B------:R-:W0:Y:S01]  /*15cb0*/  SYNCS.PHASECHK.TRANS64.TRYWAIT P0, [R3+URZ+0x13270], R2 ;  /* 0x01327002030075a7 */ /* 0x000e22000800017f */
[----:B------:R-:W-:Y:S01]  /*15cc0*/  ISETP.NE.AND P1, PT, R4, 0x3, PT ;  /* 0x000000030400780c */ /* 0x000fe20003f25270 */
[----:B0-----:R-:W-:-:S12]  /*15cd0*/  @!P0 BRA `(.L_x_1004) ;  /* 0x0000002400908947 */ /* 0x001fd80003800000 */
.L_x_1067:
[----:B------:R-:W-:Y:S05]  /*15ce0*/  BSYNC B0 ;  /* 0x0000000000007941 */ /* 0x000fea0003800000 */
.L_x_1003:
[----:B------:R-:W-:Y:S05]  /*15cf0*/  @!P1 BRA `(.L_x_1005) ;  /* 0x0000000000049947 */ /* 0x000fea0003800000 */
[----:B------:R-:W-:Y:S01]  /*15d00*/  BPT.TRAP 0x1 ;  /* 0x000000040000795c */ /* 0x000fe20000300000 */
.L_x_1005:
[----:B0-----:R-:W-:Y:S01]  /*15d10*/  SHF.L.U32 R2, R6, 0x1f, RZ ;  /* 0x0000001f06027819 */ /* 0x001fe200000006ff */
[----:B------:R-:W-:-:S03]  /*15d20*/  IMAD R10, R7, 0x2800, RZ ;  /* 0x00002800070a7824 */ /* 0x000fc600078e02ff */
[----:B------:R-:W0:Y:S02]  /*15d30*/  SYNCS.PHASECHK.TRANS64.TRYWAIT P0, [R3+URZ+0x13260], R2 ;  /* 0x01326002030075a7 */ /* 0x000e24000800017f */
[----:B0-----:R-:W-:Y:S05]  /*15d40*/  @!P0 BRA `(.L_x_1006) ;  /* 0x0000002400888947 */ /* 0x001fea0003800000 */
.L_x_1068:
        /* <DEDUP_REMOVED lines=43> */
.L_x_1007:
        /* <DEDUP_REMOVED lines=10> */
[C---:B------:R-:W-:Y:S01]  /*160a0*/  ISETP.GT.AND P0, PT, R0.reuse, R26, PT ;  /* 0x0000001a0000720c */ /* 0x040fe20003f04270 */
[----:B------:R-:W-:-:S12]  /*160b0*/  VIADD R0, R0, 0xffffffff ;  /* 0xffffffff00007836 */ /* 0x000fd80000000000 */
[----:B-1----:R-:W-:Y:S05]  /*160c0*/  @P0 BRA `(.L_x_1008) ;  /* 0xfffffff400240947 */ /* 0x002fea000383ffff */
.L_x_988:
        /* <DEDUP_REMOVED lines=17> */
.L_x_1010:
[----:B------:R-:W-:Y:S05]  /*161e0*/  BSYNC B0 ;  /* 0x0000000000007941 */ /* 0x000fea0003800000 */
.L_x_1009:
[----:B------:R-:W-:-:S06]  /*161f0*/  UISETP.NE.AND UP0, UPT, UR39, 0x3, UPT ;  /* 0x000000032700788c */ /* 0x000fcc000bf05270 */
[----:B------:R-:W-:-:S13]  /*16200*/  PLOP3.LUT P1, PT, PT, PT, UP0, 0x80, 0x0 ;  /* 0x000000000000781c */ /* 0x000fda0003f2f008 */
[----:B------:R-:W-:Y:S05]  /*16210*/  @!P1 BRA `(.L_x_1011) ;  /* 0x0000000000049947 */ /* 0x000fea0003800000 */
[----:B------:R-:W-:Y:S01]  /*16220*/  BPT.TRAP 0x1 ;  /* 0x000000040000795c */ /* 0x000fe20000300000 */
.L_x_1011:
        /* <DEDUP_REMOVED lines=8> */
.L_x_1069:
[----:B------:R-:W-:Y:S05]  /*162b0*/  BSYNC B0 ;  /* 0x0000000000007941 */ /* 0x000fea0003800000 */
.L_x_1012:
[----:B------:R-:W-:Y:S05]  /*162c0*/  @!P2 BRA `(.L_x_1014) ;  /* 0x000000000004a947 */ /* 0x000fea0003800000 */
[----:B------:R-:W-:Y:S01]  /*162d0*/  BPT.TRAP 0x1 ;  /* 0x000000040000795c */ /* 0x000fe20000300000 */
.L_x_1014:
[----:B------:R-:W-:Y:S01]  /*162e0*/  SHF.L.U32 R5, R22, 0x1f, RZ ;  /* 0x0000001f16057819 */ /* 0x000fe200000006ff */
[----:B0-----:R-:W-:-:S03]  /*162f0*/  IMAD R3, R19, 0x2800, RZ ;  /* 0x0000280013037824 */ /* 0x001fc600078e02ff */
[----:B------:R-:W0:Y:S02]  /*16300*/  SYNCS.PHASECHK.TRANS64.TRYWAIT P1, [R2+URZ+0x13260], R5 ;  /* 0x01326005020075a7 */ /* 0x000e24000802017f */
[----:B0-----:R-:W-:Y:S05]  /*16310*/  @!P1 BRA `(.L_x_1015) ;  /* 0x00000020003c9947 */ /* 0x001fea0003800000 */
.L_x_1070:
        /* <DEDUP_REMOVED lines=43> */
.L_x_1016:
[----:B-1----:R1:W-:Y:S01]  /*165d0*/  SYNCS.ARRIVE.TRANS64.A1T0 RZ, [R2+URZ+0x13250], RZ ;  /* 0x013250ff02ff79a7 */ /* 0x0023e2000810003f */
[----:B------:R-:W-:Y:S02]  /*165e0*/  @!P0 VIADD R0, R2, 0x13280 ;  /* 0x0001328002008836 */ /* 0x000fe40000000000 */
[----:B------:R-:W-:-:S03]  /*165f0*/  VIADD R19, R19, 0x1 ;  /* 0x0000000113137836 */ /* 0x000fc60000000000 */
[----:B------:R-:W-:Y:S01]  /*16600*/  @!P0 PRMT R0, RZ, 0x654, R0 ;  /* 0x00000654ff008816 */ /* 0x000fe20000000000 */
[----:B------:R-:W-:Y:S06]  /*16610*/  BAR.SYNC.DEFER_BLOCKING 0x2, 0x80 ;  /* 0x0082000000007b1d */ /* 0x000fec0000010000 */
[----:B------:R1:W-:Y:S01]  /*16620*/  @!P0 SYNCS.ARRIVE.TRANS64.RED.A1T0 RZ, [R0+URZ], RZ ;  /* 0x000000ff00ff89a7 */ /* 0x0003e2000810043f */
[----:B------:R-:W-:-:S04]  /*16630*/  ISETP.NE.AND P0, PT, R19, 0x2, PT ;  /* 0x000000021300780c */ /* 0x000fc80003f05270 */
[----:B0-----:R-:W-:Y:S02]  /*16640*/  SEL R3, RZ, 0x1, P0 ;  /* 0x00000001ff037807 */ /* 0x001fe40000000000 */
[----:B------:R-:W-:Y:S02]  /*16650*/  SEL R19, R19, RZ, P0 ;  /* 0x000000ff13137207 */ /* 0x000fe40000000000 */
[----:B-1----:R-:W-:-:S07]  /*16660*/  LOP3.LUT R22, R22, R3, RZ, 0x3c, !PT ;  /* 0x0000000316167212 */ /* 0x002fce00078e3cff */
.L_x_965:
[----:B------:R-:W-:Y:S05]  /*16670*/  BSYNC B7 ;  /* 0x0000000000077941 */ /* 0x000fea0003800000 */
.L_x_963:
[----:B------:R-:W-:-:S13]  /*16680*/  LOP3.LUT P0, RZ, R16, 0x2, RZ, 0xc0, !PT ;  /* 0x0000000210ff7812 */ /* 0x000fda000780c0ff */
[----:B------:R-:W-:Y:S05]  /*16690*/  @!P0 BRA `(.L_x_1017) ;  /* 0x0000000000288947 */ /* 0x000fea0003800000 */
[----:B------:R-:W0:Y:S08]  /*166a0*/  S2UR UR5, SR_CgaCtaId ;  /* 0x00000000000579c3 */ /* 0x000e300000008800 */
[----:B------:R-:W-:Y:S06]  /*166b0*/  BAR.SYNC.DEFER_BLOCKING 0x5, 0x200 ;  /* 0x0148000000007b1d */ /* 0x000fec0000010000 */
[----:B------:R-:W-:-:S02]  /*166c0*/  UMOV UR4, 0x400 ;  /* 0x0000040000047882 */ /* 0x000fc40000000000 */
[----:B0-----:R-:W-:-:S06]  /*166d0*/  ULEA UR4, UR5, UR4, 0x18 ;  /* 0x0000000405047291 */ /* 0x001fcc000f8ec03f */
[----:B------:R-:W-:-:S05]  /*166e0*/  IMAD.U32 R18, RZ, RZ, UR4 ;  /* 0x00000004ff127e24 */ /* 0x000fca000f8e00ff */
[----:B------:R-:W0:Y:S02]  /*166f0*/  LDS.128 R24, [R18+0x132d0] ;  /* 0x0132d00012187984 */ /* 0x000e240000000c00 */
[----:B0-----:R-:W-:Y:S02]  /*16700*/  R2UR UR45, R27 ;  /* 0x000000001b2d72ca */ /* 0x001fe400000e0000 */
[----:B------:R-:W-:Y:S01]  /*16710*/  R2UR UR36, R26 ;  /* 0x000000001a2472ca */ /* 0x000fe200000e0000 */
[----:B------:R-:W-:Y:S06]  /*16720*/  BAR.ARV 0x4, 0x200 ;  /* 0x0108000000007b1d */ /* 0x000fec0000002000 */
[----:B------:R-:W-:Y:S08]  /*16730*/  BRA `(.L_x_1018) ;  /* 0x0000000800bc7947 */ /* 0x000ff00003800000 */
.L_x_1017:
[----:B------:R-:W0:Y:S01]  /*16740*/  S2R R6, SR_TID.X ;  /* 0x0000000000067919 */ /* 0x000e220000002100 */
[----:B------:R-:W-:Y:S01]  /*16750*/  ULDC UR4, c[0x0][0xc3c] ;  /* 0x00030f0000047ab9 */ /* 0x000fe20000000800 */
[----:B------:R-:W-:Y:S01]  /*16760*/  IMAD.MOV.U32 R25, RZ, RZ, RZ ;  /* 0x000000ffff197224 */ /* 0x000fe200078e00ff */
[----:B0-----:R-:W-:-:S04]  /*16770*/  LOP3.LUT R6, R6, 0x1f, RZ, 0xc0, !PT ;  /* 0x0000001f06067812 */ /* 0x001fc800078ec0ff */
[C---:B------:R-:W-:Y:S01]  /*16780*/  ISETP.NE.AND P0, PT, R6.reuse, 0x1f, PT ;  /* 0x0000001f0600780c */ /* 0x040fe20003f05270 */
[----:B------:R-:W-:-:S05]  /*16790*/  VIADD R5, R6, UR45 ;  /* 0x0000002d06057c36 */ /* 0x000fca0008000000 */
        /* <DEDUP_REMOVED lines=19> */
[----:B------:R-:W-:Y:S04]  /*168d0*/  SHFL.IDX PT, R5, R24, RZ, 0x1f ;  /* 0x00001fff18057589 */ /* 0x000fe800000e0000 */
[----:B------:R-:W0:Y:S02]  /*168e0*/  SHFL.UP PT, R2, R4, 0x8, RZ ;  /* 0x0500000004027989 */ /* 0x000e2400000e00ff */
[----:B0-----:R-:W-:Y:S02]  /*168f0*/  SEL R3, R2, RZ, P4 ;  /* 0x000000ff02037207 */ /* 0x001fe40002000000 */
[----:B------:R-:W-:Y:S03]  /*16900*/  SHFL.IDX PT, R2, R24, 0x1, 0x1f ;  /* 0x00201f0018027f89 */ /* 0x000fe600000e0000 */
        /* <DEDUP_REMOVED lines=10> */
.L_x_1023:
[----:B------:R-:W-:-:S04]  /*169b0*/  UIADD3 UR45, UR45, 0x1f, URZ ;  /* 0x0000001f2d2d7890 */ /* 0x000fc8000fffe03f */
[----:B------:R-:W-:-:S06]  /*169c0*/  UISETP.GE.AND UP0, UPT, UR45, UR4, UPT ;  /* 0x000000042d00728c */ /* 0x000fcc000bf06270 */
[----:B------:R-:W-:-:S13]  /*169d0*/  PLOP3.LUT P6, PT, PT, PT, UP0, 0x40, 0x0 ;  /* 0x000000000000781c */ /* 0x000fda0003fce808 */
[----:B------:R-:W-:Y:S05]  /*169e0*/  @!P6 BRA `(.L_x_1020) ;  /* 0x0000000400cce947 */ /* 0x000fea0003800000 */
[----:B------:R-:W0:Y:S01]  /*169f0*/  S2R R0, SR_TID.X ;  /* 0x0000000000007919 */ /* 0x000e220000002100 */
[----:B------:R-:W-:Y:S01]  /*16a00*/  BSSY B0, `(.L_x_1021) ;  /* 0x0000009000007945 */ /* 0x000fe20003800000 */
[----:B------:R-:W-:Y:S01]  /*16a10*/  IMAD.MOV.U32 R25, RZ, RZ, RZ ;  /* 0x000000ffff197224 */ /* 0x000fe200078e00ff */
[----:B0-----:R-:W-:-:S05]  /*16a20*/  LOP3.LUT R0, R0, 0x1f, RZ, 0xc0, !PT ;  /* 0x0000001f00007812 */ /* 0x001fca00078ec0ff */
[----:B------:R-:W-:-:S05]  /*16a30*/  VIADD R7, R0, UR45 ;  /* 0x0000002d00077c36 */ /* 0x000fca0008000000 */
[----:B------:R-:W-:-:S13]  /*16a40*/  ISETP.GE.OR P6, PT, R7, UR4, !P0 ;  /* 0x0000000407007c0c */ /* 0x000fda000c7c6670 */
[----:B------:R-:W-:Y:S05]  /*16a50*/  @P6 BRA `(.L_x_1022) ;  /* 0x00000000000c6947 */ /* 0x000fea0003800000 */
[----:B------:R-:W0:Y:S02]  /*16a60*/  LDC.64 R2, c[0x0][0xc80] ;  /* 0x00032000ff027b82 */ /* 0x000e240000000a00 */
[----:B0-----:R-:W-:-:S05]  /*16a70*/  IMAD.WIDE R2, R7, 0x4, R2 ;  /* 0x0000000407027825 */ /* 0x001fca00078e0202 */
[----:B------:R0:W5:Y:S02]  /*16a80*/  LDG.E R25, desc[UR50][R2.64] ;  /* 0x0000003202197981 */ /* 0x000164000c1e1900 */
.L_x_1022:
[----:B------:R-:W-:Y:S05]  /*16a90*/  BSYNC B0 ;  /* 0x0000000000007941 */ /* 0x000fea0003800000 */
.L_x_1021:
[----:B-----5:R-:W1:Y:S02]  /*16aa0*/  SHFL.UP PT, R0, R25, 0x1, RZ ;  /* 0x0420000019007989 */ /* 0x020e6400000e00ff */
[----:B-1----:R-:W-:-:S05]  /*16ab0*/  SEL R0, R0, RZ, P1 ;  /* 0x000000ff00007207 */ /* 0x002fca0000800000 */
[----:B------:R-:W-:-:S05]  /*16ac0*/  IMAD.IADD R0, R25, 0x1, R0 ;  /* 0x0000000119007824 */ /* 0x000fca00078e0200 */
[----:B0-----:R-:W0:Y:S02]  /*16ad0*/  SHFL.UP PT, R2, R0, 0x2, RZ ;  /* 0x0440000000027989 */ /* 0x001e2400000e00ff */
[----:B0-----:R-:W-:-:S05]  /*16ae0*/  SEL R3, R2, RZ, P2 ;  /* 0x000000ff02037207 */ /* 0x001fca0001000000 */
[----:B------:R-:W-:Y:S02]  /*16af0*/  IMAD.IADD R3, R0, 0x1, R3 ;  /* 0x0000000100037824 */ /* 0x000fe400078e0203 */
[----:B------:R-:W0:Y:S03]  /*16b00*/  LDC R0, c[0x0][0xc38] ;  /* 0x00030e00ff007b82 */ /* 0x000e260000000800 */
        /* <DEDUP_REMOVED lines=9> */
[----:B------:R-:W0:Y:S02]  /*16ba0*/  SHFL.IDX PT, R9, R6, 0x1f, 0x1f ;  /* 0x03e01f0006097f89 */ /* 0x000e2400000e0000 */
[----:B0-----:R-:W-:-:S04]  /*16bb0*/  IMAD R9, R9, R0, RZ ;  /* 0x0000000009097224 */ /* 0x001fc800078e02ff */
[----:B------:R-:W-:-:S05]  /*16bc0*/  IMAD.IADD R4, R9, 0x1, R4 ;  /* 0x0000000109047824 */ /* 0x000fca00078e0204 */
[----:B------:R-:W-:-:S13]  /*16bd0*/  ISETP.GT.AND P6, PT, R4, R5, PT ;  /* 0x000000050400720c */ /* 0x000fda0003fc4270 */
[----:B------:R-:W-:Y:S05]  /*16be0*/  @!P6 BRA `(.L_x_1023) ;  /* 0xfffffffc0070e947 */ /* 0x000fea000383ffff */
[----:B------:R-:W-:-:S07]  /*16bf0*/  IMAD.MOV.U32 R7, RZ, RZ, R6 ;  /* 0x000000ffff077224 */ /* 0x000fce00078e0006 */
.L_x_1019:
        /* <DEDUP_REMOVED lines=12> */
[----:B------:R-:W-:Y:S01]  /*16cc0*/  ISETP.NE.AND P0, PT, RZ, UR7, PT ;  /* 0x00000007ff007c0c */ /* 0x000fe2000bf05270 */
[----:B------:R-:W-:-:S03]  /*16cd0*/  IMAD.MOV.U32 R24, RZ, RZ, RZ ;  /* 0x000000ffff187224 */ /* 0x000fc600078e00ff */
        /* <DEDUP_REMOVED lines=10> */
[----:B------:R-:W-:-:S06]  /*16d80*/  IMAD.U32 R24, RZ, RZ, UR4 ;  /* 0x00000004ff187e24 */ /* 0x000fcc000f8e00ff */
[----:B------:R0:W1:Y:S02]  /*16d90*/  SHFL.IDX PT, R24, R7, R24, 0x1f ;  /* 0x00001f1807187589 */ /* 0x00006400000e0000 */
.L_x_1024:
[----:B-1----:R-:W-:Y:S02]  /*16da0*/  IMAD R24, R24, R0, R9 ;  /* 0x0000000018187224 */ /* 0x002fe400078e0209 */
[----:B0-----:R-:W-:Y:S02]  /*16db0*/  IMAD R7, R13, R8, RZ ;  /* 0x000000080d077224 */ /* 0x001fe400078e02ff */
[----:B------:R-:W-:Y:S02]  /*16dc0*/  IMAD.MOV.U32 R2, RZ, RZ, RZ ;  /* 0x000000ffff027224 */ /* 0x000fe400078e00ff */
[----:B------:R-:W-:Y:S02]  /*16dd0*/  IMAD.IADD R5, R5, 0x1, -R24 ;  /* 0x0000000105057824 */ /* 0x000fe400078e0a18 */
        /* <DEDUP_REMOVED lines=15> */
[----:B------:R-:W-:-:S05]  /*16ed0*/  @!P1 LOP3.LUT R9, RZ, R4, RZ, 0x33, !PT ;  /* 0x00000004ff099212 */ /* 0x000fca00078e33ff */
[----:B------:R-:W-:Y:S02]  /*16ee0*/  IMAD R7, R6, R9, RZ ;  /* 0x0000000906077224 */ /* 0x000fe400078e02ff */
[----:B------:R-:W-:Y:S02]  /*16ef0*/  IMAD.MOV R9, RZ, RZ, -R9 ;  /* 0x000000ffff097224 */ /* 0x000fe400078e0a09 */
[----:B------:R-:W-:Y:S02]  /*16f00*/  IMAD.MOV R3, RZ, RZ, -R7 ;  /* 0x000000ffff037224 */ /* 0x000fe400078e0a07 */
[----:B------:R-:W-:-:S03]  /*16f10*/  IMAD R4, R4, R9, R5 ;  /* 0x0000000904047224 */ /* 0x000fc600078e0205 */
[----:B------:R-:W-:-:S04]  /*16f20*/  VIADDMNMX R0, R3, R0, R6, PT ;  /* 0x0000000003007246 */ /* 0x000fc80003800106 */
[----:B------:R-:W-:-:S04]  /*16f30*/  IABS R6, R0 ;  /* 0x0000000000067213 */ /* 0x000fc80000000000 */
[----:B------:R-:W0:Y:S08]  /*16f40*/  I2F.RP R8, R6 ;  /* 0x0000000600087306 */ /* 0x000e300000209400 */
[----:B0-----:R-:W0:Y:S02]  /*16f50*/  MUFU.RCP R8, R8 ;  /* 0x0000000800087308 */ /* 0x001e240000001000 */
[----:B0-----:R-:W-:Y:S01]  /*16f60*/  VIADD R2, R8, 0xffffffe ;  /* 0x0ffffffe08027836 */ /* 0x001fe20000000000 */
[----:B------:R-:W-:-:S05]  /*16f70*/  IABS R8, R4 ;  /* 0x0000000400087213 */ /* 0x000fca0000000000 */
[----:B------:R0:W1:Y:S02]  /*16f80*/  F2I.FTZ.U32.TRUNC.NTZ R3, R2 ;  /* 0x0000000200037305 */ /* 0x000064000021f000 */
[----:B0-----:R-:W-:Y:S02]  /*16f90*/  IMAD.MOV.U32 R2, RZ, RZ, RZ ;  /* 0x000000ffff027224 */ /* 0x001fe400078e00ff */
[----:B-1----:R-:W-:-:S04]  /*16fa0*/  IMAD.MOV R5, RZ, RZ, -R3 ;  /* 0x000000ffff057224 */ /* 0x002fc800078e0a03 */
[----:B------:R-:W-:-:S04]  /*16fb0*/  IMAD R5, R5, R6, RZ ;  /* 0x0000000605057224 */ /* 0x000fc800078e02ff */
[----:B------:R-:W-:Y:S01]  /*16fc0*/  IMAD.HI.U32 R3, R3, R5, R2 ;  /* 0x0000000503037227 */ /* 0x000fe200078e0002 */
[-C--:B------:R-:W-:Y:S02]  /*16fd0*/  IABS R5, R0.reuse ;  /* 0x0000000000057213 */ /* 0x080fe40000000000 */
[C---:B------:R-:W-:Y:S01]  /*16fe0*/  LOP3.LUT R2, R4.reuse, R0, RZ, 0x3c, !PT ;  /* 0x0000000004027212 */ /* 0x040fe200078e3cff */
[----:B------:R-:W-:Y:S02]  /*16ff0*/  IMAD.IADD R4, R4, 0x1, R7 ;  /* 0x0000000104047824 */ /* 0x000fe400078e0207 */
[----:B------:R-:W-:Y:S01]  /*17000*/  IMAD.MOV R5, RZ, RZ, -R5 ;  /* 0x000000ffff057224 */ /* 0x000fe200078e0a05 */
[----:B------:R-:W-:Y:S01]  /*17010*/  ISETP.GE.AND P2, PT, R2, RZ, PT ;  /* 0x000000ff0200720c */ /* 0x000fe20003f46270 */
[----:B------:R-:W-:-:S04]  /*17020*/  IMAD.HI.U32 R3, R3, R8, RZ ;  /* 0x0000000803037227 */ /* 0x000fc800078e00ff */
[----:B------:R-:W-:-:S05]  /*17030*/  IMAD R5, R3, R5, R8 ;  /* 0x0000000503057224 */ /* 0x000fca00078e0208 */
[----:B------:R-:W-:-:S13]  /*17040*/  ISETP.GT.U32.AND P1, PT, R6, R5, PT ;  /* 0x000000050600720c */ /* 0x000fda0003f24070 */
[----:B------:R-:W-:Y:S02]  /*17050*/  @!P1 IMAD.IADD R5, R5, 0x1, -R6 ;  /* 0x0000000105059824 */ /* 0x000fe400078e0a06 */
[----:B------:R-:W-:Y:S01]  /*17060*/  @!P1 VIADD R3, R3, 0x1 ;  /* 0x0000000103039836 */ /* 0x000fe20000000000 */
[----:B------:R-:W-:Y:S02]  /*17070*/  ISETP.NE.AND P1, PT, R0, RZ, PT ;  /* 0x000000ff0000720c */ /* 0x000fe40003f25270 */
[----:B------:R-:W-:-:S13]  /*17080*/  ISETP.GE.U32.AND P0, PT, R5, R6, PT ;  /* 0x000000060500720c */ /* 0x000fda0003f06070 */
[----:B------:R-:W-:-:S04]  /*17090*/  @P0 VIADD R3, R3, 0x1 ;  /* 0x0000000103030836 */ /* 0x000fc80000000000 */
[----:B------:R-:W-:Y:S01]  /*170a0*/  @!P2 IMAD.MOV R3, RZ, RZ, -R3 ;  /* 0x000000ffff03a224 */ /* 0x000fe200078e0a03 */
[----:B------:R-:W-:Y:S01]  /*170b0*/  @!P1 LOP3.LUT R3, RZ, R0, RZ, 0x33, !PT ;  /* 0x00000000ff039212 */ /* 0x000fe200078e33ff */
[----:B------:R-:W-:-:S04]  /*170c0*/  IMAD.MOV R0, RZ, RZ, -R0 ;  /* 0x000000ffff007224 */ /* 0x000fc800078e0a00 */
[----:B------:R-:W-:-:S05]  /*170d0*/  IMAD R0, R3, R0, R4 ;  /* 0x0000000003007224 */ /* 0x000fca00078e0204 */
[----:B------:R-:W-:Y:S02]  /*170e0*/  R2UR UR36, R0 ;  /* 0x00000000002472ca */ /* 0x000fe400000e0000 */
[----:B------:R-:W-:-:S05]  /*170f0*/  LOP3.LUT R0, RZ, R3, RZ, 0x33, !PT ;  /* 0x00000003ff007212 */ /* 0x000fca00078e33ff */
[----:B------:R-:W-:Y:S01]  /*17100*/  IMAD.IADD R25, R25, 0x1, R0 ;  /* 0x0000000119197824 */ /* 0x000fe200078e0200 */
[----:B------:R-:W-:Y:S07]  /*17110*/  BRA `(.L_x_1025) ;  /* 0x0000000000107947 */ /* 0x000fee0003800000 */
.L_x_1020:
[----:B------:R-:W-:Y:S01]  /*17120*/  IMAD.MOV.U32 R24, RZ, RZ, R5 ;  /* 0x000000ffff187224 */ /* 0x000fe200078e0005 */
[----:B------:R-:W-:Y:S01]  /*17130*/  ULDC UR45, c[0x0][0xc3c] ;  /* 0x00030f00002d7ab9 */ /* 0x000fe20000000800 */
[----:B------:R-:W-:Y:S01]  /*17140*/  IMAD.MOV.U32 R25, RZ, RZ, RZ ;  /* 0x000000ffff197224 */ /* 0x000fe200078e00ff */
[----:B------:R-:W-:-:S06]  /*17150*/  UMOV UR36, URZ ;  /* 0x0000003f00247c82 */ /* 0x000fcc0008000000 */
.L_x_1025:
[----:B------:R-:W0:Y:S01]  /*17160*/  S2R R0, SR_TID.X ;  /* 0x0000000000007919 */ /* 0x000e220000002100 */
[----:B------:R-:W-:Y:S02]  /*17170*/  IMAD.U32 R6, RZ, RZ, UR36 ;  /* 0x00000024ff067e24 */ /* 0x000fe4000f8e00ff */
[----:B------:R-:W-:Y:S01]  /*17180*/  IMAD.U32 R7, RZ, RZ, UR45 ;  /* 0x0000002dff077e24 */ /* 0x000fe2000f8e00ff */
[----:B------:R-:W-:Y:S01]  /*17190*/  BAR.SYNC.DEFER_BLOCKING 0x4, 0x200 ;  /* 0x0108000000007b1d */ /* 0x000fe20000010000 */
[----:B------:R-:W-:Y:S02]  /*171a0*/  IMAD.MOV.U32 R4, RZ, RZ, R24 ;  /* 0x000000ffff047224 */ /* 0x000fe400078e0018 */
[----:B------:R-:W-:Y:S01]  /*171b0*/  IMAD.MOV.U32 R5, RZ, RZ, R25 ;  /* 0x000000ffff057224 */ /* 0x000fe200078e0019 */
[----:B0-----:R-:W-:-:S04]  /*171c0*/  LOP3.LUT R0, R0, 0x1f, RZ, 0xc0, !PT ;  /* 0x0000001f00007812 */ /* 0x001fc800078ec0ff */
[----:B------:R-:W-:-:S13]  /*171d0*/  ISETP.NE.AND P0, PT, R0, RZ, PT ;  /* 0x000000ff0000720c */ /* 0x000fda0003f05270 */
[----:B------:R-:W0:Y:S01]  /*171e0*/  @!P0 S2R R3, SR_CgaCtaId ;  /* 0x0000000000038919 */ /* 0x000e220000008800 */
[----:B------:R-:W-:-:S04]  /*171f0*/  @!P0 MOV R0, 0x400 ;  /* 0x0000040000008802 */ /* 0x000fc80000000f00 */
[----:B0-----:R-:W-:-:S05]  /*17200*/  @!P0 LEA R18, R3, R0, 0x18 ;  /* 0x0000000003128211 */ /* 0x001fca00078ec0ff */
[----:B------:R0:W-:Y:S01]  /*17210*/  @!P0 STS.128 [R18+0x132d0], R4 ;  /* 0x0132d00412008388 */ /* 0x0001e20000000c00 */
[----:B------:R-:W-:Y:S06]  /*17220*/  BAR.ARV 0x5, 0x200 ;  /* 0x0148000000007b1d */ /* 0x000fec0000002000 */
.L_x_1018:
[----:B------:R-:W-:Y:S02]  /*17230*/  ULDC UR4, c[0x0][0xc3c] ;  /* 0x00030f0000047ab9 */ /* 0x000fe40000000800 */
[----:B------:R-:W-:-:S06]  /*17240*/  UISETP.GE.AND UP0, UPT, UR45, UR4, UPT ;  /* 0x000000042d00728c */ /* 0x000fcc000bf06270 */
[----:B------:R-:W-:-:S13]  /*17250*/  PLOP3.LUT P0, PT, PT, PT, UP0, 0x80, 0x0 ;  /* 0x000000000000781c */ /* 0x000fda0003f0f008 */
[----:B------:R-:W-:Y:S05]  /*17260*/  @!P0 BRA `(.L_x_1026) ;  /* 0xffffffc000048947 */ /* 0x000fea000383ffff */
.L_x_953:
[----:B0-----:R-:W2:Y:S01]  /*17270*/  LDL.LU R0, [R1+0x4] ;  /* 0x0000040001007983 */ /* 0x001ea20000300800 */
[----:B------:R-:W-:Y:S01]  /*17280*/  BSSY B0, `(.L_x_1027) ;  /* 0x000000b000007945 */ /* 0x000fe20003800000 */
[----:B------:R-:W0:Y:S01]  /*17290*/  S2R R5, SR_CgaCtaId ;  /* 0x0000000000057919 */ /* 0x000e220000008800 */
[----:B--2---:R-:W-:-:S05]  /*172a0*/  VIADD R0, R0, 0x1 ;  /* 0x0000000100007836 */ /* 0x004fca0000000000 */
[----:B------:R-:W-:-:S04]  /*172b0*/  LEA.HI R2, R0, R0, RZ, 0x1 ;  /* 0x0000000000027211 */ /* 0x000fc800078f08ff */
[----:B------:R-:W-:Y:S02]  /*172c0*/  LOP3.LUT R3, R2, 0xfffffffe, RZ, 0xc0, !PT ;  /* 0xfffffffe02037812 */ /* 0x000fe400078ec0ff */
[----:B------:R-:W-:-:S03]  /*172d0*/  MOV R2, 0x400 ;  /* 0x0000040000027802 */ /* 0x000fc60000000f00 */
[----:B------:R-:W-:Y:S01]  /*172e0*/  IMAD.IADD R0, R0, 0x1, -R3 ;  /* 0x0000000100007824 */ /* 0x000fe200078e0a03 */
[----:B0-----:R-:W-:-:S04]  /*172f0*/  LEA R6, R5, R2, 0x18 ;  /* 0x0000000205067211 */ /* 0x001fc800078ec0ff */
[----:B------:R-:W-:-:S04]  /*17300*/  SHF.L.U32 R0, R0, 0x1f, RZ ;  /* 0x0000001f00007819 */ /* 0x000fc800000006ff */
[----:B------:R-:W0:Y:S02]  /*17310*/  SYNCS.PHASECHK.TRANS64.TRYWAIT P0, [R6+URZ+0x13220], R0 ;  /* 0x01322000060075a7 */ /* 0x000e24000800017f */
[----:B0-----:R-:W-:Y:S05]  /*17320*/  @!P0 BRA `(.L_x_1028) ;  /* 0x00000010004c8947 */ /* 0x001fea0003800000 */
.L_x_1071:
[----:B------:R-:W-:Y:S05]  /*17330*/  BSYNC B0 ;  /* 0x0000000000007941 */ /* 0x000fea0003800000 */
.L_x_1027:
[----:B------:R-:W-:-:S03]  /*17340*/  UMOV UR4, 0xffffffff ;  /* 0xffffffff00047882 */ /* 0x000fc60000000000 */
[----:B------:R-:W-:Y:S05]  /*17350*/  BRA.DIV UR4, `(.L_x_1029) ;  /* 0x0000001204547947 */ /* 0x000fea000b800000 */
[----:B0-----:R-:W0:Y:S02]  /*17360*/  S2R R0, SR_TID.X ;  /* 0x0000000000007919 */ /* 0x001e240000002100 */
[----:B0-----:R-:W-:-:S04]  /*17370*/  SHF.R.U32.HI R0, RZ, 0x5, R0 ;  /* 0x00000005ff007819 */ /* 0x001fc80000011600 */
[----:B------:R-:W-:-:S05]  /*17380*/  LOP3.LUT R0, R0, 0x3, RZ, 0xc0, !PT ;  /* 0x0000000300007812 */ /* 0x000fca00078ec0ff */
[----:B------:R0:W1:Y:S02]  /*17390*/  SHFL.IDX PT, R14, R0, RZ, 0x1f ;  /* 0x00001fff000e7589 */ /* 0x00006400000e0000 */
.L_x_1074:
[----:B-1----:R-:W-:Y:S01]  /*173a0*/  ISETP.NE.AND P0, PT, R14, RZ, PT ;  /* 0x000000ff0e00720c */ /* 0x002fe20003f05270 */
[----:B------:R-:W-:-:S12]  /*173b0*/  BSSY B0, `(.L_x_1030) ;  /* 0x000002b000007945 */ /* 0x000fd80003800000 */
[----:B------:R-:W-:Y:S05]  /*173c0*/  @P0 BRA `(.L_x_1031) ;  /* 0x0000000000a40947 */ /* 0x000fea0003800000 */
[----:B------:R-:W-:-:S03]  /*173d0*/  UMOV UR4, 0xffffffff ;  /* 0xffffffff00047882 */ /* 0x000fc60000000000 */
[----:B------:R-:W-:Y:S05]  /*173e0*/  BRA.DIV UR4, `(.L_x_1032) ;  /* 0x0000001204647947 */ /* 0x000fea000b800000 */
[----:B------:R-:W-:-:S13]  /*173f0*/  ELECT P6, URZ, PT ;  /* 0x00000000003f782f */ /* 0x000fda00038c0000 */
.L_x_1077:
[----:B------:R-:W-:Y:S05]  /*17400*/  @!P6 BRA `(.L_x_1031) ;  /* 0x000000000094e947 */ /* 0x000fea0003800000 */
[----:B------:R-:W-:-:S06]  /*17410*/  ULOP3.LUT UR4, UR38, 0x2, URZ, 0xfc, !UPT ;  /* 0x0000000226047892 */ /* 0x000fcc000f8efc3f */
[----:B0-----:R-:W-:-:S05]  /*17420*/  IMAD.U32 R0, RZ, RZ, UR4 ;  /* 0x00000004ff007e24 */ /* 0x001fca000f8e00ff */
[----:B------:R-:W-:-:S13]  /*17430*/  ISETP.NE.AND P0, PT, R0, 0x3, PT ;  /* 0x000000030000780c */ /* 0x000fda0003f05270 */
[----:B------:R-:W-:Y:S05]  /*17440*/  @!P0 BRA `(.L_x_1033) ;  /* 0x0000000000048947 */ /* 0x000fea0003800000 */
[----:B------:R-:W-:Y:S01]  /*17450*/  BPT.TRAP 0x1 ;  /* 0x000000040000795c */ /* 0x000fe20000300000 */
.L_x_1033:
        /* <DEDUP_REMOVED lines=12> */
.L_x_1078:
[----:B------:R-:W1:Y:S02]  /*17520*/  SYNCS.PHASECHK.TRANS64.TRYWAIT P1, [R9+URZ], R0 ;  /* 0x00000000090075a7 */ /* 0x000e64000802017f */
[----:B-1----:R-:W-:Y:S05]  /*17530*/  @!P1 BRA `(.L_x_1035) ;  /* 0x0000001000449947 */ /* 0x002fea0003800000 */
.L_x_1079:
[----:B------:R-:W-:Y:S05]  /*17540*/  @!P0 BRA `(.L_x_1036) ;  /* 0x0000000000048947 */ /* 0x000fea0003800000 */
[----:B------:R-:W-:Y:S01]  /*17550*/  BPT.TRAP 0x1 ;  /* 0x000000040000795c */ /* 0x000fe20000300000 */
.L_x_1036:
[----:B------:R-:W-:-:S04]  /*17560*/  IMAD R19, R19, 0x8, R6 ;  /* 0x0000000813137824 */ /* 0x000fc800078e0206 */
[----:B------:R-:W2:Y:S02]  /*17570*/  SYNCS.PHASECHK.TRANS64.TRYWAIT P1, [R19+URZ+0x13260], R4 ;  /* 0x01326004130075a7 */ /* 0x000ea4000802017f */
[----:B--2---:R-:W-:Y:S05]  /*17580*/  @!P1 BRA `(.L_x_1037) ;  /* 0x0000001000449947 */ /* 0x004fea0003800000 */
.L_x_1080:
[----:B------:R-:W-:Y:S05]  /*17590*/  @!P0 BRA `(.L_x_1038) ;  /* 0x0000000000048947 */ /* 0x000fea0003800000 */
[----:B------:R-:W-:Y:S01]  /*175a0*/  BPT.TRAP 0x1 ;  /* 0x000000040000795c */ /* 0x000fe20000300000 */
.L_x_1038:
[----:B------:R-:W-:-:S04]  /*175b0*/  IMAD R7, R7, 0x8, R6 ;  /* 0x0000000807077824 */ /* 0x000fc800078e0206 */
[----:B------:R-:W3:Y:S02]  /*175c0*/  SYNCS.PHASECHK.TRANS64.TRYWAIT P1, [R7+URZ+0x13260], R0 ;  /* 0x01326000070075a7 */ /* 0x000ee4000802017f */
[----:B---3--:R-:W-:Y:S05]  /*175d0*/  @!P1 BRA `(.L_x_1039) ;  /* 0x0000001000449947 */ /* 0x008fea0003800000 */
.L_x_1081:
[----:B------:R-:W-:Y:S05]  /*175e0*/  @!P0 BRA `(.L_x_1040) ;  /* 0x0000000000048947 */ /* 0x000fea0003800000 */
[----:B------:R-:W-:Y:S01]  /*175f0*/  BPT.TRAP 0x1 ;  /* 0x000000040000795c */ /* 0x000fe20000300000 */
.L_x_1040:
[----:B------:R-:W4:Y:S02]  /*17600*/  SYNCS.PHASECHK.TRANS64.TRYWAIT P0, [R19+URZ+0x13280], R4 ;  /* 0x01328004130075a7 */ /* 0x000f24000800017f */
[----:B----4-:R-:W-:Y:S05]  /*17610*/  @!P0 BRA `(.L_x_1041) ;  /* 0x0000001000488947 */ /* 0x010fea0003800000 */
.L_x_1042:
[----:B------:R0:W0:Y:S02]  /*17620*/  SYNCS.PHASECHK.TRANS64.TRYWAIT P0, [R7+URZ+0x13280], R0 ;  /* 0x01328000070075a7 */ /* 0x000024000800017f */
[----:B0-----:R-:W-:Y:S05]  /*17630*/  @!P0 NANOSLEEP.SYNCS 0x989680 ;  /* 0x009896800000895d */ /* 0x001fea0003900000 */
[----:B------:R-:W0:Y:S02]  /*17640*/  @!P0 SYNCS.PHASECHK.TRANS64 P0, [R7+URZ+0x13280], R0 ;  /* 0x01328000070085a7 */ /* 0x000e24000800007f */
[----:B0-----:R-:W-:Y:S05]  /*17650*/  @!P0 BRA `(.L_x_1042) ;  /* 0xfffffffc00f08947 */ /* 0x001fea000383ffff */
.L_x_1031:
[----:B------:R-:W-:Y:S05]  /*17660*/  BSYNC B0 ;  /* 0x0000000000007941 */ /* 0x000fea0003800000 */
.L_x_1030:
[----:B------:R-:W-:Y:S05]  /*17670*/  EXIT ;  /* 0x000000000000794d */ /* 0x000fea0003800000 */
.L_x_863:
[----:B0-----:R-:W-:-:S04]  /*17680*/  IMAD.U32 R3, RZ, RZ, UR45 ;  /* 0x0000002dff037e24 */ /* 0x001fc8000f8e00ff */
[----:B------:R0:W1:Y:S03]  /*17690*/  SYNCS.PHASECHK.TRANS64.TRYWAIT P1, [R3+URZ+0x13200], R0 ;  /* 0x01320000030075a7 */ /* 0x000066000802017f */
[----:B-1----:R-:W-:Y:S05]  /*176a0*/  @!P1 NANOSLEEP.SYNCS 0x989680 ;  /* 0x009896800000995d */ /* 0x002fea0003900000 */
[----:B------:R-:W1:Y:S02]  /*176b0*/  @!P1 SYNCS.PHASECHK.TRANS64 P1, [R3+URZ+0x13200], R0 ;  /* 0x01320000030095a7 */ /* 0x000e64000802007f */
[----:B-1----:R-:W-:Y:S05]  /*176c0*/  @!P1 BRA `(.L_x_863) ;  /* 0xfffffffc00ec9947 */ /* 0x002fea000383ffff */
[----:B------:R-:W-:Y:S05]  /*176d0*/  BRA `(.L_x_1043) ;  /* 0xfffffea400847947 */ /* 0x000fea000383ffff */
.L_x_867:
[----:B-1----:R1:W2:Y:S02]  /*176e0*/  SYNCS.PHASECHK.TRANS64.TRYWAIT P1, [R5+URZ+0x13230], R0 ;  /* 0x01323000050075a7 */ /* 0x0022a4000802017f */
[----:B--2---:R-:W-:Y:S05]  /*176f0*/  @!P1 NANOSLEEP.SYNCS 0x989680 ;  /* 0x009896800000995d */ /* 0x004fea0003900000 */
[----:B------:R-:W2:Y:S02]  /*17700*/  @!P1 SYNCS.PHASECHK.TRANS64 P1, [R5+URZ+0x13230], R0 ;  /* 0x01323000050095a7 */ /* 0x000ea4000802007f */
[----:B--2---:R-:W-:Y:S05]  /*17710*/  @!P1 BRA `(.L_x_867) ;  /* 0xfffffffc00f09947 */ /* 0x004fea000383ffff */
[----:B------:R-:W-:Y:S05]  /*17720*/  BRA `(.L_x_866) ;  /* 0xfffffea400a07947 */ /* 0x000fea000383ffff */
.L_x_883:
[----:B-1----:R-:W-:-:S04]  /*17730*/  IMAD.U32 R9, RZ, RZ, UR23 ;  /* 0x00000017ff097e24 */ /* 0x002fc8000f8e00ff */
[----:B------:R1:W2:Y:S03]  /*17740*/  SYNCS.PHASECHK.TRANS64.TRYWAIT P1, [R9+URZ+0x13230], R8 ;  /* 0x01323008090075a7 */ /* 0x0002a6000802017f */
[----:B--2---:R-:W-:Y:S05]  /*17750*/  @!P1 NANOSLEEP.SYNCS 0x989680 ;  /* 0x009896800000995d */ /* 0x004fea0003900000 */
[----:B------:R-:W2:Y:S02]  /*17760*/  @!P1 SYNCS.PHASECHK.TRANS64 P1, [R9+URZ+0x13230], R8 ;  /* 0x01323008090095a7 */ /* 0x000ea4000802007f */
[----:B--2---:R-:W-:Y:S05]  /*17770*/  @!P1 BRA `(.L_x_883) ;  /* 0xfffffffc00ec9947 */ /* 0x004fea000383ffff */
[----:B------:R-:W-:Y:S05]  /*17780*/  BRA `(.L_x_882) ;  /* 0xfffffee000e87947 */ /* 0x000fea000383ffff */
.L_x_887:
[----:B-1----:R-:W-:-:S04]  /*17790*/  IMAD.U32 R9, RZ, RZ, UR11 ;  /* 0x0000000bff097e24 */ /* 0x002fc8000f8e00ff */
[----:B------:R1:W2:Y:S03]  /*177a0*/  SYNCS.PHASECHK.TRANS64.TRYWAIT P1, [R9+URZ+0x13250], R8 ;  /* 0x01325008090075a7 */ /* 0x0002a6000802017f */
[----:B--2---:R-:W-:Y:S05]  /*177b0*/  @!P1 NANOSLEEP.SYNCS 0x989680 ;  /* 0x009896800000995d */ /* 0x004fea0003900000 */
[----:B------:R-:W2:Y:S02]  /*177c0*/  @!P1 SYNCS.PHASECHK.TRANS64 P1, [R9+URZ+0x13250], R8 ;  /* 0x01325008090095a7 */ /* 0x000ea4000802007f */
[----:B--2---:R-:W-:Y:S05]  /*177d0*/  @!P1 BRA `(.L_x_887) ;  /* 0xfffffffc00ec9947 */ /* 0x004fea000383ffff */
[----:B------:R-:W-:Y:S05]  /*177e0*/  BRA `(.L_x_886) ;  /* 0xfffffee400f47947 */ /* 0x000fea000383ffff */
.L_x_905:
[----:B-1----:R-:W-:-:S04]  /*177f0*/  IMAD.U32 R3, RZ, RZ, UR6 ;  /* 0x00000006ff037e24 */ /* 0x002fc8000f8e00ff */
[----:B------:R1:W2:Y:S03]  /*17800*/  SYNCS.PHASECHK.TRANS64.TRYWAIT P1, [R3+URZ+0x13230], R0 ;  /* 0x01323000030075a7 */ /* 0x0002a6000802017f */
[----:B--2---:R-:W-:Y:S05]  /*17810*/  @!P1 NANOSLEEP.SYNCS 0x989680 ;  /* 0x009896800000995d */ /* 0x004fea0003900000 */
[----:B------:R-:W2:Y:S02]  /*17820*/  @!P1 SYNCS.PHASECHK.TRANS64 P1, [R3+URZ+0x13230], R0 ;  /* 0x01323000030095a7 */ /* 0x000ea4000802007f */
[----:B--2---:R-:W-:Y:S05]  /*17830*/  @!P1 BRA `(.L_x_905) ;  /* 0xfffffffc00ec9947 */ /* 0x004fea000383ffff */
[----:B------:R-:W-:Y:S05]  /*17840*/  BRA `(.L_x_904) ;  /* 0xffffff2400287947 */ /* 0x000fea000383ffff */
.L_x_909:
[----:B-1----:R-:W-:-:S04]  /*17850*/  IMAD.U32 R3, RZ, RZ, UR11 ;  /* 0x0000000bff037e24 */ /* 0x002fc8000f8e00ff */
[----:B------:R1:W2:Y:S03]  /*17860*/  SYNCS.PHASECHK.TRANS64.TRYWAIT P1, [R3+URZ+0x13250], R0 ;  /* 0x01325000030075a7 */ /* 0x0002a6000802017f */
[----:B--2---:R-:W-:Y:S05]  /*17870*/  @!P1 NANOSLEEP.SYNCS 0x989680 ;  /* 0x009896800000995d */ /* 0x004fea0003900000 */
[----:B------:R-:W2:Y:S02]  /*17880*/  @!P1 SYNCS.PHASECHK.TRANS64 P1, [R3+URZ+0x13250], R0 ;  /* 0x01325000030095a7 */ /* 0x000ea4000802007f */
[----:B--2---:R-:W-:Y:S05]  /*17890*/  @!P1 BRA `(.L_x_909) ;  /* 0xfffffffc00ec9947 */ /* 0x004fea000383ffff */
[----:B------:R-:W-:Y:S05]  /*178a0*/  BRA `(.L_x_908) ;  /* 0xffffff2800347947 */ /* 0x000fea000383ffff */
.L_x_916:
[----:B-1----:R-:W-:-:S04]  /*178b0*/  IMAD.U32 R3, RZ, RZ, UR6 ;  /* 0x00000006ff037e24 */ /* 0x002fc8000f8e00ff */
[----:B------:R1:W2:Y:S03]  /*178c0*/  SYNCS.PHASECHK.TRANS64.TRYWAIT P1, [R3+URZ+0x13230], R0 ;  /* 0x01323000030075a7 */ /* 0x0002a6000802017f */
[----:B--2---:R-:W-:Y:S05]  /*178d0*/  @!P1 NANOSLEEP.SYNCS 0x989680 ;  /* 0x009896800000995d */ /* 0x004fea0003900000 */
[----:B------:R-:W2:Y:S02]  /*178e0*/  @!P1 SYNCS.PHASECHK.TRANS64 P1, [R3+URZ+0x13230], R0 ;  /* 0x01323000030095a7 */ /* 0x000ea4000802007f */
[----:B--2---:R-:W-:Y:S05]  /*178f0*/  @!P1 BRA `(.L_x_916) ;  /* 0xfffffffc00ec9947 */ /* 0x004fea000383ffff */
[----:B------:R-:W-:Y:S05]  /*17900*/  BRA `(.L_x_915) ;  /* 0xffffff4400a87947 */ /* 0x000fea000383ffff */
.L_x_920:
[----:B-1----:R-:W-:-:S04]  /*17910*/  IMAD.U32 R3, RZ, RZ, UR11 ;  /* 0x0000000bff037e24 */ /* 0x002fc8000f8e00ff */
[----:B------:R1:W2:Y:S03]  /*17920*/  SYNCS.PHASECHK.TRANS64.TRYWAIT P1, [R3+URZ+0x13250], R0 ;  /* 0x01325000030075a7 */ /* 0x0002a6000802017f */
[----:B--2---:R-:W-:Y:S05]  /*17930*/  @!P1 NANOSLEEP.SYNCS 0x989680 ;  /* 0x009896800000995d */ /* 0x004fea0003900000 */
[----:B------:R-:W2:Y:S02]  /*17940*/  @!P1 SYNCS.PHASECHK.TRANS64 P1, [R3+URZ+0x13250], R0 ;  /* 0x01325000030095a7 */ /* 0x000ea4000802007f */
[----:B--2---:R-:W-:Y:S05]  /*17950*/  @!P1 BRA `(.L_x_920) ;  /* 0xfffffffc00ec9947 */ /* 0x004fea000383ffff */
[----:B------:R-:W-:Y:S05]  /*17960*/  BRA `(.L_x_919) ;  /* 0xffffff4800b47947 */ /* 0x000fea000383ffff */
.L_x_934:
[----:B-1----:R-:W-:-:S04]  /*17970*/  IMAD.U32 R7, RZ, RZ, UR14 ;  /* 0x0000000eff077e24 */ /* 0x002fc8000f8e00ff */
[----:B------:R1:W2:Y:S03]  /*17980*/  SYNCS.PHASECHK.TRANS64.TRYWAIT P1, [R7+URZ+0x13250], R4 ;  /* 0x01325004070075a7 */ /* 0x0002a6000802017f */
[----:B--2---:R-:W-:Y:S05]  /*17990*/  @!P1 NANOSLEEP.SYNCS 0x989680 ;  /* 0x009896800000995d */ /* 0x004fea0003900000 */
[----:B------:R-:W2:Y:S02]  /*179a0*/  @!P1 SYNCS.PHASECHK.TRANS64 P1, [R7+URZ+0x13250], R4 ;  /* 0x01325004070095a7 */ /* 0x000ea4000802007f */
[----:B--2---:R-:W-:Y:S05]  /*179b0*/  @!P1 BRA `(.L_x_934) ;  /* 0xfffffffc00ec9947 */ /* 0x004fea000383ffff */
[----:B------:R-:W-:Y:S05]  /*179c0*/  BRA `(.L_x_933) ;  /* 0xffffff84001c7947 */ /* 0x000fea000383ffff */
.L_x_974:
[----:B------:R-:W-:Y:S02]  /*179d0*/  IMAD.MOV.U32 R13, RZ, RZ, R20 ;  /* 0x000000ffff0d7224 */ /* 0x000fe400078e0014 */
[----:B------:R-:W-:Y:S02]  /*179e0*/  IMAD.MOV.U32 R12, RZ, RZ, RZ ;  /* 0x000000ffff0c7224 */ /* 0x000fe400078e00ff */
[----:B------:R-:W-:Y:S02]  /*179f0*/  IMAD.MOV.U32 R11, RZ, RZ, 0x1f ;  /* 0x0000001fff0b7424 */ /* 0x000fe400078e00ff */
[----:B------:R-:W-:-:S07]  /*17a00*/  IMAD.MOV.U32 R15, RZ, RZ, -0x1 ;  /* 0xffffffffff0f7424 */ /* 0x000fce00078e00ff */
[----:B------:R-:W-:Y:S05]  /*17a10*/  WARPSYNC.COLLECTIVE R15, `(.L_x_1044) ;  /* 0x000000000f087348 */ /* 0x000fea0003c00000 */
[----:B------:R0:W1:Y:S02]  /*17a20*/  SHFL.IDX P6, R14, R13, R12, R11 ;  /* 0x0000000c0d0e7389 */ /* 0x00006400000c000b */
[----:B01----:R-:W-:Y:S01]  /*17a30*/  ENDCOLLECTIVE ;  /* 0x000000000000791b */ /* 0x003fe20003800000 */
.L_x_1044:
[----:B------:R-:W-:Y:S05]  /*17a40*/  BRA `(.L_x_1045) ;  /* 0xffffffc800747947 */ /* 0x000fea000383ffff */
.L_x_976:
[----:B------:R-:W-:Y:S01]  /*17a50*/  BSSY B0, `(.L_x_1046) ;  /* 0x0000006000007945 */ /* 0x000fe20003800000 */
[----:B------:R-:W-:-:S07]  /*17a60*/  IMAD.MOV.U32 R15, RZ, RZ, -0x1 ;  /* 0xffffffffff0f7424 */ /* 0x000fce00078e00ff */
[----:B0-----:R-:W-:Y:S05]  /*17a70*/  WARPSYNC.COLLECTIVE R15, `(.L_x_1047) ;  /* 0x000000000f0c7348 */ /* 0x001fea0003c00000 */
[----:B------:R-:W-:Y:S02]  /*17a80*/  ELECT P6, UR62, PT ;  /* 0x00000000003e782f */ /* 0x000fe400038c0000 */
[----:B------:R-:W-:Y:S01]  /*17a90*/  MOV R14, UR62 ;  /* 0x0000003e000e7c02 */ /* 0x000fe20008000f00 */
[----:B0-----:R-:W-:Y:S10]  /*17aa0*/  ENDCOLLECTIVE ;  /* 0x000000000000791b */ /* 0x001ff40003800000 */
.L_x_1047:
[----:B------:R-:W-:Y:S05]  /*17ab0*/  BSYNC B0 ;  /* 0x0000000000007941 */ /* 0x000fea0003800000 */
.L_x_1046:
[----:B------:R-:W-:Y:S05]  /*17ac0*/  BRA `(.L_x_1048) ;  /* 0xffffffc8007c7947 */ /* 0x000fea000383ffff */
.L_x_978:
[----:B-1----:R1:W2:Y:S02]  /*17ad0*/  SYNCS.PHASECHK.TRANS64.TRYWAIT P0, [R5+URZ+0x13280], R2 ;  /* 0x01328002050075a7 */ /* 0x0022a4000800017f */
[----:B--2---:R-:W-:Y:S05]  /*17ae0*/  @!P0 NANOSLEEP.SYNCS 0x989680 ;  /* 0x009896800000895d */ /* 0x004fea0003900000 */
[----:B------:R-:W2:Y:S02]  /*17af0*/  @!P0 SYNCS.PHASECHK.TRANS64 P0, [R5+URZ+0x13280], R2 ;  /* 0x01328002050085a7 */ /* 0x000ea4000800007f */
[----:B--2---:R-:W-:Y:S05]  /*17b00*/  @!P0 BRA `(.L_x_978) ;  /* 0xfffffffc00f08947 */ /* 0x004fea000383ffff */
[----:B------:R-:W-:Y:S05]  /*17b10*/  BRA `(.L_x_1049) ;  /* 0xffffffc800dc7947 */ /* 0x000fea000383ffff */
.L_x_980:
[----:B--2---:R2:W3:Y:S02]  /*17b20*/  SYNCS.PHASECHK.TRANS64.TRYWAIT P0, [R5+URZ+0x13240], R2 ;  /* 0x01324002050075a7 */ /* 0x0044e4000800017f */
[----:B---3--:R-:W-:Y:S05]  /*17b30*/  @!P0 NANOSLEEP.SYNCS 0x989680 ;  /* 0x009896800000895d */ /* 0x008fea0003900000 */
[----:B------:R-:W3:Y:S02]  /*17b40*/  @!P0 SYNCS.PHASECHK.TRANS64 P0, [R5+URZ+0x13240], R2 ;  /* 0x01324002050085a7 */ /* 0x000ee4000800007f */
[----:B---3--:R-:W-:Y:S05]  /*17b50*/  @!P0 BRA `(.L_x_980) ;  /* 0xfffffffc00f08947 */ /* 0x008fea000383ffff */
[----:B------:R-:W-:Y:S05]  /*17b60*/  BRA `(.L_x_1050) ;  /* 0xffffffcc002c7947 */ /* 0x000fea000383ffff */
.L_x_984:
[----:B------:R-:W-:Y:S02]  /*17b70*/  IMAD.MOV.U32 R13, RZ, RZ, R4 ;  /* 0x000000ffff0d7224 */ /* 0x000fe400078e0004 */
[----:B------:R-:W-:Y:S02]  /*17b80*/  IMAD.MOV.U32 R12, RZ, RZ, RZ ;  /* 0x000000ffff0c7224 */ /* 0x000fe400078e00ff */
[----:B------:R-:W-:Y:S02]  /*17b90*/  IMAD.MOV.U32 R11, RZ, RZ, 0x1c1f ;  /* 0x00001c1fff0b7424 */ /* 0x000fe400078e00ff */
[----:B------:R-:W-:Y:S02]  /*17ba0*/  IMAD.MOV.U32 R15, RZ, RZ, -0x1 ;  /* 0xffffffffff0f7424 */ /* 0x000fe400078e00ff */
[----:B------:R-:W-:Y:S02]  /*17bb0*/  IMAD R6, R8, UR43, RZ ;  /* 0x0000002b08067c24 */ /* 0x000fe4000f8e02ff */
[----:B------:R-:W-:-:S07]  /*17bc0*/  IMAD.IADD R27, R10, 0x1, R27 ;  /* 0x000000010a1b7824 */ /* 0x000fce00078e021b */
[----:B-----5:R-:W-:Y:S05]  /*17bd0*/  WARPSYNC.COLLECTIVE R15, `(.L_x_1051) ;  /* 0x000000000f087348 */ /* 0x020fea0003c00000 */
[----:B------:R0:W1:Y:S02]  /*17be0*/  SHFL.IDX P6, R14, R13, R12, R11 ;  /* 0x0000000c0d0e7389 */ /* 0x00006400000c000b */
[----:B01---5:R-:W-:Y:S01]  /*17bf0*/  ENDCOLLECTIVE ;  /* 0x000000000000791b */ /* 0x023fe20003800000 */
.L_x_1051:
[C---:B------:R-:W-:Y:S01]  /*17c00*/  VIADD R9, R27.reuse, 0x20 ;  /* 0x000000201b097836 */ /* 0x040fe20000000000 */
[----:B------:R-:W-:Y:S01]  /*17c10*/  ISETP.GE.AND P1, PT, R27, R6, PT ;  /* 0x000000061b00720c */ /* 0x000fe20003f26270 */
[----:B------:R-:W-:Y:S02]  /*17c20*/  IMAD.MOV.U32 R13, RZ, RZ, R0 ;  /* 0x000000ffff0d7224 */ /* 0x000fe400078e0000 */
[----:B------:R-:W-:-:S10]  /*17c30*/  IMAD.MOV.U32 R2, RZ, RZ, R14 ;  /* 0x000000ffff027224 */ /* 0x000fd400078e000e */
[----:B------:R-:W-:Y:S05]  /*17c40*/  WARPSYNC.COLLECTIVE R15, `(.L_x_1052) ;  /* 0x000000000f087348 */ /* 0x000fea0003c00000 */
[----:B------:R0:W1:Y:S02]  /*17c50*/  SHFL.IDX P6, R14, R13, R12, R11 ;  /* 0x0000000c0d0e7389 */ /* 0x00006400000c000b */
[----:B01----:R-:W-:Y:S01]  /*17c60*/  ENDCOLLECTIVE ;  /* 0x000000000000791b */ /* 0x003fe20003800000 */
.L_x_1052:
        /* <DEDUP_REMOVED lines=8> */
.L_x_1053:
        /* <DEDUP_REMOVED lines=11> */
.L_x_1054:
        /* <DEDUP_REMOVED lines=8> */
.L_x_1055:
        /* <DEDUP_REMOVED lines=10> */
.L_x_1056:
        /* <DEDUP_REMOVED lines=8> */
.L_x_1057:
        /* <DEDUP_REMOVED lines=11> */
.L_x_1058:
[----:B------:R-:W-:Y:S02]  /*17ff0*/  IMAD.MOV.U32 R13, RZ, RZ, R7 ;  /* 0x000000ffff0d7224 */ /* 0x000fe400078e0007 */
[----:B------:R-:W-:Y:S02]  /*18000*/  IMAD.MOV.U32 R12, RZ, RZ, RZ ;  /* 0x000000ffff0c7224 */ /* 0x000fe400078e00ff */
[----:B------:R-:W-:-:S07]  /*18010*/  IMAD.MOV.U32 R8, RZ, RZ, R14 ;  /* 0x000000ffff087224 */ /* 0x000fce00078e000e */
[----:B------:R-:W-:Y:S05]  /*18020*/  WARPSYNC.COLLECTIVE R15, `(.L_x_1059) ;  /* 0x000000000f087348 */ /* 0x000fea0003c00000 */
[----:B------:R0:W1:Y:S02]  /*18030*/  SHFL.IDX P6, R14, R13, R12, R11 ;  /* 0x0000000c0d0e7389 */ /* 0x00006400000c000b */
[----:B01----:R-:W-:Y:S01]  /*18040*/  ENDCOLLECTIVE ;  /* 0x000000000000791b */ /* 0x003fe20003800000 */
.L_x_1059:
        /* <DEDUP_REMOVED lines=11> */
.L_x_1060:
        /* <DEDUP_REMOVED lines=8> */
.L_x_1061:
        /* <DEDUP_REMOVED lines=10> */
.L_x_1062:
[----:B------:R-:W-:Y:S05]  /*18220*/  BRA `(.L_x_1063) ;  /* 0xffffffd000407947 */ /* 0x000fea000383ffff */
.L_x_987:
[----:B0-----:R0:W1:Y:S02]  /*18230*/  SYNCS.PHASECHK.TRANS64.TRYWAIT P0, [R18+URZ+0x13220], R3 ;  /* 0x01322003120075a7 */ /* 0x001064000800017f */
[----:B-1----:R-:W-:Y:S05]  /*18240*/  @!P0 NANOSLEEP.SYNCS 0x989680 ;  /* 0x009896800000895d */ /* 0x002fea0003900000 */
[----:B------:R-:W1:Y:S02]  /*18250*/  @!P0 SYNCS.PHASECHK.TRANS64 P0, [R18+URZ+0x13220], R3 ;  /* 0x01322003120085a7 */ /* 0x000e64000800007f */
[----:B-1----:R-:W-:Y:S05]  /*18260*/  @!P0 BRA `(.L_x_987) ;  /* 0xfffffffc00f08947 */ /* 0x002fea000383ffff */
[----:B------:R-:W-:Y:S05]  /*18270*/  BRA `(.L_x_1064) ;  /* 0xffffffd0009c7947 */ /* 0x000fea000383ffff */
.L_x_993:
[----:B0-----:R0:W1:Y:S02]  /*18280*/  SYNCS.PHASECHK.TRANS64.TRYWAIT P0, [R4+URZ+0x13280], R3 ;  /* 0x01328003040075a7 */ /* 0x001064000800017f */
[----:B-1----:R-:W-:Y:S05]  /*18290*/  @!P0 NANOSLEEP.SYNCS 0x989680 ;  /* 0x009896800000895d */ /* 0x002fea0003900000 */
[----:B------:R-:W1:Y:S02]  /*182a0*/  @!P0 SYNCS.PHASECHK.TRANS64 P0, [R4+URZ+0x13280], R3 ;  /* 0x01328003040085a7 */ /* 0x000e64000800007f */
[----:B-1----:R-:W-:Y:S05]  /*182b0*/  @!P0 BRA `(.L_x_993) ;  /* 0xfffffffc00f08947 */ /* 0x002fea000383ffff */
[----:B------:R-:W-:Y:S05]  /*182c0*/  BRA `(.L_x_1065) ;  /* 0xffffffd400447947 */ /* 0x000fea000383ffff */
.L_x_998:
[----:B-1----:R1:W2:Y:S02]  /*182d0*/  SYNCS.PHASECHK.TRANS64.TRYWAIT P0, [R4+URZ+0x13240], R3 ;  /* 0x01324003040075a7 */ /* 0x0022a4000800017f */
[----:B--2---:R-:W-:Y:S05]  /*182e0*/  @!P0 NANOSLEEP.SYNCS 0x989680 ;  /* 0x009896800000895d */ /* 0x004fea0003900000 */
[----:B------:R-:W2:Y:S02]  /*182f0*/  @!P0 SYNCS.PHASECHK.TRANS64 P0, [R4+URZ+0x13240], R3 ;  /* 0x01324003040085a7 */ /* 0x000ea4000800007f */
[----:B--2---:R-:W-:Y:S05]  /*18300*/  @!P0 BRA `(.L_x_998) ;  /* 0xfffffffc00f08947 */ /* 0x004fea000383ffff */
[----:B------:R-:W-:Y:S05]  /*18310*/  BRA `(.L_x_1066) ;  /* 0xffffffd400c07947 */ /* 0x000fea000383ffff */
.L_x_1004:
[----:B0-----:R0:W1:Y:S02]  /*18320*/  SYNCS.PHASECHK.TRANS64.TRYWAIT P0, [R3+URZ+0x13270], R2 ;  /* 0x01327002030075a7 */ /* 0x001064000800017f */
[----:B-1----:R-:W-:Y:S05]  /*18330*/  @!P0 NANOSLEEP.SYNCS 0x989680 ;  /* 0x009896800000895d */ /* 0x002fea0003900000 */
[----:B------:R-:W1:Y:S02]  /*18340*/  @!P0 SYNCS.PHASECHK.TRANS64 P0, [R3+URZ+0x13270], R2 ;  /* 0x01327002030085a7 */ /* 0x000e64000800007f */
[----:B-1----:R-:W-:Y:S05]  /*18350*/  @!P0 BRA `(.L_x_1004) ;  /* 0xfffffffc00f08947 */ /* 0x002fea000383ffff */
[----:B------:R-:W-:Y:S05]  /*18360*/  BRA `(.L_x_1067) ;  /* 0xffffffd8005c7947 */ /* 0x000fea000383ffff */
.L_x_1006:
[----:B0-----:R0:W1:Y:S02]  /*18370*/  SYNCS.PHASECHK.TRANS64.TRYWAIT P0, [R3+URZ+0x13260], R2 ;  /* 0x01326002030075a7 */ /* 0x001064000800017f */
[----:B-1----:R-:W-:Y:S05]  /*18380*/  @!P0 NANOSLEEP.SYNCS 0x989680 ;  /* 0x009896800000895d */ /* 0x002fea0003900000 */
[----:B------:R-:W1:Y:S02]  /*18390*/  @!P0 SYNCS.PHASECHK.TRANS64 P0, [R3+URZ+0x13260], R2 ;  /* 0x01326002030085a7 */ /* 0x000e64000800007f */
[----:B-1----:R-:W-:Y:S05]  /*183a0*/  @!P0 BRA `(.L_x_1006) ;  /* 0xfffffffc00f08947 */ /* 0x002fea000383ffff */
[----:B------:R-:W-:Y:S05]  /*183b0*/  BRA `(.L_x_1068) ;  /* 0xffffffd800647947 */ /* 0x000fea000383ffff */
.L_x_1013:
[----:B0-----:R0:W1:Y:S02]  /*183c0*/  SYNCS.PHASECHK.TRANS64.TRYWAIT P1, [R2+URZ+0x13270], R3 ;  /* 0x01327003020075a7 */ /* 0x001064000802017f */
[----:B-1----:R-:W-:Y:S05]  /*183d0*/  @!P1 NANOSLEEP.SYNCS 0x989680 ;  /* 0x009896800000995d */ /* 0x002fea0003900000 */
[----:B------:R-:W1:Y:S02]  /*183e0*/  @!P1 SYNCS.PHASECHK.TRANS64 P1, [R2+URZ+0x13270], R3 ;  /* 0x01327003020095a7 */ /* 0x000e64000802007f */
[----:B-1----:R-:W-:Y:S05]  /*183f0*/  @!P1 BRA `(.L_x_1013) ;  /* 0xfffffffc00f09947 */ /* 0x002fea000383ffff */
[----:B------:R-:W-:Y:S05]  /*18400*/  BRA `(.L_x_1069) ;  /* 0xffffffdc00a87947 */ /* 0x000fea000383ffff */
.L_x_1015:
[----:B0-----:R0:W1:Y:S02]  /*18410*/  SYNCS.PHASECHK.TRANS64.TRYWAIT P1, [R2+URZ+0x13260], R5 ;  /* 0x01326005020075a7 */ /* 0x001064000802017f */
[----:B-1----:R-:W-:Y:S05]  /*18420*/  @!P1 NANOSLEEP.SYNCS 0x989680 ;  /* 0x009896800000995d */ /* 0x002fea0003900000 */
[----:B------:R-:W1:Y:S02]  /*18430*/  @!P1 SYNCS.PHASECHK.TRANS64 P1, [R2+URZ+0x13260], R5 ;  /* 0x01326005020095a7 */ /* 0x000e64000802007f */
[----:B-1----:R-:W-:Y:S05]  /*18440*/  @!P1 BRA `(.L_x_1015) ;  /* 0xfffffffc00f09947 */ /* 0x002fea000383ffff */
[----:B------:R-:W-:Y:S05]  /*18450*/  BRA `(.L_x_1070) ;  /* 0xffffffdc00b07947 */ /* 0x000fea000383ffff */
.L_x_1028:
[----:B0-----:R0:W1:Y:S02]  /*18460*/  SYNCS.PHASECHK.TRANS64.TRYWAIT P0, [R6+URZ+0x13220], R0 ;  /* 0x01322000060075a7 */ /* 0x001064000800017f */
[----:B-1----:R-:W-:Y:S05]  /*18470*/  @!P0 NANOSLEEP.SYNCS 0x989680 ;  /* 0x009896800000895d */ /* 0x002fea0003900000 */
[----:B------:R-:W1:Y:S02]  /*18480*/  @!P0 SYNCS.PHASECHK.TRANS64 P0, [R6+URZ+0x13220], R0 ;  /* 0x01322000060085a7 */ /* 0x000e64000800007f */
[----:B-1----:R-:W-:Y:S05]  /*18490*/  @!P0 BRA `(.L_x_1028) ;  /* 0xfffffffc00f08947 */ /* 0x002fea000383ffff */
[----:B------:R-:W-:Y:S05]  /*184a0*/  BRA `(.L_x_1071) ;  /* 0xffffffec00a07947 */ /* 0x000fea000383ffff */
.L_x_1029:
        /* <DEDUP_REMOVED lines=11> */
.L_x_1073:
[----:B------:R-:W-:Y:S05]  /*18560*/  BSYNC B0 ;  /* 0x0000000000007941 */ /* 0x000fea0003800000 */
.L_x_1072:
[----:B------:R-:W-:Y:S05]  /*18570*/  BRA `(.L_x_1074) ;  /* 0xffffffec00887947 */ /* 0x000fea000383ffff */
.L_x_1032:
[----:B------:R-:W-:Y:S01]  /*18580*/  BSSY B1, `(.L_x_1075) ;  /* 0x0000006000017945 */ /* 0x000fe20003800000 */
[----:B------:R-:W-:-:S07]  /*18590*/  IMAD.MOV.U32 R15, RZ, RZ, -0x1 ;  /* 0xffffffffff0f7424 */ /* 0x000fce00078e00ff */
[----:B0-----:R-:W-:Y:S05]  /*185a0*/  WARPSYNC.COLLECTIVE R15, `(.L_x_1076) ;  /* 0x000000000f0c7348 */ /* 0x001fea0003c00000 */
[----:B------:R-:W-:Y:S02]  /*185b0*/  ELECT P6, UR62, PT ;  /* 0x00000000003e782f */ /* 0x000fe400038c0000 */
[----:B------:R-:W-:Y:S01]  /*185c0*/  MOV R14, UR62 ;  /* 0x0000003e000e7c02 */ /* 0x000fe20008000f00 */
[----:B0-----:R-:W-:Y:S10]  /*185d0*/  ENDCOLLECTIVE ;  /* 0x000000000000791b */ /* 0x001ff40003800000 */
.L_x_1076:
[----:B------:R-:W-:Y:S05]  /*185e0*/  BSYNC B1 ;  /* 0x0000000000017941 */ /* 0x000fea0003800000 */
.L_x_1075:
[----:B------:R-:W-:Y:S05]  /*185f0*/  BRA `(.L_x_1077) ;  /* 0xffffffec00807947 */ /* 0x000fea000383ffff */
.L_x_1034:
[----:B0-----:R0:W1:Y:S02]  /*18600*/  SYNCS.PHASECHK.TRANS64.TRYWAIT P1, [R5+URZ], R4 ;  /* 0x00000004050075a7 */ /* 0x001064000802017f */
[----:B-1----:R-:W-:Y:S05]  /*18610*/  @!P1 NANOSLEEP.SYNCS 0x989680 ;  /* 0x009896800000995d */ /* 0x002fea0003900000 */
[----:B------:R-:W1:Y:S02]  /*18620*/  @!P1 SYNCS.PHASECHK.TRANS64 P1, [R5+URZ], R4 ;  /* 0x00000004050095a7 */ /* 0x000e64000802007f */
[----:B-1----:R-:W-:Y:S05]  /*18630*/  @!P1 BRA `(.L_x_1034) ;  /* 0xfffffffc00f09947 */ /* 0x002fea000383ffff */
[----:B------:R-:W-:Y:S05]  /*18640*/  BRA `(.L_x_1078) ;  /* 0xffffffec00b47947 */ /* 0x000fea000383ffff */
.L_x_1035:
[----:B-1----:R1:W2:Y:S02]  /*18650*/  SYNCS.PHASECHK.TRANS64.TRYWAIT P1, [R9+URZ], R0 ;  /* 0x00000000090075a7 */ /* 0x0022a4000802017f */
[----:B--2---:R-:W-:Y:S05]  /*18660*/  @!P1 NANOSLEEP.SYNCS 0x989680 ;  /* 0x009896800000995d */ /* 0x004fea0003900000 */
[----:B------:R-:W2:Y:S02]  /*18670*/  @!P1 SYNCS.PHASECHK.TRANS64 P1, [R9+URZ], R0 ;  /* 0x00000000090095a7 */ /* 0x000ea4000802007f */
[----:B--2---:R-:W-:Y:S05]  /*18680*/  @!P1 BRA `(.L_x_1035) ;  /* 0xfffffffc00f09947 */ /* 0x004fea000383ffff */
[----:B------:R-:W-:Y:S05]  /*18690*/  BRA `(.L_x_1079) ;  /* 0xffffffec00a87947 */ /* 0x000fea000383ffff */
.L_x_1037:
[----:B--2---:R2:W3:Y:S02]  /*186a0*/  SYNCS.PHASECHK.TRANS64.TRYWAIT P1, [R19+URZ+0x13260], R4 ;  /* 0x01326004130075a7 */ /* 0x0044e4000802017f */
[----:B---3--:R-:W-:Y:S05]  /*186b0*/  @!P1 NANOSLEEP.SYNCS 0x989680 ;  /* 0x009896800000995d */ /* 0x008fea0003900000 */
[----:B------:R-:W3:Y:S02]  /*186c0*/  @!P1 SYNCS.PHASECHK.TRANS64 P1, [R19+URZ+0x13260], R4 ;  /* 0x01326004130095a7 */ /* 0x000ee4000802007f */
[----:B---3--:R-:W-:Y:S05]  /*186d0*/  @!P1 BRA `(.L_x_1037) ;  /* 0xfffffffc00f09947 */ /* 0x008fea000383ffff */
[----:B------:R-:W-:Y:S05]  /*186e0*/  BRA `(.L_x_1080) ;  /* 0xffffffec00a87947 */ /* 0x000fea000383ffff */
.L_x_1039:
[----:B---3--:R3:W4:Y:S02]  /*186f0*/  SYNCS.PHASECHK.TRANS64.TRYWAIT P1, [R7+URZ+0x13260], R0 ;  /* 0x01326000070075a7 */ /* 0x008724000802017f */
[----:B----4-:R-:W-:Y:S05]  /*18700*/  @!P1 NANOSLEEP.SYNCS 0x989680 ;  /* 0x009896800000995d */ /* 0x010fea0003900000 */
[----:B------:R-:W4:Y:S02]  /*18710*/  @!P1 SYNCS.PHASECHK.TRANS64 P1, [R7+URZ+0x13260], R0 ;  /* 0x01326000070095a7 */ /* 0x000f24000802007f */
[----:B----4-:R-:W-:Y:S05]  /*18720*/  @!P1 BRA `(.L_x_1039) ;  /* 0xfffffffc00f09947 */ /* 0x010fea000383ffff */
[----:B------:R-:W-:Y:S05]  /*18730*/  BRA `(.L_x_1081) ;  /* 0xffffffec00a87947 */ /* 0x000fea000383ffff */
.L_x_1041:
[----:B----4-:R4:W0:Y:S02]  /*18740*/  SYNCS.PHASECHK.TRANS64.TRYWAIT P0, [R19+URZ+0x13280], R4 ;  /* 0x01328004130075a7 */ /* 0x010824000800017f */
[----:B0-----:R-:W-:Y:S05]  /*18750*/  @!P0 NANOSLEEP.SYNCS 0x989680 ;  /* 0x009896800000895d */ /* 0x001fea0003900000 */
[----:B------:R-:W0:Y:S02]  /*18760*/  @!P0 SYNCS.PHASECHK.TRANS64 P0, [R19+URZ+0x13280], R4 ;  /* 0x01328004130085a7 */ /* 0x000e24000800007f */
[----:B0-----:R-:W-:Y:S05]  /*18770*/  @!P0 BRA `(.L_x_1041) ;  /* 0xfffffffc00f08947 */ /* 0x001fea000383ffff */
[----:B------:R-:W-:Y:S05]  /*18780*/  BRA `(.L_x_1042) ;  /* 0xffffffec00a47947 */ /* 0x000fea000383ffff */
.L_x_1082:
        /* <DEDUP_REMOVED lines=15> */
.L_x_2201:


//--------------------- .text._ZN7cutlass13device_kernelIN5flash11enable_sm90INS1_16FlashAttnFwdSm90INS1_25CollectiveMainloopFwdSm90ILi2EN4cute5tupleIJNS5_1CILi1EEES8_S8_EEENS6_IJNS7_ILi192EEENS7_ILi160EEENS7_ILi64EEEEEELi64ENS_12float_e4m3_tEfNS_4arch4Sm90ELb0ELb1ELb0ELb1ELb0ELb1ELb0ELb1ELb1ELb1ELb0ELb0EEENS1_21CollectiveEpilogueFwdINS6_IJSA_SC_SB_EEES9_NS_10bfloat16_tESG_Li384ELb1ELb1ELb0ELb1EEENS1_36VarlenDynamicPersistentTileSchedulerILi192ELi160ELi384ELi128ELb0ELb1ELb1ELb1ELb0ELb1EEEEEEEEEvNT_6ParamsE --------------------------
	.section	.text._ZN7cutlass13device_kernelIN5flash11enable_sm90INS1_16FlashAttnFwdSm90INS1_25CollectiveMainloopFwdSm90ILi2EN4cute5tupleIJNS5_1CILi1EEES8_S8_EEENS6_IJNS7_ILi192EEENS7_ILi160EEENS7_ILi64EEEEEELi64ENS_12float_e4m3_tEfNS_4arch4Sm90ELb0ELb1ELb0ELb1ELb0ELb1ELb0ELb1ELb1ELb1ELb0ELb0EEENS1_21CollectiveEpilogueFwdINS6_IJSA_SC_SB_EEES9_NS_10bfloat16_tESG_Li384ELb1ELb1ELb0ELb1EEENS1_36VarlenDynamicPersistentTileSchedulerILi192ELi160ELi384ELi128ELb0ELb1ELb1ELb1ELb0ELb1EEEEEEEEEvNT_6ParamsE,"ax",@progbits
	.align	128
.text._ZN7cutlass13device_kernelIN5flash11enable_sm90INS1_16FlashAttnFwdSm90INS1_25CollectiveMainloopFwdSm90ILi2EN4cute5tupleIJNS5_1CILi1EEES8_S8_EEENS6_IJNS7_ILi192EEENS7_ILi160EEENS7_ILi64EEEEEELi64ENS_12float_e4m3_tEfNS_4arch4Sm90ELb0ELb1ELb0ELb1ELb0ELb1ELb0ELb1ELb1ELb1ELb0ELb0EEENS1_21CollectiveEpilogueFwdINS6_IJSA_SC_SB_EEES9_NS_10bfloat16_tESG_Li384ELb1ELb1ELb0ELb1EEENS1_36VarlenDynamicPersistentTileSchedulerILi192ELi160ELi384ELi128ELb0ELb1ELb1ELb1ELb0ELb1EEEEEEEEEvNT_6ParamsE:
        .type           _ZN7cutlass13device_kernelIN5flash11enable_sm90INS1_16FlashAttnFwdSm90INS1_25CollectiveMainloopFwdSm90ILi2EN4cute5tupleIJNS5_1CILi1EEES8_S8_EEENS6_IJNS7_ILi192EEENS7_ILi160EEENS7_ILi64EEEEEELi64ENS_12float_e4m3_tEfNS_4arch4Sm90ELb0ELb1ELb0ELb1ELb0ELb1ELb0ELb1ELb1ELb1ELb0ELb0EEENS1_21CollectiveEpilogueFwdINS6_IJSA_SC_SB_EEES9_NS_10bfloat16_tESG_Li384ELb1ELb1ELb0ELb1EEENS1_36VarlenDynamicPersistentTileSchedulerILi192ELi160ELi384ELi128ELb0ELb1ELb1ELb1ELb0ELb1EEEEEEEEEvNT_6ParamsE,@function
        .size           _ZN7cutlass13device_kernelIN5flash11enable_sm90INS1_16FlashAttnFwdSm90INS1_25CollectiveMainloopFwdSm90ILi2EN4cute5tupleIJNS5_1CILi1EEES8_S8_EEENS6_IJNS7_ILi192EEENS7_ILi160EEENS7_ILi64EEEEEELi64ENS_12float_e4m3_tEfNS_4arch4Sm90ELb0ELb1ELb0ELb1ELb0ELb1ELb0ELb1ELb1ELb1ELb0ELb0EEENS1_21CollectiveEpilogueFwdINS6_IJSA_SC_SB_EEES9_NS_10bfloat16_tESG_Li384ELb1ELb1ELb0ELb1EEENS1_36VarlenDynamicPersistentTileSchedulerILi192ELi160ELi384ELi128ELb0ELb1ELb1ELb1ELb0ELb1EEEEEEEEEvNT_6ParamsE,(.L_x_2202 - _ZN7cutlass13device_kernelIN5flash11enable_sm90INS1_16FlashAttnFwdSm90INS1_25CollectiveMainloopFwdSm90ILi2EN4cute5tupleIJNS5_1CILi1EEES8_S8_EEENS6_IJNS7_ILi192EEENS7_ILi160EEENS7_ILi64EEEEEELi64ENS_12float_e4m3_tEfNS_4arch4Sm90ELb0ELb1ELb0ELb1ELb0ELb1ELb0ELb1ELb1ELb1ELb0ELb0EEENS1_21CollectiveEpilogueFwdINS6_IJSA_SC_SB_EEES9_NS_10bfloat16_tESG_Li384ELb1ELb1ELb0ELb1EEENS1_36VarlenDynamicPersistentTileSchedulerILi192ELi160ELi384ELi128ELb0ELb1ELb1ELb1ELb0ELb1EEEEEEEEEvNT_6ParamsE)
        .other          _ZN7cutlass13device_kernelIN5flash11enable_sm90INS1_16FlashAttnFwdSm90INS1_25CollectiveMainloopFwdSm90ILi2EN4cute5tupleIJNS5_1CILi1EEES8_S8_EEENS6_IJNS7_ILi192EEENS7_ILi160EEENS7_ILi64EEEEEELi64ENS_12float_e4m3_tEfNS_4arch4Sm90ELb0ELb1ELb0ELb1ELb0ELb1ELb0ELb1ELb1ELb1ELb0ELb0EEENS1_21CollectiveEpilogueFwdINS6_IJSA_SC_SB_EEES9_NS_10bfloat16_tESG_Li384ELb1ELb1ELb0ELb1EEENS1_36VarlenDynamicPersistentTileSchedulerILi192ELi160ELi384ELi128ELb0ELb1ELb1ELb1ELb0ELb1EEEEEEEEEvNT_6ParamsE,@"STO_CUDA_ENTRY STV_DEFAULT"
_ZN7cutlass13device_kernelIN5flash11enable_sm90INS1_16FlashAttnFwdSm90INS1_25CollectiveMainloopFwdSm90ILi2EN4cute5tupleIJNS5_1CILi1EEES8_S8_EEENS6_IJNS7_ILi192EEENS7_ILi160EEENS7_ILi64EEEEEELi64ENS_12float_e4m3_tEfNS_4arch4Sm90ELb0ELb1ELb0ELb1ELb0ELb1ELb0ELb1ELb1ELb1ELb0ELb0EEENS1_21CollectiveEpilogueFwdINS6_IJSA_SC_SB_EEES9_NS_10bfloat16_tESG_Li384ELb1ELb1ELb0ELb1EEENS1_36VarlenDynamicPersistentTileSchedulerILi192ELi160ELi384ELi128ELb0ELb1ELb1ELb1ELb0ELb1EEEEEEEEEvNT_6ParamsE:
        /* <DEDUP_REMOVED lines=23> */
.L_x_1084:
[----:B------:R-:W-:Y:S05]  /*0170*/  BSYNC B0 ;  /* 0x0000000000007941 */ /* 0x000fea0003800000 */
.L_x_1083:
[----:B------:R-:W-:Y:S01]  /*0180*/  VOTEU.ANY UP0, P0 ;  /* 0x00000000003f7886 */ /* 0x000fe20000000100 */
[----:B------:R-:W0:Y:S01]  /*0190*/  SHFL.IDX PT, R2, R0, RZ, 0x1f ;  /* 0x00001fff00027589 */ /* 0x000e2200000e0000 */
[----:B------:R-:W-:Y:S01]  /*01a0*/  UMOV UR4, 0x80 ;  /* 0x0000008000047882 */ /* 0x000fe20000000000 */
[----:B------:R-:W-:Y:S01]  /*01b0*/  UMOV UR7, 0x180 ;  /* 0x0000018000077882 */ /* 0x000fe20000000000 */
[----:B------:R-:W-:Y:S01]  /*01c0*/  VOTEU.ANY UP1, P0 ;  /* 0x00000000003f7886 */ /* 0x000fe20000020100 */
[----:B------:R-:W1:Y:S01]  /*01d0*/  @UP0 S2UR UR8, SR_CgaCtaId ;  /* 0x00000000000809c3 */ /* 0x000e620000008800 */
[----:B------:R-:W-:Y:S01]  /*01e0*/  @UP0 UMOV UR6, 0x400 ;  /* 0x0000040000060882 */ /* 0x000fe20000000000 */
[----:B------:R-:W-:-:S04]  /*01f0*/  @UP0 UIADD3 UR4, -UR4, 0x100000, URZ ;  /* 0x0010000004040890 */ /* 0x000fc8000fffe13f */
[----:B------:R-:W-:Y:S02]  /*0200*/  @UP0 USHF.L.U32 UR5, UR4, 0xb, URZ ;  /* 0x0000000b04050899 */ /* 0x000fe4000800063f */
[----:B------:R-:W-:Y:S01]  /*0210*/  @UP0 USHF.L.U32 UR4, UR4, 0x1, URZ ;  /* 0x0000000104040899 */ /* 0x000fe2000800063f */
[----:B0-----:R-:W-:Y:S02]  /*0220*/  ISETP.NE.AND P1, PT, R2, RZ, PT ;  /* 0x000000ff0200720c */ /* 0x001fe40003f25270 */
[----:B------:R-:W-:Y:S01]  /*0230*/  SHF.R.U32.HI R2, RZ, 0x7, R3 ;  /* 0x00000007ff027819 */ /* 0x000fe20000011603 */
[----:B-1----:R-:W-:Y:S02]  /*0240*/  @UP0 ULEA UR8, UR8, UR6, 0x18 ;  /* 0x0000000608080291 */ /* 0x002fe4000f8ec03f */
[----:B------:R-:W-:-:S04]  /*0250*/  @UP0 UIADD3 UR6, -UR7, 0x100000, URZ ;  /* 0x0010000007060890 */ /* 0x000fc8000fffe13f */
[----:B------:R-:W-:Y:S02]  /*0260*/  @UP0 USHF.L.U32 UR7, UR6, 0xb, URZ ;  /* 0x0000000b06070899 */ /* 0x000fe4000800063f */
[----:B------:R-:W-:Y:S01]  /*0270*/  @UP0 USHF.L.U32 UR6, UR6, 0x1, URZ ;  /* 0x0000000106060899 */ /* 0x000fe2000800063f */
[----:B------:R-:W-:Y:S01]  /*0280*/  VOTEU.ANY UP0, P0 ;  /* 0x00000000003f7886 */ /* 0x000fe20000000100 */
[----:B------:R-:W0:Y:S04]  /*0290*/  SHFL.IDX PT, R2, R2, RZ, 0x1f ;  /* 0x00001fff02027589 */ /* 0x000e2800000e0000 */
[----:B------:R-:W1:Y:S02]  /*02a0*/  FENCE.VIEW.ASYNC.S ;  /* 0x00000000000073c6 */ /* 0x000e640000000000 */
[----:B-1----:R1:W2:Y:S04]  /*02b0*/  @UP0 SYNCS.EXCH.64 URZ, [UR8+0x13200], UR4 ;  /* 0x01320004083f05b2 */ /* 0x0022a80008000100 */
[----:B------:R1:W3:Y:S01]  /*02c0*/  @UP1 SYNCS.EXCH.64 URZ, [UR8+0x13220], UR6 ;  /* 0x01322006083f15b2 */ /* 0x0002e20008000100 */
[----:B------:R-:W-:Y:S05]  /*02d0*/  @P1 BRA `(.L_x_1085) ;  /* 0x0000000000481947 */ /* 0x000fea0003800000 */
[----:B-1----:R-:W1:Y:S01]  /*02e0*/  S2UR UR5, SR_CgaCtaId ;  /* 0x00000000000579c3 */ /* 0x002e620000008800 */
[----:B------:R-:W-:Y:S01]  /*02f0*/  UMOV UR4, 0x400 ;  /* 0x0000040000047882 */ /* 0x000fe20000000000 */
[----:B------:R-:W-:Y:S01]  /*0300*/  UMOV UR6, 0x1 ;  /* 0x0000000100067882 */ /* 0x000fe20000000000 */
[----:B------:R-:W-:Y:S01]  /*0310*/  UMOV UR7, 0x3 ;  /* 0x0000000300077882 */ /* 0x000fe20000000000 */
[----:B------:R-:W-:Y:S01]  /*0320*/  ELECT P0, URZ, PT ;  /* 0x00000000003f782f */ /* 0x000fe20003800000 */
[----:B-1----:R-:W-:Y:S02]  /*0330*/  ULEA UR8, UR5, UR4, 0x18 ;  /* 0x0000000405087291 */ /* 0x002fe4000f8ec03f */
[----:B------:R-:W-:-:S04]  /*0340*/  UIADD3 UR4, -UR6, 0x100000, URZ ;  /* 0x0010000006047890 */ /* 0x000fc8000fffe13f */
[----:B------:R-:W-:Y:S02]  /*0350*/  USHF.L.U32 UR5, UR4, 0xb, URZ ;  /* 0x0000000b04057899 */ /* 0x000fe4000800063f */
[----:B------:R-:W-:Y:S02]  /*0360*/  USHF.L.U32 UR4, UR4, 0x1, URZ ;  /* 0x0000000104047899 */ /* 0x000fe4000800063f */
[----:B------:R-:W-:-:S04]  /*0370*/  UIADD3 UR6, -UR7, 0x100000, URZ ;  /* 0x0010000007067890 */ /* 0x000fc8000fffe13f */
[----:B------:R-:W-:Y:S02]  /*0380*/  USHF.L.U32 UR7, UR6, 0xb, URZ ;  /* 0x0000000b06077899 */ /* 0x000fe4000800063f */
[----:B------:R-:W-:Y:S01]  /*0390*/  USHF.L.U32 UR6, UR6, 0x1, URZ ;  /* 0x0000000106067899 */ /* 0x000fe2000800063f */
[----:B------:R-:W1:Y:S03]  /*03a0*/  FENCE.VIEW.ASYNC.S ;  /* 0x00000000000073c6 */ /* 0x000e660000000000 */
[----:B-1----:R4:W1:Y:S08]  /*03b0*/  SYNCS.EXCH.64 URZ, [UR8+0x13230], UR4 ;  /* 0x01323004083f75b2 */ /* 0x0028700008000100 */
[----:B------:R4:W0:Y:S01]  /*03c0*/  SYNCS.EXCH.64 URZ, [UR8+0x13240], UR6 ;  /* 0x01324006083f75b2 */ /* 0x0008220008000100 */
[----:B------:R4:W0:Y:S01]  /*03d0*/  SYNCS.EXCH.64 URZ, [UR8+0x13238], UR4 ;  /* 0x01323804083f75b2 */ /* 0x0008220008000100 */
[----:B------:R4:W0:Y:S02]  /*03e0*/  SYNCS.EXCH.64 URZ, [UR8+0x13248], UR6 ;  /* 0x01324806083f75b2 */ /* 0x0008240008000100 */
[----:B----4-:R-:W-:Y:S01]  /*03f0*/  NOP ;  /* 0x0000000000007918 */ /* 0x010fe20000000000 */
.L_x_1085:
[----:B------:R-:W4:Y:S01]  /*0400*/  SHFL.IDX PT, R3, R0, RZ, 0x1f ;  /* 0x00001fff00037589 */ /* 0x000f2200000e0000 */
[----:B------:R-:W-:Y:S01]  /*0410*/  NOP ;  /* 0x0000000000007918 */ /* 0x000fe20000000000 */
[----:B----4-:R-:W-:-:S13]  /*0420*/  ISETP.NE.AND P0, PT, R3, RZ, PT ;  /* 0x000000ff0300720c */ /* 0x010fda0003f05270 */
        /* <DEDUP_REMOVED lines=19> */
.L_x_1086:
[----:B------:R-:W4:Y:S01]  /*0560*/  SHFL.IDX PT, R3, R0, RZ, 0x1f ;  /* 0x00001fff00037589 */ /* 0x000f2200000e0000 */
[----:B------:R-:W-:Y:S01]  /*0570*/  NOP ;  /* 0x0000000000007918 */ /* 0x000fe20000000000 */
[----:B----4-:R-:W-:-:S13]  /*0580*/  ISETP.NE.AND P0, PT, R3, RZ, PT ;  /* 0x000000ff0300720c */ /* 0x010fda0003f05270 */
[----:B------:R-:W-:Y:S05]  /*0590*/  @P0 BRA `(.L_x_1087) ;  /* 0x0000000000380947 */ /* 0x000fea0003800000 */
[----:B-1----:R-:W1:Y:S01]  /*05a0*/  S2UR UR5, SR_CgaCtaId ;  /* 0x00000000000579c3 */ /* 0x002e620000008800 */
[----:B------:R-:W-:Y:S01]  /*05b0*/  UMOV UR4, 0x400 ;  /* 0x0000040000047882 */ /* 0x000fe20000000000 */
[----:B------:R-:W-:Y:S01]  /*05c0*/  UMOV UR7, 0x1 ;  /* 0x0000000100077882 */ /* 0x000fe20000000000 */
[----:B------:R-:W-:Y:S01]  /*05d0*/  ELECT P0, URZ, PT ;  /* 0x00000000003f782f */ /* 0x000fe20003800000 */
[----:B-1----:R-:W-:Y:S02]  /*05e0*/  ULEA UR6, UR5, UR4, 0x18 ;  /* 0x0000000405067291 */ /* 0x002fe4000f8ec03f */
[----:B------:R-:W-:-:S04]  /*05f0*/  UIADD3 UR4, -UR7, 0x100000, URZ ;  /* 0x0010000007047890 */ /* 0x000fc8000fffe13f */
[----:B------:R-:W-:Y:S02]  /*0600*/  USHF.L.U32 UR5, UR4, 0xb, URZ ;  /* 0x0000000b04057899 */ /* 0x000fe4000800063f */
[----:B------:R-:W-:Y:S01]  /*0610*/  USHF.L.U32 UR4, UR4, 0x1, URZ ;  /* 0x0000000104047899 */ /* 0x000fe2000800063f */
[----:B------:R-:W1:Y:S11]  /*0620*/  FENCE.VIEW.ASYNC.S ;  /* 0x00000000000073c6 */ /* 0x000e760000000000 */
[----:B-1----:R4:W1:Y:S01]  /*0630*/  SYNCS.EXCH.64 URZ, [UR6+0x13270], UR4 ;  /* 0x01327004063f75b2 */ /* 0x0028620008000100 */
[----:B------:R4:W0:Y:S01]  /*0640*/  SYNCS.EXCH.64 URZ, [UR6+0x13280], UR4 ;  /* 0x01328004063f75b2 */ /* 0x0008220008000100 */
[----:B------:R4:W0:Y:S01]  /*0650*/  SYNCS.EXCH.64 URZ, [UR6+0x13278], UR4 ;  /* 0x01327804063f75b2 */ /* 0x0008220008000100 */
[----:B------:R4:W0:Y:S02]  /*0660*/  SYNCS.EXCH.64 URZ, [UR6+0x13288], UR4 ;  /* 0x01328804063f75b2 */ /* 0x0008240008000100 */
[----:B----4-:R-:W-:Y:S01]  /*0670*/  NOP ;  /* 0x0000000000007918 */ /* 0x010fe20000000000 */
.L_x_1087:
        /* <DEDUP_REMOVED lines=22> */
.L_x_1088:
        /* <DEDUP_REMOVED lines=22> */
.L_x_1089:
[----:B0-----:R-:W-:Y:S01]  /*0940*/  ISETP.NE.AND P0, PT, R2, RZ, PT ;  /* 0x000000ff0200720c */ /* 0x001fe20003f05270 */
[----:B------:R-:W-:Y:S01]  /*0950*/  IMAD.MOV.U32 R2, RZ, RZ, 0x1 ;  /* 0x00000001ff027424 */ /* 0x000fe200078e00ff */
[----:B------:R-:W-:Y:S01]  /*0960*/  NOP ;  /* 0x0000000000007918 */ /* 0x000fe20000000000 */
[----:B------:R-:W-:Y:S01]  /*0970*/  ULDC.64 UR40, c[0x0][0x208] ;  /* 0x0000820000287ab9 */ /* 0x000fe20000000a00 */
[----:B------:R-:W-:Y:S02]  /*0980*/  BSSY B8, `(.L_x_1090) ;  /* 0x0001f74000087945 */ /* 0x000fe40003800000 */
[----:B------:R-:W-:-:S05]  /*0990*/  SEL R2, R2, 0x2, !P0 ;  /* 0x0000000202027807 */ /* 0x000fca0004000000 */
[----:B------:R0:W-:Y:S01]  /*09a0*/  STL [R1+0x34], R2 ;  /* 0x0000340201007387 */ /* 0x0001e20000100800 */
[----:B-123--:R-:W-:Y:S06]  /*09b0*/  BAR.SYNC.DEFER_BLOCKING 0x0 ;  /* 0x0000000000007b1d */ /* 0x00efec0000010000 */
[----:B------:R-:W-:Y:S05]  /*09c0*/  @!P0 BRA `(.L_x_1091) ;  /* 0x0000019000988947 */ /* 0x000fea0003800000 */
.L_x_1092:
[----:B------:R-:W-:-:S08]  /*09d0*/  NOP ;  /* 0x0000000000007918 */ /* 0x000fd00000000000 */
[----:B------:R-:W1:Y:S02]  /*09e0*/  USETMAXREG.TRY_ALLOC.CTAPOOL UP0, 0xa0 ;  /* 0x000000a0000079c8 */ /* 0x000e640008000600 */
[----:B-1----:R-:W-:-:S13]  /*09f0*/  PLOP3.LUT P0, PT, PT, PT, UP0, 0x80, 0x0 ;  /* 0x000000000000781c */ /* 0x002fda0003f0f008 */
[----:B------:R-:W-:Y:S05]  /*0a00*/  @!P0 BRA `(.L_x_1092) ;  /* 0xfffffffc00f08947 */ /* 0x000fea000383ffff */
[----:B------:R-:W1:Y:S08]  /*0a10*/  S2UR UR4, SR_CgaCtaId ;  /* 0x00000000000479c3 */ /* 0x000e700000008800 */
[----:B------:R-:W-:Y:S06]  /*0a20*/  BAR.ARV 0x8, 0x200 ;  /* 0x0208000000007b1d */ /* 0x000fec0000002000 */
[----:B------:R-:W-:-:S02]  /*0a30*/  MOV R17, 0x400 ;  /* 0x0000040000117802 */ /* 0x000fc40000000f00 */
[----:B------:R-:W-:Y:S01]  /*0a40*/  BAR.SYNC.DEFER_BLOCKING 0x5, 0x200 ;  /* 0x0148000000007b1d */ /* 0x000fe20000010000 */
[----:B-1----:R-:W-:-:S05]  /*0a50*/  IMAD.U32 R0, RZ, RZ, UR4 ;  /* 0x00000004ff007e24 */ /* 0x002fca000f8e00ff */
[----:B------:R-:W-:Y:S01]  /*0a60*/  ULDC UR4, c[0x0][0xc3c] ;  /* 0x00030f0000047ab9 */ /* 0x000fe20000000800 */
[----:B------:R-:W-:Y:S01]  /*0a70*/  LEA R17, R0, R17, 0x18 ;  /* 0x0000001100117211 */ /* 0x000fe200078ec0ff */
[----:B------:R-:W-:Y:S04]  /*0a80*/  STL [R1+0x30], R0 ;  /* 0x0000300001007387 */ /* 0x000fe80000100800 */
[----:B------:R-:W1:Y:S01]  /*0a90*/  LDS.128 R12, [R17+0x132d0] ;  /* 0x0132d000110c7984 */ /* 0x000e620000000c00 */
[----:B------:R-:W-:Y:S06]  /*0aa0*/  BAR.ARV 0x4, 0x200 ;  /* 0x0108000000007b1d */ /* 0x000fec0000002000 */
[----:B-1----:R-:W-:-:S13]  /*0ab0*/  ISETP.GE.AND P0, PT, R15, UR4, PT ;  /* 0x000000040f007c0c */ /* 0x002fda000bf06270 */
[----:B------:R-:W-:Y:S05]  /*0ac0*/  @P0 BRA `(.L_x_1093) ;  /* 0x000001f4007c0947 */ /* 0x000fea0003800000 */
[----:B------:R-:W2:Y:S01]  /*0ad0*/  LDL.LU R18, [R1+0x34] ;  /* 0x0000340001127983 */ /* 0x000ea20000300800 */
[----:B------:R-:W1:Y:S02]  /*0ae0*/  S2R R0, SR_TID.X ;  /* 0x0000000000007919 */ /* 0x000e640000002100 */
[----:B-1----:R-:W-:-:S05]  /*0af0*/  VIADD R0, R0, 0xffffff80 ;  /* 0xffffff8000007836 */ /* 0x002fca0000000000 */
[----:B------:R-:W-:-:S04]  /*0b00*/  SHF.R.S32.HI R3, RZ, 0x1f, R0 ;  /* 0x0000001fff037819 */ /* 0x000fc80000011400 */
[CC--:B0-----:R-:W-:Y:S02]  /*0b10*/  LEA.HI R2, R3.reuse, R0.reuse, RZ, 0x7 ;  /* 0x0000000003027211 */ /* 0x0c1fe400078f38ff */
[-C--:B------:R-:W-:Y:S02]  /*0b20*/  LEA.HI R4, R0, R0.reuse, RZ, 0x1 ;  /* 0x0000000000047211 */ /* 0x080fe400078f08ff */
[----:B------:R-:W-:Y:S02]  /*0b30*/  LOP3.LUT R9, R2, 0xffffff80, RZ, 0xc0, !PT ;  /* 0xffffff8002097812 */ /* 0x000fe400078ec0ff */
[----:B------:R-:W-:Y:S02]  /*0b40*/  LEA.HI R6, R3, R0, RZ, 0x2 ;  /* 0x0000000003067211 */ /* 0x000fe400078f10ff */
[----:B------:R-:W-:Y:S01]  /*0b50*/  LOP3.LUT R5, R4, 0xfffffffe, RZ, 0xc0, !PT ;  /* 0xfffffffe04057812 */ /* 0x000fe200078ec0ff */
[----:B------:R-:W-:Y:S01]  /*0b60*/  IMAD.IADD R9, R0, 0x1, -R9 ;  /* 0x0000000100097824 */ /* 0x000fe200078e0a09 */
[----:B------:R-:W-:-:S02]  /*0b70*/  LOP3.LUT R11, R6, 0xfffffffc, RZ, 0xc0, !PT ;  /* 0xfffffffc060b7812 */ /* 0x000fc400078ec0ff */
[----:B------:R-:W-:Y:S01]  /*0b80*/  LEA.HI R7, R3, R0, RZ, 0x4 ;  /* 0x0000000003077211 */ /* 0x000fe200078f20ff */
[C---:B------:R-:W-:Y:S01]  /*0b90*/  IMAD.IADD R5, R0.reuse, 0x1, -R5 ;  /* 0x0000000100057824 */ /* 0x040fe200078e0a05 */
[----:B------:R-:W-:Y:S01]  /*0ba0*/  SHF.R.S32.HI R8, RZ, 0x1f, R9 ;  /* 0x0000001fff087819 */ /* 0x000fe20000011409 */
[----:B------:R-:W-:Y:S01]  /*0bb0*/  IMAD.IADD R16, R0, 0x1, -R11 ;  /* 0x0000000100107824 */ /* 0x000fe200078e0a0b */
[--C-:B------:R-:W-:Y:S02]  /*0bc0*/  SHF.R.S32.HI R0, RZ, 0x2, R6.reuse ;  /* 0x00000002ff007819 */ /* 0x100fe40000011406 */
[----:B------:R-:W-:Y:S02]  /*0bd0*/  SHF.R.S32.HI R3, RZ, 0x1f, R6 ;  /* 0x0000001fff037819 */ /* 0x000fe40000011406 */
[----:B------:R-:W-:Y:S02]  /*0be0*/  LEA.HI R10, R8, R9, RZ, 0x2 ;  /* 0x00000009080a7211 */ /* 0x000fe400078f10ff */
[----:B------:R-:W-:-:S02]  /*0bf0*/  SHF.R.S32.HI R20, RZ, 0x1, R4 ;  /* 0x00000001ff147819 */ /* 0x000fc40000011404 */
[----:B------:R-:W-:Y:S02]  /*0c00*/  LEA.HI R3, R3, R0, RZ, 0x2 ;  /* 0x0000000003037211 */ /* 0x000fe400078f10ff */
[--C-:B------:R-:W-:Y:S02]  /*0c10*/  SHF.R.S32.HI R12, RZ, 0x2, R10.reuse ;  /* 0x00000002ff0c7819 */ /* 0x100fe4000001140a */
[----:B------:R-:W-:Y:S02]  /*0c20*/  SHF.R.S32.HI R19, RZ, 0x1f, R10 ;  /* 0x0000001fff137819 */ /* 0x000fe4000001140a */
[----:B------:R-:W-:Y:S02]  /*0c30*/  SHF.R.S32.HI R2, RZ, 0x7, R2 ;  /* 0x00000007ff027819 */ /* 0x000fe40000011402 */
[----:B------:R-:W-:Y:S02]  /*0c40*/  LEA.HI R4, R4, R20, RZ, 0x1 ;  /* 0x0000001404047211 */ /* 0x000fe400078f08ff */
[----:B------:R-:W-:-:S02]  /*0c50*/  LOP3.LUT R3, R3, 0xfffffffc, RZ, 0xc0, !PT ;  /* 0xfffffffc03037812 */ /* 0x000fc400078ec0ff */
[----:B------:R-:W-:Y:S01]  /*0c60*/  LEA.HI R19, R19, R12, RZ, 0x3 ;  /* 0x0000000c13137211 */ /* 0x000fe200078f18ff */
[----:B------:R-:W-:Y:S01]  /*0c70*/  IMAD.HI R6, R2, 0x55555556, RZ ;  /* 0x5555555602067827 */ /* 0x000fe200078e02ff */
[----:B------:R-:W-:Y:S02]  /*0c80*/  LOP3.LUT R4, R4, 0x3fffffe, RZ, 0xc0, !PT ;  /* 0x03fffffe04047812 */ /* 0x000fe400078ec0ff */
[----:B------:R-:W-:Y:S01]  /*0c90*/  LOP3.LUT R19, R19, 0xfffffff8, RZ, 0xc0, !PT ;  /* 0xfffffff813137812 */ /* 0x000fe200078ec0ff */
[----:B------:R-:W-:Y:S01]  /*0ca0*/  IMAD.IADD R3, R0, 0x1, -R3 ;  /* 0x0000000100037824 */ /* 0x000fe200078e0a03 */
[----:B------:R-:W-:Y:S01]  /*0cb0*/  LEA.HI R8, R8, R9, RZ, 0x5 ;  /* 0x0000000908087211 */ /* 0x000fe200078f28ff */
[----:B------:R-:W-:Y:S01]  /*0cc0*/  IMAD.IADD R4, R20, 0x1, -R4 ;  /* 0x0000000114047824 */ /* 0x000fe200078e0a04 */
[----:B------:R-:W-:Y:S01]  /*0cd0*/  SHF.R.S32.HI R7, RZ, 0x4, R7 ;  /* 0x00000004ff077819 */ /* 0x000fe20000011407 */
[----:B------:R-:W-:Y:S01]  /*0ce0*/  IMAD.SHL.U32 R3, R3, 0x80, RZ ;  /* 0x0000008003037824 */ /* 0x000fe200078e00ff */
[----:B------:R-:W-:Y:S01]  /*0cf0*/  LEA.HI R11, R6, R6, RZ, 0x1 ;  /* 0x00000006060b7211 */ /* 0x000fe200078f08ff */
[----:B------:R-:W-:Y:S01]  /*0d00*/  IMAD.IADD R19, R12, 0x1, -R19 ;  /* 0x000000010c137824 */ /* 0x000fe200078e0a13 */
[----:B------:R-:W-:-:S02]  /*0d10*/  LEA.HI R0, R16, R16, RZ, 0x1 ;  /* 0x0000001010007211 */ /* 0x000fc400078f08ff */
[----:B------:R-:W-:Y:S01]  /*0d20*/  SHF.R.S32.HI R8, RZ, 0x5, R8 ;  /* 0x00000005ff087819 */ /* 0x000fe20000011408 */
[----:B------:R-:W-:Y:S01]  /*0d30*/  IMAD R4, R7, 0x8, R4 ;  /* 0x0000000807047824 */ /* 0x000fe200078e0204 */
[----:B------:R-:W-:Y:S01]  /*0d40*/  LOP3.LUT R7, R0, 0x1ffffffe, RZ, 0xc0, !PT ;  /* 0x1ffffffe00077812 */ /* 0x000fe200078ec0ff */
[----:B------:R-:W-:Y:S01]  /*0d50*/  IMAD.SHL.U32 R156, R5, 0x10, RZ ;  /* 0x00000010059c7824 */ /* 0x000fe200078e00ff */
[----:B------:R-:W-:Y:S01]  /*0d60*/  LOP3.LUT R6, R3, 0x180, RZ, 0xc0, !PT ;  /* 0x0000018003067812 */ /* 0x000fe200078ec0ff */
[----:B------:R-:W-:Y:S01]  /*0d70*/  IMAD R11, R11, -0x3, R2 ;  /* 0xfffffffd0b0b7824 */ /* 0x000fe200078e0202 */
[----:B------:R-:W-:Y:S01]  /*0d80*/  LOP3.LUT R10, R10, 0x7ffffffc, RZ, 0xc0, !PT ;  /* 0x7ffffffc0a0a7812 */ /* 0x000fe200078ec0ff */
[----:B------:R-:W-:Y:S01]  /*0d90*/  IMAD R8, R8, 0x10, R19 ;  /* 0x0000001008087824 */ /* 0x000fe200078e0213 */
[----:B------:R-:W-:Y:S01]  /*0da0*/  LOP3.LUT R0, R6, 0x10, R156, 0xf8, !PT ;  /* 0x0000001006007812 */ /* 0x000fe200078ef89c */
[----:B------:R-:W-:Y:S01]  /*0db0*/  IMAD.IADD R7, R16, 0x1, -R7 ;  /* 0x0000000110077824 */ /* 0x000fe200078e0a07 */
[----:B------:R-:W-:Y:S01]  /*0dc0*/  SHF.R.U32.HI R3, RZ, 0x3, R6 ;  /* 0x00000003ff037819 */ /* 0x000fe20000011606 */
[----:B------:R-:W-:Y:S01]  /*0dd0*/  IMAD R8, R11, 0x40, R8 ;  /* 0x000000400b087824 */ /* 0x000fe200078e0208 */
[----:B------:R-:W-:Y:S01]  /*0de0*/  LOP3.LUT R2, R6, 0x30, R156, 0xf8, !PT ;  /* 0x0000003006027812 */ /* 0x000fe200078ef89c */
[----:B------:R0:W-:Y:S01]  /*0df0*/  STL [R1+0x44], R6 ;  /* 0x0000440601007387 */ /* 0x0001e20000100800 */
[----:B------:R-:W-:-:S02]  /*0e00*/  LOP3.LUT R0, R0, R3, RZ, 0x3c, !PT ;  /* 0x0000000300007212 */ /* 0x000fc400078e3cff */
[----:B------:R-:W-:Y:S01]  /*0e10*/  LOP3.LUT R2, R2, R3, RZ, 0x3c, !PT ;  /* 0x0000000302027212 */ /* 0x000fe200078e3cff */
[----:B------:R-:W-:Y:S02]  /*0e20*/  IMAD R3, R7, 0x8, R8 ;  /* 0x0000000807037824 */ /* 0x000fe400078e0208 */
[----:B0-----:R-:W-:-:S05]  /*0e30*/  IMAD.IADD R6, R9, 0x1, -R10 ;  /* 0x0000000109067824 */ /* 0x001fca00078e0a0a */
[----:B------:R0:W-:Y:S04]  /*0e40*/  STL [R1+0x38], R6 ;  /* 0x0000380601007387 */ /* 0x0001e80000100800 */
[----:B------:R-:W-:Y:S04]  /*0e50*/  STL [R1+0x24], R13 ;  /* 0x0000240d01007387 */ /* 0x000fe80000100800 */
[----:B------:R2:W-:Y:S04]  /*0e60*/  STL [R1+0x3c], R3 ;  /* 0x00003c0301007387 */ /* 0x0005e80000100800 */
[----:B------:R-:W-:Y:S04]  /*0e70*/  STL [R1+0x28], R14 ;  /* 0x0000280e01007387 */ /* 0x000fe80000100800 */
[----:B------:R-:W-:Y:S04]  /*0e80*/  STL [R1+0x2c], R15 ;  /* 0x00002c0f01007387 */ /* 0x000fe80000100800 */
[----:B------:R-:W-:Y:S01]  /*0e90*/  STL [R1+0x54], RZ ;  /* 0x000054ff01007387 */ /* 0x000fe20000100800 */
[----:B0-----:R-:W-:-:S02]  /*0ea0*/  IMAD.SHL.U32 R6, R5, 0x8, RZ ;  /* 0x0000000805067824 */ /* 0x001fc400078e00ff */
[----:B------:R-:W-:Y:S01]  /*0eb0*/  IMAD.MOV.U32 R23, RZ, RZ, RZ ;  /* 0x000000ffff177224 */ /* 0x000fe200078e00ff */
[----:B--2---:R-:W-:-:S05]  /*0ec0*/  LOP3.LUT R3, R18, 0x1, RZ, 0xfc, !PT ;  /* 0x0000000112037812 */ /* 0x004fca00078efcff */
[----:B------:R0:W-:Y:S02]  /*0ed0*/  STL [R1+0x10], R3 ;  /* 0x0000100301007387 */ /* 0x0001e40000100800 */
[----:B0-----:R-:W-:Y:S02]  /*0ee0*/  IMAD.SHL.U32 R3, R4, 0x40, RZ ;  /* 0x0000004004037824 */ /* 0x001fe400078e00ff */
[----:B------:R0:W-:Y:S02]  /*0ef0*/  STL [R1+0x18], RZ ;  /* 0x000018ff01007387 */ /* 0x0001e40000100800 */
[----:B------:R-:W-:Y:S01]  /*0f00*/  IMAD.IADD R4, R3, 0x1, R0 ;  /* 0x0000000103047824 */ /* 0x000fe200078e0200 */
[----:B------:R-:W-:Y:S01]  /*0f10*/  IADD3 R0, R17, R3, R2 ;  /* 0x0000000311007210 */ /* 0x000fe20007ffe002 */
[----:B------:R0:W-:Y:S04]  /*0f20*/  STL [R1+0x48], R3 ;  /* 0x0000480301007387 */ /* 0x0001e80000100800 */
[----:B------:R0:W-:Y:S04]  /*0f30*/  STL [R1], R6 ;  /* 0x0000000601007387 */ /* 0x0001e80000100800 */
[----:B------:R0:W-:Y:S04]  /*0f40*/  STL [R1+0x58], R0 ;  /* 0x0000580001007387 */ /* 0x0001e80000100800 */
[----:B------:R0:W-:Y:S01]  /*0f50*/  STL [R1+0x34], R4 ;  /* 0x0000340401007387 */ /* 0x0001e20000100800 */
[----:B------:R-:W-:-:S07]  /*0f60*/  CS2R R18, SRZ ;  /* 0x0000000000127805 */ /* 0x000fce000001ff00 */
.L_x_1268:
[----:B0-2--5:R-:W2:Y:S01]  /*0f70*/  LDL R27, [R1+0x2c] ;  /* 0x00002c00011b7983 */ /* 0x025ea20000100800 */
[----:B------:R-:W-:Y:S01]  /*0f80*/  ULDC.64 UR4, c[0x0][0xa28] ;  /* 0x00028a0000047ab9 */ /* 0x000fe20000000a00 */
[----:B0--3--:R-:W2:Y:S01]  /*0f90*/  LDC.64 R4, c[0x0][0xa08] ;  /* 0x00028200ff047b82 */ /* 0x009ea20000000a00 */
[----:B------:R-:W-:Y:S01]  /*0fa0*/  ISETP.NE.U32.AND P0, PT, RZ, UR4, PT ;  /* 0x00000004ff007c0c */ /* 0x000fe2000bf05070 */
[----:B------:R-:W3:Y:S01]  /*0fb0*/  LDL R26, [R1+0x28] ;  /* 0x00002800011a7983 */ /* 0x000ee20000100800 */
[----:B------:R-:W-:Y:S01]  /*0fc0*/  IMAD.MOV.U32 R0, RZ, RZ, RZ ;  /* 0x000000ffff007224 */ /* 0x000fe200078e00ff */
[----:B------:R-:W-:Y:S01]  /*0fd0*/  ULDC.64 UR6, c[0x0][0xa20] ;  /* 0x0002880000067ab9 */ /* 0x000fe20000000a00 */
[----:B------:R-:W-:Y:S01]  /*0fe0*/  ISETP.NE.AND.EX P0, PT, RZ, UR5, PT, P0 ;  /* 0x00000005ff007c0c */ /* 0x000fe2000bf05300 */
[----:B------:R-:W-:Y:S01]  /*0ff0*/  ULDC.64 UR4, c[0x0][0xa18] ;  /* 0x0002860000047ab9 */ /* 0x000fe20000000a00 */
[----:B------:R-:W-:Y:S01]  /*1000*/  IMAD.MOV.U32 R24, RZ, RZ, RZ ;  /* 0x000000ffff187224 */ /* 0x000fe200078e00ff */
[----:B------:R-:W-:-:S04]  /*1010*/  ISETP.NE.U32.AND P1, PT, RZ, UR4, PT ;  /* 0x00000004ff007c0c */ /* 0x000fc8000bf25070 */
[----:B------:R-:W-:Y:S01]  /*1020*/  ISETP.NE.AND.EX P1, PT, RZ, UR5, PT, P1 ;  /* 0x00000005ff007c0c */ /* 0x000fe2000bf25310 */
[----:B------:R-:W-:Y:S02]  /*1030*/  ULDC.64 UR4, c[0x0][0xa08] ;  /* 0x0002820000047ab9 */ /* 0x000fe40000000a00 */
[----:B------:R-:W-:-:S03]  /*1040*/  ISETP.NE.U32.AND P3, PT, RZ, UR4, PT ;  /* 0x00000004ff007c0c */ /* 0x000fc6000bf65070 */
[----:B------:R-:W0:Y:S08]  /*1050*/  @P0 LDC.64 R2, c[0x0][0xa28] ;  /* 0x00028a00ff020b82 */ /* 0x000e300000000a00 */
[----:B------:R-:W1:Y:S01]  /*1060*/  @P1 LDC.64 R6, c[0x0][0xa18] ;  /* 0x00028600ff061b82 */ /* 0x000e620000000a00 */
[----:B------:R-:W-:Y:S01]  /*1070*/  ULDC UR4, c[0x0][0x288] ;  /* 0x0000a20000047ab9 */ /* 0x000fe20000000800 */
[----:B------:R-:W-:Y:S01]  /*1080*/  ISETP.NE.AND.EX P3, PT, RZ, UR5, PT, P3 ;  /* 0x00000005ff007c0c */ /* 0x000fe2000bf65330 */
[----:B------:R-:W-:Y:S01]  /*1090*/  IMAD.U32 R10, RZ, RZ, UR4 ;  /* 0x00000004ff0a7e24 */ /* 0x000fe2000f8e00ff */
[----:B------:R-:W-:Y:S01]  /*10a0*/  ULDC.64 UR4, c[0x0][0x418] ;  /* 0x0001060000047ab9 */ /* 0x000fe20000000a00 */
[----:B--2---:R-:W-:-:S04]  /*10b0*/  IMAD.WIDE R8, R27, 0x4, R4 ;  /* 0x000000041b087825 */ /* 0x004fc800078e0204 */
[----:B-1----:R-:W-:-:S06]  /*10c0*/  @P1 IMAD.WIDE R4, R27, 0x4, R6 ;  /* 0x000000041b041825 */ /* 0x002fcc00078e0206 */
[----:B------:R1:W5:Y:S01]  /*10d0*/  @P3 LDG.E R24, desc[UR40][R8.64] ;  /* 0x0000002808183981 */ /* 0x000362000c1e1900 */
[----:B0-----:R-:W-:-:S03]  /*10e0*/  @P0 IMAD.WIDE R2, R27, 0x4, R2 ;  /* 0x000000041b020825 */ /* 0x001fc600078e0202 */
[----:B------:R-:W2:Y:S04]  /*10f0*/  @P1 LDG.E R10, desc[UR40][R4.64] ;  /* 0x00000028040a1981 */ /* 0x000ea8000c1e1900 */
[----:B------:R1:W5:Y:S01]  /*1100*/  @P0 LDG.E R0, desc[UR40][R2.64] ;  /* 0x0000002802000981 */ /* 0x000362000c1e1900 */
[----:B------:R-:W-:-:S03]  /*1110*/  UISETP.NE.U32.AND UP0, UPT, UR4, URZ, UPT ;  /* 0x0000003f0400728c */ /* 0x000fc6000bf05070 */
[----:B------:R-:W-:Y:S01]  /*1120*/  ULDC UR4, c[0x0][0x424] ;  /* 0x0001090000047ab9 */ /* 0x000fe20000000800 */
[----:B------:R-:W-:Y:S01]  /*1130*/  UISETP.NE.AND.EX UP0, UPT, UR5, URZ, UPT, UP0 ;  /* 0x0000003f0500728c */ /* 0x000fe2000bf05300 */
[----:B------:R-:W-:Y:S02]  /*1140*/  ISETP.NE.U32.AND P2, PT, RZ, UR6, PT ;  /* 0x00000006ff007c0c */ /* 0x000fe4000bf45070 */
[----:B------:R-:W-:Y:S01]  /*1150*/  ULDC UR5, c[0x0][0x2f0] ;  /* 0x0000bc0000057ab9 */ /* 0x000fe20000000800 */
[----:B------:R-:W-:Y:S01]  /*1160*/  USEL UR4, UR4, 0x1, UP0 ;  /* 0x0000000104047887 */ /* 0x000fe20008000000 */
[----:B------:R-:W-:-:S03]  /*1170*/  ISETP.NE.AND.EX P2, PT, RZ, UR7, PT, P2 ;  /* 0x00000007ff007c0c */ /* 0x000fc6000bf45320 */
[----:B------:R-:W-:-:S03]  /*1180*/  UIMAD UR4, UR4, UR5, URZ ;  /* 0x00000005040472a4 */ /* 0x000fc6000f8e023f */
[----:B------:R-:W-:Y:S01]  /*1190*/  ULDC UR5, c[0x0][0x348] ;  /* 0x0000d20000057ab9 */ /* 0x000fe20000000800 */
[----:B--2---:R1:W-:Y:S04]  /*11a0*/  STL [R1+0x8], R10 ;  /* 0x0000080a01007387 */ /* 0x0043e80000100800 */
[----:B---3--:R1:W-:Y:S04]  /*11b0*/  STL [R1+0x4c], R26 ;  /* 0x00004c1a01007387 */ /* 0x0083e80000100800 */
[----:B------:R1:W-:Y:S01]  /*11c0*/  STL [R1+0x50], R27 ;  /* 0x0000501b01007387 */ /* 0x0003e20000100800 */
[----:B------:R-:W-:Y:S01]  /*11d0*/  IMAD.MOV.U32 R13, RZ, RZ, R10 ;  /* 0x000000ffff0d7224 */ /* 0x000fe200078e000a */
[----:B------:R-:W-:Y:S06]  /*11e0*/  @P1 BRA `(.L_x_1094) ;  /* 0x0000000000281947 */ /* 0x000fec0003800000 */
[----:B------:R-:W-:Y:S02]  /*11f0*/  ULDC.64 UR6, c[0x0][0xa00] ;  /* 0x0002800000067ab9 */ /* 0x000fe40000000a00 */
[----:B------:R-:W-:-:S04]  /*1200*/  ISETP.NE.U32.AND P0, PT, RZ, UR6, PT ;  /* 0x00000006ff007c0c */ /* 0x000fc8000bf05070 */
[----:B------:R-:W-:-:S13]  /*1210*/  ISETP.NE.AND.EX P0, PT, RZ, UR7, PT, P0 ;  /* 0x00000007ff007c0c */ /* 0x000fda000bf05300 */
[----:B------:R-:W-:Y:S05]  /*1220*/  @!P0 BRA `(.L_x_1094) ;  /* 0x0000000000188947 */ /* 0x000fea0003800000 */
[----:B-1----:R-:W0:Y:S02]  /*1230*/  LDC.64 R2, c[0x0][0xa00] ;  /* 0x00028000ff027b82 */ /* 0x002e240000000a00 */
[----:B0-----:R-:W-:-:S05]  /*1240*/  IMAD.WIDE R2, R27, 0x4, R2 ;  /* 0x000000041b027825 */ /* 0x001fca00078e0202 */
[----:B------:R-:W2:Y:S04]  /*1250*/  LDG.E R4, desc[UR40][R2.64] ;  /* 0x0000002802047981 */ /* 0x000ea8000c1e1900 */
[----:B------:R-:W2:Y:S02]  /*1260*/  LDG.E R5, desc[UR40][R2.64+0x4] ;  /* 0x0000042802057981 */ /* 0x000ea4000c1e1900 */
[----:B--2---:R-:W-:-:S05]  /*1270*/  IMAD.IADD R13, R5, 0x1, -R4 ;  /* 0x00000001050d7824 */ /* 0x004fca00078e0a04 */
[----:B------:R0:W-:Y:S02]  /*1280*/  STL [R1+0x8], R13 ;  /* 0x0000080d01007387 */ /* 0x0001e40000100800 */
.L_x_1094:
[----:B------:R-:W-:Y:S02]  /*1290*/  IMAD.U32 R48, RZ, RZ, UR5 ;  /* 0x00000005ff307e24 */ /* 0x000fe4000f8e00ff */
[----:B------:R-:W-:Y:S01]  /*12a0*/  IMAD.U32 R25, RZ, RZ, UR4 ;  /* 0x00000004ff197e24 */ /* 0x000fe2000f8e00ff */
[----:B------:R-:W-:Y:S06]  /*12b0*/  @!P2 BRA `(.L_x_1095) ;  /* 0x000000000010a947 */ /* 0x000fec0003800000 */
[----:B-1----:R-:W1:Y:S02]  /*12c0*/  LDC.64 R2, c[0x0][0xa20] ;  /* 0x00028800ff027b82 */ /* 0x002e640000000a00 */
[----:B-1----:R-:W-:-:S05]  /*12d0*/  IMAD.WIDE R2, R27, 0x4, R2 ;  /* 0x000000041b027825 */ /* 0x002fca00078e0202 */
[----:B------:R2:W5:Y:S01]  /*12e0*/  LDG.E R25, desc[UR40][R2.64] ;  /* 0x0000002802197981 */ /* 0x000562000c1e1900 */
[----:B------:R-:W-:Y:S05]  /*12f0*/  BRA `(.L_x_1096) ;  /* 0x0000000000107947 */ /* 0x000fea0003800000 */
.L_x_1095:
[----:B------:R-:W-:Y:S05]  /*1300*/  @!P3 BRA `(.L_x_1096) ;  /* 0x00000000000cb947 */ /* 0x000fea0003800000 */
[----:B-1----:R-:W2:Y:S04]  /*1310*/  LDG.E R2, desc[UR40][R8.64] ;  /* 0x0000002808027981 */ /* 0x002ea8000c1e1900 */
[----:B------:R-:W2:Y:S02]  /*1320*/  LDG.E R25, desc[UR40][R8.64+0x4] ;  /* 0x0000042808197981 */ /* 0x000ea4000c1e1900 */
[----:B--2---:R-:W-:-:S07]  /*1330*/  IMAD.IADD R25, R25, 0x1, -R2 ;  /* 0x0000000119197824 */ /* 0x004fce00078e0a02 */
.L_x_1096:
[----:B------:R-:W-:Y:S01]  /*1340*/  ULDC.64 UR4, c[0x0][0xa10] ;  /* 0x0002840000047ab9 */ /* 0x000fe20000000a00 */
[----:B------:R-:W3:Y:S01]  /*1350*/  LDL R12, [R1+0x24] ;  /* 0x00002400010c7983 */ /* 0x000ee20000100800 */
[----:B------:R-:W-:Y:S01]  /*1360*/  ISETP.NE.U32.AND P0, PT, RZ, UR4, PT ;  /* 0x00000004ff007c0c */ /* 0x000fe2000bf05070 */
[----:B-1----:R-:W1:Y:S03]  /*1370*/  LDC R8, c[0x0][0x448] ;  /* 0x00011200ff087b82 */ /* 0x002e660000000800 */
[----:B------:R-:W-:Y:S01]  /*1380*/  ISETP.NE.AND.EX P0, PT, RZ, UR5, PT, P0 ;  /* 0x00000005ff007c0c */ /* 0x000fe2000bf05300 */
[----:B------:R-:W-:Y:S02]  /*1390*/  ULDC.64 UR4, c[0x0][0xa30] ;  /* 0x00028c0000047ab9 */ /* 0x000fe40000000a00 */
[----:B------:R-:W-:Y:S01]  /*13a0*/  ISETP.NE.U32.AND P1, PT, RZ, UR4, PT ;  /* 0x00000004ff007c0c */ /* 0x000fe2000bf25070 */
[----:B-----5:R-:W-:Y:S01]  /*13b0*/  IMAD.MOV.U32 R45, RZ, RZ, R25 ;  /* 0x000000ffff2d7224 */ /* 0x020fe200078e0019 */
[----:B------:R-:W4:Y:S02]  /*13c0*/  LDC.64 R10, c[0x0][0x9e0] ;  /* 0x00027800ff0a7b82 */ /* 0x000f240000000a00 */
[----:B------:R-:W-:-:S06]  /*13d0*/  ISETP.NE.AND.EX P1, PT, RZ, UR5, PT, P1 ;  /* 0x00000005ff007c0c */ /* 0x000fcc000bf25310 */
[----:B--2---:R-:W2:Y:S08]  /*13e0*/  @P0 LDC.64 R2, c[0x0][0xa10] ;  /* 0x00028400ff020b82 */ /* 0x004eb00000000a00 */
[----:B------:R-:W0:Y:S01]  /*13f0*/  @P1 LDC.64 R4, c[0x0][0xa30] ;  /* 0x00028c00ff041b82 */ /* 0x000e220000000a00 */
[----:B--2---:R-:W-:-:S05]  /*1400*/  @P0 IMAD.WIDE R2, R27, 0x4, R2 ;  /* 0x000000041b020825 */ /* 0x004fca00078e0202 */
[----:B------:R-:W2:Y:S04]  /*1410*/  @P0 LDG.E R6, desc[UR40][R2.64] ;  /* 0x0000002802060981 */ /* 0x000ea8000c1e1900 */
[----:B------:R3:W2:Y:S01]  /*1420*/  @P0 LDG.E R7, desc[UR40][R2.64+0x4] ;  /* 0x0000042802070981 */ /* 0x0006a2000c1e1900 */
[----:B0-----:R-:W-:-:S05]  /*1430*/  @P1 IMAD.WIDE R4, R27, 0x4, R4 ;  /* 0x000000041b041825 */ /* 0x001fca00078e0204 */
[----:B------:R0:W5:Y:S01]  /*1440*/  @P1 LDG.E R45, desc[UR40][R4.64] ;  /* 0x00000028042d1981 */ /* 0x000162000c1e1900 */
[----:B-1----:R-:W-:Y:S02]  /*1450*/  ISETP.NE.AND P1, PT, R8, 0x1, PT ;  /* 0x000000010800780c */ /* 0x002fe40003f25270 */
[----:B----4-:R-:W-:-:S11]  /*1460*/  ISETP.GE.AND P2, PT, R11, 0x1, PT ;  /* 0x000000010b00780c */ /* 0x010fd60003f46270 */
[----:B------:R-:W1:Y:S08]  /*1470*/  @P1 LDC R9, c[0x0][0x44c] ;  /* 0x00011300ff091b82 */ /* 0x000e700000000800 */
[----:B------:R-:W4:Y:S01]  /*1480*/  @P1 LDC R8, c[0x0][0x450] ;  /* 0x00011400ff081b82 */ /* 0x000f220000000800 */
[----:B---3--:R-:W-:-:S04]  /*1490*/  IMAD R14, R12, 0xc0, RZ ;  /* 0x000000c00c0e7824 */ /* 0x008fc800078e02ff */
[----:B------:R-:W-:Y:S01]  /*14a0*/  VIADD R2, R14, 0xbf ;  /* 0x000000bf0e027836 */ /* 0x000fe20000000000 */
[----:B------:R0:W-:Y:S03]  /*14b0*/  STL [R1+0x1c], R14 ;  /* 0x00001c0e01007387 */ /* 0x0001e60000100800 */
[----:B-1----:R-:W-:-:S05]  /*14c0*/  @P1 IMAD.HI.U32 R3, R2, R9, RZ ;  /* 0x0000000902031227 */ /* 0x002fca00078e00ff */
[----:B----4-:R-:W-:Y:S01]  /*14d0*/  @P1 SHF.R.U32.HI R2, RZ, R8, R3 ;  /* 0x00000008ff021219 */ /* 0x010fe20000011603 */
[----:B--2---:R-:W-:Y:S02]  /*14e0*/  @P0 IMAD.IADD R48, R7, 0x1, -R6 ;  /* 0x0000000107300824 */ /* 0x004fe400078e0a06 */
[----:B------:R-:W-:-:S04]  /*14f0*/  IMAD.IADD R7, R25, 0x1, -R0 ;  /* 0x0000000119077824 */ /* 0x000fc800078e0a00 */
[----:B------:R-:W-:-:S04]  /*1500*/  IMAD.IADD R12, R7, 0x1, R48 ;  /* 0x00000001070c7824 */ /* 0x000fc800078e0230 */
[C---:B------:R-:W-:Y:S01]  /*1510*/  VIADD R0, R12.reuse, 0x9f ;  /* 0x0000009f0c007836 */ /* 0x040fe20000000000 */
[----:B------:R0:W-:Y:S01]  /*1520*/  STL [R1+0xc], R12 ;  /* 0x00000c0c01007387 */ /* 0x0001e20000100800 */
[----:B------:R-:W-:Y:S02]  /*1530*/  IADD3 R46, R12, 0x1, -R13 ;  /* 0x000000010c2e7810 */ /* 0x000fe40007ffe80d */
[----:B------:R-:W-:-:S04]  /*1540*/  IMAD.HI R0, R0, 0x66666667, RZ ;  /* 0x6666666700007827 */ /* 0x000fc800078e02ff */
[----:B------:R-:W-:Y:S01]  /*1550*/  IMAD.IADD R3, R46, 0x1, R2 ;  /* 0x000000012e037824 */ /* 0x000fe200078e0202 */
[----:B------:R-:W-:-:S04]  /*1560*/  SHF.R.U32.HI R105, RZ, 0x1f, R0 ;  /* 0x0000001fff697819 */ /* 0x000fc80000011600 */
[----:B------:R-:W-:Y:S01]  /*1570*/  LEA.HI.SX32 R105, R0, R105, 0x1a ;  /* 0x0000006900697211 */ /* 0x000fe200078fd2ff */
[----:B------:R-:W-:Y:S01]  /*1580*/  IMAD.IADD R0, R3, 0x1, R10 ;  /* 0x0000000103007824 */ /* 0x000fe200078e020a */
[----:B0-----:R-:W-:Y:S06]  /*1590*/  @!P2 BRA `(.L_x_1097) ;  /* 0x000000000048a947 */ /* 0x001fec0003800000 */
[C---:B------:R-:W-:Y:S01]  /*15a0*/  ISETP.GT.AND P0, PT, R3.reuse, RZ, PT ;  /* 0x000000ff0300720c */ /* 0x040fe20003f04270 */
[----:B------:R-:W-:Y:S01]  /*15b0*/  BSSY B0, `(.L_x_1098) ;  /* 0x000000e000007945 */ /* 0x000fe20003800000 */
[----:B------:R-:W-:-:S11]  /*15c0*/  VIADD R2, R3, 0xffffffff ;  /* 0xffffffff03027836 */ /* 0x000fd60000000000 */
        /* <DEDUP_REMOVED lines=8> */
.L_x_1099:
[----:B------:R-:W-:-:S13]  /*1650*/  ISETP.NE.AND P0, PT, R11, 0x1, PT ;  /* 0x000000010b00780c */ /* 0x000fda0003f05270 */
[----:B------:R-:W0:Y:S02]  /*1660*/  @P0 LDC.64 R4, c[0x0][0x9e8] ;  /* 0x00027a00ff040b82 */ /* 0x000e240000000a00 */
[----:B0-----:R-:W-:-:S05]  /*1670*/  @P0 IMAD.HI.U32 R4, R2, R4, RZ ;  /* 0x0000000402040227 */ /* 0x001fca00078e00ff */
[----:B------:R-:W-:-:S07]  /*1680*/  @P0 SHF.R.U32.HI R2, RZ, R5, R4 ;  /* 0x00000005ff020219 */ /* 0x000fce0000011604 */
.L_x_1100:
[----:B------:R-:W-:Y:S05]  /*1690*/  BSYNC B0 ;  /* 0x0000000000007941 */ /* 0x000fea0003800000 */
.L_x_1098:
[----:B------:R-:W-:-:S05]  /*16a0*/  IMAD R3, R2, R11, R11 ;  /* 0x0000000b02037224 */ /* 0x000fca00078e020b */
[----:B------:R-:W-:-:S07]  /*16b0*/  VIMNMX R0, R0, R3, PT ;  /* 0x0000000300007248 */ /* 0x000fce0003fe0100 */
.L_x_1097:
[----:B------:R-:W0:Y:S01]  /*16c0*/  @P1 LDC R2, c[0x0][0x44c] ;  /* 0x00011300ff021b82 */ /* 0x000e220000000800 */
[----:B------:R-:W-:Y:S01]  /*16d0*/  IMAD.MOV.U32 R3, RZ, RZ, R14 ;  /* 0x000000ffff037224 */ /* 0x000fe200078e000e */
[----:B------:R-:W-:Y:S01]  /*16e0*/  ULDC UR4, c[0x0][0x9dc] ;  /* 0x0002770000047ab9 */ /* 0x000fe20000000800 */
[----:B------:R-:W-:-:S05]  /*16f0*/  IMAD.IADD R104, R12, 0x1, -R13 ;  /* 0x000000010c687824 */ /* 0x000fca00078e0a0d */
[----:B------:R-:W1:Y:S01]  /*1700*/  @P1 LDC R5, c[0x0][0x450] ;  /* 0x00011400ff051b82 */ /* 0x000e620000000800 */
[----:B0-----:R-:W-:-:S05]  /*1710*/  @P1 IMAD.HI.U32 R2, R14, R2, RZ ;  /* 0x000000020e021227 */ /* 0x001fca00078e00ff */
[----:B-1----:R-:W-:-:S05]  /*1720*/  @P1 SHF.R.U32.HI R3, RZ, R5, R2 ;  /* 0x00000005ff031219 */ /* 0x002fca0000011602 */
[----:B------:R-:W-:-:S04]  /*1730*/  IMAD.IADD R2, R104, 0x1, R3 ;  /* 0x0000000168027824 */ /* 0x000fc800078e0203 */
[----:B------:R-:W-:Y:S01]  /*1740*/  VIADD R3, R2, -UR4 ;  /* 0x8000000402037c36 */ /* 0x000fe20008000000 */
[----:B------:R-:W-:Y:S06]  /*1750*/  @!P2 BRA `(.L_x_1101) ;  /* 0x000000000044a947 */ /* 0x000fec0003800000 */
[----:B------:R-:W-:Y:S01]  /*1760*/  ISETP.GT.AND P0, PT, R2, -0x1, PT ;  /* 0xffffffff0200780c */ /* 0x000fe20003f04270 */
[----:B------:R-:W-:-:S12]  /*1770*/  BSSY B0, `(.L_x_1102) ;  /* 0x000000d000007945 */ /* 0x000fd80003800000 */
        /* <DEDUP_REMOVED lines=8> */
.L_x_1103:
[----:B------:R-:W-:-:S13]  /*1800*/  ISETP.NE.AND P0, PT, R11, 0x1, PT ;  /* 0x000000010b00780c */ /* 0x000fda0003f05270 */
[----:B------:R-:W0:Y:S02]  /*1810*/  @P0 LDC.64 R4, c[0x0][0x9e8] ;  /* 0x00027a00ff040b82 */ /* 0x000e240000000a00 */
[----:B0-----:R-:W-:-:S05]  /*1820*/  @P0 IMAD.HI.U32 R4, R2, R4, RZ ;  /* 0x0000000402040227 */ /* 0x001fca00078e00ff */
[----:B------:R-:W-:-:S07]  /*1830*/  @P0 SHF.R.U32.HI R2, RZ, R5, R4 ;  /* 0x00000005ff020219 */ /* 0x000fce0000011604 */
.L_x_1104:
[----:B------:R-:W-:Y:S05]  /*1840*/  BSYNC B0 ;  /* 0x0000000000007941 */ /* 0x000fea0003800000 */
.L_x_1102:
[----:B------:R-:W-:-:S05]  /*1850*/  IMAD R2, R2, R11, RZ ;  /* 0x0000000b02027224 */ /* 0x000fca00078e02ff */
[----:B------:R-:W-:-:S07]  /*1860*/  VIMNMX R3, R3, R2, !PT ;  /* 0x0000000203037248 */ /* 0x000fce0007fe0100 */
.L_x_1101:
[----:B------:R-:W-:Y:S02]  /*1870*/  VIADD R0, R0, 0x9f ;  /* 0x0000009f00007836 */ /* 0x000fe40000000000 */
[----:B------:R-:W-:-:S04]  /*1880*/  IMAD.HI R2, R3, 0x66666667, RZ ;  /* 0x6666666703027827 */ /* 0x000fc800078e02ff */
[----:B------:R-:W-:Y:S01]  /*1890*/  IMAD.HI R0, R0, 0x66666667, RZ ;  /* 0x6666666700007827 */ /* 0x000fe200078e02ff */
[----:B------:R-:W-:-:S04]  /*18a0*/  SHF.R.U32.HI R5, RZ, 0x1f, R2 ;  /* 0x0000001fff057819 */ /* 0x000fc80000011602 */
[----:B------:R-:W-:Y:S02]  /*18b0*/  SHF.R.U32.HI R3, RZ, 0x1f, R0 ;  /* 0x0000001fff037819 */ /* 0x000fe40000011600 */
[----:B------:R-:W-:Y:S02]  /*18c0*/  LEA.HI.SX32 R5, R2, R5, 0x1a ;  /* 0x0000000502057211 */ /* 0x000fe400078fd2ff */
[----:B------:R-:W-:Y:S02]  /*18d0*/  LEA.HI.SX32 R0, R0, R3, 0x1a ;  /* 0x0000000300007211 */ /* 0x000fe400078fd2ff */
[----:B------:R-:W-:Y:S02]  /*18e0*/  VIMNMX R5, RZ, R5, !PT ;  /* 0x00000005ff057248 */ /* 0x000fe40007fe0100 */
[----:B------:R-:W-:-:S03]  /*18f0*/  VIMNMX R0, R105, R0, PT ;  /* 0x0000000069007248 */ /* 0x000fc60003fe0100 */
[--C-:B------:R-:W-:Y:S02]  /*1900*/  IMAD R5, R5, 0xa0, -R7.reuse ;  /* 0x000000a005057824 */ /* 0x100fe400078e0a07 */
[----:B------:R-:W-:-:S03]  /*1910*/  IMAD R3, R0, 0xa0, -R7 ;  /* 0x000000a000037824 */ /* 0x000fc600078e0a07 */
[----:B------:R-:W-:Y:S02]  /*1920*/  VIMNMX R5, RZ, R5, !PT ;  /* 0x00000005ff057248 */ /* 0x000fe40007fe0100 */
[----:B------:R-:W-:-:S03]  /*1930*/  VIMNMX R0, R3, R48, PT ;  /* 0x0000003003007248 */ /* 0x000fc60003fe0100 */
[----:B------:R-:W-:Y:S01]  /*1940*/  IMAD.WIDE.U32 R2, R5, -0x33333333, RZ ;  /* 0xcccccccd05027825 */ /* 0x000fe200078e00ff */
[----:B------:R-:W-:-:S04]  /*1950*/  ISETP.GT.AND P0, PT, R0, R5, PT ;  /* 0x000000050000720c */ /* 0x000fc80003f04270 */
[----:B------:R-:W-:-:S05]  /*1960*/  SHF.R.U32.HI R44, RZ, 0x7, R3 ;  /* 0x00000007ff2c7819 */ /* 0x000fca0000011603 */
[----:B------:R-:W-:-:S04]  /*1970*/  IMAD.MOV.U32 R47, RZ, RZ, R44 ;  /* 0x000000ffff2f7224 */ /* 0x000fc800078e002c */
        /* <DEDUP_REMOVED lines=27> */
.L_x_1107:
[----:B------:R-:W-:Y:S05]  /*1b30*/  BSYNC B6 ;  /* 0x0000000000067941 */ /* 0x000fea0003800000 */
.L_x_1106:
        /* <DEDUP_REMOVED lines=20> */
.L_x_1109:
[----:B------:R-:W-:Y:S05]  /*1c80*/  BSYNC B6 ;  /* 0x0000000000067941 */ /* 0x000fea0003800000 */
.L_x_1108:
[----:B------:R-:W-:Y:S01]  /*1c90*/  ULDC.64 UR4, c[0x0][0x9f8] ;  /* 0x00027e0000047ab9 */ /* 0x000fe20000000a00 */
[----:B------:R-:W0:Y:S01]  /*1ca0*/  S2R R50, SR_TID.X ;  /* 0x0000000000327919 */ /* 0x000e220000002100 */
[----:B------:R-:W-:Y:S01]  /*1cb0*/  ISETP.NE.U32.AND P0, PT, RZ, UR4, PT ;  /* 0x00000004ff007c0c */ /* 0x000fe2000bf05070 */
[----:B------:R-:W1:Y:S01]  /*1cc0*/  LDC.64 R28, c[0x0][0x300] ;  /* 0x0000c000ff1c7b82 */ /* 0x000e620000000a00 */
[----:B------:R-:W-:Y:S01]  /*1cd0*/  IMAD.IADD R24, R24, 0x1, R25 ;  /* 0x0000000118187824 */ /* 0x000fe200078e0219 */
[----:B------:R-:W-:Y:S01]  /*1ce0*/  ULDC.64 UR6, c[0x0][0x330] ;  /* 0x0000cc0000067ab9 */ /* 0x000fe20000000a00 */
[----:B------:R-:W-:Y:S01]  /*1cf0*/  ISETP.NE.AND.EX P0, PT, RZ, UR5, PT, P0 ;  /* 0x00000005ff007c0c */ /* 0x000fe2000bf05300 */
[----:B------:R-:W-:Y:S01]  /*1d00*/  IMAD.MOV.U32 R0, RZ, RZ, R27 ;  /* 0x000000ffff007224 */ /* 0x000fe200078e001b */
[----:B------:R-:W-:Y:S01]  /*1d10*/  ULDC.64 UR4, c[0x0][0x308] ;  /* 0x0000c20000047ab9 */ /* 0x000fe20000000a00 */
[----:B------:R-:W-:Y:S01]  /*1d20*/  SHF.R.S32.HI R157, RZ, 0x1f, R156 ;  /* 0x0000001fff9d7819 */ /* 0x000fe2000001149c */
[----:B------:R-:W2:Y:S01]  /*1d30*/  LDL.64 R14, [R1] ;  /* 0x00000000010e7983 */ /* 0x000ea20000100a00 */
[----:B------:R-:W3:Y:S08]  /*1d40*/  LDC.64 R34, c[0x0][0x3f8] ;  /* 0x0000fe00ff227b82 */ /* 0x000ef00000000a00 */
[----:B------:R-:W4:Y:S01]  /*1d50*/  @P0 LDC.64 R2, c[0x0][0x9f8] ;  /* 0x00027e00ff020b82 */ /* 0x000f220000000a00 */
[----:B------:R-:W-:-:S07]  /*1d60*/  SHF.R.S32.HI R12, RZ, 0x1f, R24 ;  /* 0x0000001fff0c7819 */ /* 0x000fce0000011418 */
[----:B------:R-:W3:Y:S01]  /*1d70*/  LDC.64 R40, c[0x0][0x408] ;  /* 0x00010200ff287b82 */ /* 0x000ee20000000a00 */
[----:B0-----:R-:W-:-:S07]  /*1d80*/  VIADD R4, R50, 0xffffff80 ;  /* 0xffffff8032047836 */ /* 0x001fce0000000000 */
[----:B------:R-:W0:Y:S01]  /*1d90*/  LDC R61, c[0x0][0x3f4] ;  /* 0x0000fd00ff3d7b82 */ /* 0x000e220000000800 */
[----:B------:R-:W-:Y:S01]  /*1da0*/  SHF.R.S32.HI R5, RZ, 0x1f, R4 ;  /* 0x0000001fff057819 */ /* 0x000fe20000011404 */
[----:B----4-:R-:W-:-:S03]  /*1db0*/  @P0 IMAD.WIDE R2, R27, 0x4, R2 ;  /* 0x000000041b020825 */ /* 0x010fc600078e0202 */
[----:B------:R-:W-:Y:S02]  /*1dc0*/  LEA.HI R8, R5, R4, RZ, 0x2 ;  /* 0x0000000405087211 */ /* 0x000fe400078f10ff */
[----:B------:R4:W3:Y:S01]  /*1dd0*/  @P0 LDG.E R0, desc[UR40][R2.64] ;  /* 0x0000002802000981 */ /* 0x0008e2000c1e1900 */
[----:B-1----:R-:W-:Y:S01]  /*1de0*/  IMAD R5, R12, R28, RZ ;  /* 0x0000001c0c057224 */ /* 0x002fe200078e02ff */
[----:B------:R-:W-:Y:S01]  /*1df0*/  SHF.R.S32.HI R4, RZ, 0x1f, R26 ;  /* 0x0000001fff047819 */ /* 0x000fe2000001141a */
[----:B------:R-:W-:Y:S01]  /*1e00*/  VIADD R43, R50, 0xffffff80 ;  /* 0xffffff80322b7836 */ /* 0x000fe20000000000 */
[--C-:B------:R-:W-:Y:S01]  /*1e10*/  SHF.R.S32.HI R10, RZ, 0x2, R8.reuse ;  /* 0x00000002ff0a7819 */ /* 0x100fe20000011408 */
[----:B------:R-:W-:Y:S01]  /*1e20*/  IMAD R5, R24, R29, R5 ;  /* 0x0000001d18057224 */ /* 0x000fe200078e0205 */
[----:B------:R-:W-:Y:S01]  /*1e30*/  SHF.R.S32.HI R11, RZ, 0x1f, R8 ;  /* 0x0000001fff0b7819 */ /* 0x000fe20000011408 */
[C---:B------:R-:W-:Y:S02]  /*1e40*/  IMAD R7, R4.reuse, UR6, RZ ;  /* 0x0000000604077c24 */ /* 0x040fe4000f8e02ff */
[----:B------:R-:W-:Y:S01]  /*1e50*/  IMAD R6, R4, UR4, RZ ;  /* 0x0000000404067c24 */ /* 0x000fe2000f8e02ff */
[----:B------:R-:W-:Y:S01]  /*1e60*/  LEA.HI R11, R11, R10, RZ, 0x2 ;  /* 0x0000000a0b0b7211 */ /* 0x000fe200078f10ff */
[----:B----4-:R-:W-:-:S04]  /*1e70*/  IMAD.WIDE.U32 R2, R24, R28, RZ ;  /* 0x0000001c18027225 */ /* 0x010fc800078e00ff */
[----:B------:R-:W-:Y:S02]  /*1e80*/  IMAD.IADD R3, R3, 0x1, R5 ;  /* 0x0000000103037824 */ /* 0x000fe400078e0205 */
[C---:B------:R-:W-:Y:S02]  /*1e90*/  IMAD R9, R26.reuse, UR7, R7 ;  /* 0x000000071a097c24 */ /* 0x040fe4000f8e0207 */
[----:B------:R-:W-:Y:S01]  /*1ea0*/  IMAD.WIDE.U32 R4, R26, UR6, R156 ;  /* 0x000000061a047c25 */ /* 0x000fe2000f8e009c */
[----:B------:R-:W-:-:S03]  /*1eb0*/  ULDC.64 UR6, c[0x0][0x338] ;  /* 0x0000ce0000067ab9 */ /* 0x000fc60000000a00 */
[C---:B------:R-:W-:Y:S02]  /*1ec0*/  IMAD R7, R26.reuse, UR5, R6 ;  /* 0x000000051a077c24 */ /* 0x040fe4000f8e0206 */
[----:B------:R-:W-:Y:S01]  /*1ed0*/  IMAD.WIDE.U32 R2, R26, UR4, R2 ;  /* 0x000000041a027c25 */ /* 0x000fe2000f8e0002 */
[----:B------:R-:W-:Y:S01]  /*1ee0*/  ULDC.64 UR4, c[0x0][0xa08] ;  /* 0x0002820000047ab9 */ /* 0x000fe20000000a00 */
[----:B------:R1:W2:Y:S01]  /*1ef0*/  LDL.64 R26, [R1] ;  /* 0x00000000011a7983 */ /* 0x0002a20000100a00 */
[----:B------:R-:W-:Y:S01]  /*1f00*/  ISETP.NE.U32.AND P0, PT, RZ, UR4, PT ;  /* 0x00000004ff007c0c */ /* 0x000fe2000bf05070 */
[----:B------:R-:W-:-:S03]  /*1f10*/  VIADD R42, R50, 0xffffff80 ;  /* 0xffffff80322a7836 */ /* 0x000fc60000000000 */
[----:B------:R-:W-:Y:S01]  /*1f20*/  ISETP.NE.AND.EX P0, PT, RZ, UR5, PT, P0 ;  /* 0x00000005ff007c0c */ /* 0x000fe2000bf05300 */
[----:B------:R-:W-:Y:S01]  /*1f30*/  IMAD.IADD R3, R3, 0x1, R7 ;  /* 0x0000000103037824 */ /* 0x000fe200078e0207 */
[----:B------:R-:W-:Y:S01]  /*1f40*/  LEA.HI R42, R42, R43, RZ, 0x1 ;  /* 0x0000002b2a2a7211 */ /* 0x000fe200078f08ff */
[----:B------:R-:W-:-:S03]  /*1f50*/  ULDC.64 UR4, c[0x0][0x310] ;  /* 0x0000c40000047ab9 */ /* 0x000fc60000000a00 */
[----:B------:R-:W-:Y:S01]  /*1f60*/  SHF.R.S32.HI R42, RZ, 0x1, R42 ;  /* 0x00000001ff2a7819 */ /* 0x000fe2000001142a */
[----:B------:R-:W-:-:S03]  /*1f70*/  IMAD.IADD R5, R5, 0x1, R9 ;  /* 0x0000000105057824 */ /* 0x000fc600078e0209 */
[----:B------:R-:W-:Y:S02]  /*1f80*/  SHF.R.S32.HI R49, RZ, 0x1f, R42 ;  /* 0x0000001fff317819 */ /* 0x000fe4000001142a */
[----:B---3--:R-:W-:-:S04]  /*1f90*/  SHF.R.S32.HI R6, RZ, 0x1f, R0 ;  /* 0x0000001fff067819 */ /* 0x008fc80000011400 */
[----:B------:R-:W-:Y:S02]  /*1fa0*/  SEL R6, R6, RZ, !P0 ;  /* 0x000000ff06067207 */ /* 0x000fe40004000000 */
[----:B------:R-:W-:-:S03]  /*1fb0*/  SEL R7, R0, RZ, !P0 ;  /* 0x000000ff00077207 */ /* 0x000fc60004000000 */
[C---:B------:R-:W-:Y:S02]  /*1fc0*/  IMAD R0, R6.reuse, UR6, RZ ;  /* 0x0000000606007c24 */ /* 0x040fe4000f8e02ff */
[----:B------:R-:W-:Y:S02]  /*1fd0*/  IMAD R6, R6, UR4, RZ ;  /* 0x0000000406067c24 */ /* 0x000fe4000f8e02ff */
[----:B------:R-:W-:-:S04]  /*1fe0*/  IMAD.WIDE.U32 R20, R7, UR6, R4 ;  /* 0x0000000607147c25 */ /* 0x000fc8000f8e0004 */
[C---:B------:R-:W-:Y:S02]  /*1ff0*/  IMAD R71, R7.reuse, UR7, R0 ;  /* 0x0000000707477c24 */ /* 0x040fe4000f8e0200 */
[C---:B------:R-:W-:Y:S02]  /*2000*/  IMAD R5, R7.reuse, UR5, R6 ;  /* 0x0000000507057c24 */ /* 0x040fe4000f8e0206 */
[----:B------:R-:W-:Y:S01]  /*2010*/  IMAD.WIDE.U32 R2, R7, UR4, R2 ;  /* 0x0000000407027c25 */ /* 0x000fe2000f8e0002 */
[----:B0-----:R-:W-:Y:S01]  /*2020*/  ISETP.GE.AND P1, PT, R156, R61, PT ;  /* 0x0000003d9c00720c */ /* 0x001fe20003f26270 */
[----:B------:R-:W-:Y:S02]  /*2030*/  ULDC UR4, c[0x0][0x2f4] ;  /* 0x0000bd0000047ab9 */ /* 0x000fe40000000800 */
[-C--:B------:R-:W-:Y:S02]  /*2040*/  IMAD R0, R49, R28.reuse, RZ ;  /* 0x0000001c31007224 */ /* 0x080fe400078e02ff */
[----:B------:R-:W-:-:S04]  /*2050*/  IMAD.WIDE.U32 R6, R42, R28, R156 ;  /* 0x0000001c2a067225 */ /* 0x000fc800078e009c */
[----:B--2---:R-:W-:Y:S01]  /*2060*/  IMAD.MOV.U32 R26, RZ, RZ, R14 ;  /* 0x000000ffff1a7224 */ /* 0x004fe200078e000e */
[----:B------:R-:W-:Y:S01]  /*2070*/  IADD3 R57, P0, R2, R6, RZ ;  /* 0x0000000602397210 */ /* 0x000fe20007f1e0ff */
[----:B------:R-:W-:Y:S02]  /*2080*/  IMAD R9, R42, R29, R0 ;  /* 0x0000001d2a097224 */ /* 0x000fe400078e0200 */
[----:B------:R-:W-:Y:S01]  /*2090*/  IMAD.IADD R0, R3, 0x1, R5 ;  /* 0x0000000103007824 */ /* 0x000fe200078e0205 */
[----:B------:R-:W-:Y:S01]  /*20a0*/  SHF.R.S32.HI R27, RZ, 0x1f, R26 ;  /* 0x0000001fff1b7819 */ /* 0x000fe2000001141a */
[C---:B------:R-:W-:Y:S02]  /*20b0*/  IMAD R4, R49.reuse, R34, RZ ;  /* 0x0000002231047224 */ /* 0x040fe400078e02ff */
[----:B------:R-:W-:Y:S01]  /*20c0*/  IMAD R6, R49, R40, RZ ;  /* 0x0000002831067224 */ /* 0x000fe200078e02ff */
[----:B------:R-:W-:Y:S01]  /*20d0*/  IADD3.X R56, R0, R7, R9, P0, !PT ;  /* 0x0000000700387210 */ /* 0x000fe200007fe409 */
[C---:B------:R-:W-:Y:S01]  /*20e0*/  IMAD R15, R42.reuse, R35, R4 ;  /* 0x000000232a0f7224 */ /* 0x040fe200078e0204 */
[----:B------:R0:W-:Y:S01]  /*20f0*/  STL [R1+0x4], R27 ;  /* 0x0000041b01007387 */ /* 0x0001e20000100800 */
[----:B------:R-:W-:-:S02]  /*2100*/  IMAD R25, R42, R41, R6 ;  /* 0x000000292a197224 */ /* 0x000fc400078e0206 */
[----:B------:R-:W-:-:S04]  /*2110*/  IMAD.WIDE.U32 R4, R42, R34, R26 ;  /* 0x000000222a047225 */ /* 0x000fc800078e001a */
[C---:B------:R-:W-:Y:S02]  /*2120*/  IMAD.WIDE.U32 R6, R42.reuse, R40, R26 ;  /* 0x000000282a067225 */ /* 0x040fe400078e001a */
[----:B------:R-:W2:Y:S04]  /*2130*/  LDL R26, [R1+0x48] ;  /* 0x00004800011a7983 */ /* 0x000ea80000100800 */
[----:B0-----:R-:W3:Y:S01]  /*2140*/  LDL R27, [R1+0x44] ;  /* 0x00004400011b7983 */ /* 0x001ee20000100800 */
[----:B------:R-:W-:Y:S02]  /*2150*/  SEL R13, R61, RZ, P1 ;  /* 0x000000ff3d0d7207 */ /* 0x000fe40000800000 */
[----:B------:R-:W-:Y:S01]  /*2160*/  LOP3.LUT R11, R11, 0xfffffffc, RZ, 0xc0, !PT ;  /* 0xfffffffc0b0b7812 */ /* 0x000fe200078ec0ff */
[----:B------:R-:W-:-:S04]  /*2170*/  IMAD.WIDE.U32 R8, R42, R34, R156 ;  /* 0x000000222a087225 */ /* 0x000fc800078e009c */
[----:B------:R-:W-:Y:S02]  /*2180*/  IMAD.IADD R13, R156, 0x1, R13 ;  /* 0x000000019c0d7824 */ /* 0x000fe400078e020d */
[----:B------:R-:W-:Y:S02]  /*2190*/  IMAD.IADD R11, R10, 0x1, -R11 ;  /* 0x000000010a0b7824 */ /* 0x000fe400078e0a0b */
[----:B------:R-:W-:Y:S02]  /*21a0*/  IMAD.IADD R5, R5, 0x1, R15 ;  /* 0x0000000105057824 */ /* 0x000fe400078e020f */
[----:B------:R-:W-:Y:S01]  /*21b0*/  IMAD.IADD R9, R15, 0x1, R9 ;  /* 0x000000010f097824 */ /* 0x000fe200078e0209 */
[----:B-----5:R-:W-:Y:S02]  /*21c0*/  SHF.R.S32.HI R15, RZ, 0x1f, R45 ;  /* 0x0000001fff0f7819 */ /* 0x020fe4000001142d */
[----:B------:R-:W-:Y:S02]  /*21d0*/  SHF.R.S32.HI R58, RZ, 0x1f, R13 ;  /* 0x0000001fff3a7819 */ /* 0x000fe4000001140d */
[----:B------:R-:W-:Y:S01]  /*21e0*/  LOP3.LUT P4, RZ, R11, 0x2, RZ, 0xc0, !PT ;  /* 0x000000020bff7812 */ /* 0x000fe2000788c0ff */
[----:B------:R-:W-:Y:S01]  /*21f0*/  IMAD.WIDE.U32 R10, R42, R40, R156 ;  /* 0x000000282a0a7225 */ /* 0x000fe200078e009c */
[----:B------:R-:W-:-:S03]  /*2200*/  LEA.HI R58, R58, R13, RZ, 0x4 ;  /* 0x0000000d3a3a7211 */ /* 0x000fc600078f20ff */
[-C--:B------:R-:W-:Y:S02]  /*2210*/  IMAD R14, R15, R34.reuse, RZ ;  /* 0x000000220f0e7224 */ /* 0x080fe400078e02ff */
[----:B------:R-:W-:Y:S02]  /*2220*/  IMAD.IADD R7, R7, 0x1, R25 ;  /* 0x0000000107077824 */ /* 0x000fe400078e0219 */
[----:B------:R-:W-:Y:S02]  /*2230*/  IMAD.IADD R11, R25, 0x1, R11 ;  /* 0x00000001190b7824 */ /* 0x000fe400078e020b */
[C---:B------:R-:W-:Y:S02]  /*2240*/  IMAD R25, R45.reuse, R35, R14 ;  /* 0x000000232d197224 */ /* 0x040fe400078e020e */
[----:B------:R-:W-:-:S04]  /*2250*/  IMAD.WIDE.U32 R30, R45, R34, R4 ;  /* 0x000000222d1e7225 */ /* 0x000fc800078e0004 */
[----:B------:R-:W-:Y:S01]  /*2260*/  IMAD R14, R15, R40, RZ ;  /* 0x000000280f0e7224 */ /* 0x000fe200078e02ff */
[----:B------:R-:W-:Y:S01]  /*2270*/  SHF.R.U32.HI R60, RZ, 0x7, R50 ;  /* 0x00000007ff3c7819 */ /* 0x000fe20000011632 */
[----:B------:R-:W-:Y:S01]  /*2280*/  IMAD.WIDE.U32 R32, R45, R34, R8 ;  /* 0x000000222d207225 */ /* 0x000fe200078e0008 */
[----:B------:R-:W-:Y:S02]  /*2290*/  IADD3 R42, P0, R42, R24, RZ ;  /* 0x000000182a2a7210 */ /* 0x000fe40007f1e0ff */
[----:B------:R-:W-:Y:S01]  /*22a0*/  LOP3.LUT R22, R22, 0xfffffffb, RZ, 0xc0, !PT ;  /* 0xfffffffb16167812 */ /* 0x000fe200078ec0ff */
[----:B------:R-:W-:Y:S01]  /*22b0*/  IMAD R13, R29, 0xa0, RZ ;  /* 0x000000a01d0d7824 */ /* 0x000fe200078e02ff */
[----:B------:R-:W-:Y:S01]  /*22c0*/  LOP3.LUT R67, R58, 0xfffffff0, RZ, 0xc0, !PT ;  /* 0xfffffff03a437812 */ /* 0x000fe200078ec0ff */
[----:B------:R-:W-:Y:S02]  /*22d0*/  IMAD R63, R35, 0xa0, RZ ;  /* 0x000000a0233f7824 */ /* 0x000fe400078e02ff */
[----:B------:R-:W-:-:S02]  /*22e0*/  IMAD R9, R45, R41, R14 ;  /* 0x000000292d097224 */ /* 0x000fc400078e020e */
[----:B------:R-:W-:Y:S02]  /*22f0*/  IMAD R5, R41, 0xa0, RZ ;  /* 0x000000a029057824 */ /* 0x000fe400078e02ff */
[----:B------:R-:W-:-:S04]  /*2300*/  IMAD.WIDE.U32 R36, R45, R40, R6 ;  /* 0x000000282d247225 */ /* 0x000fc800078e0006 */
[----:B------:R-:W-:-:S04]  /*2310*/  IMAD.WIDE.U32 R38, R45, R40, R10 ;  /* 0x000000282d267225 */ /* 0x000fc800078e000a */
[----:B------:R-:W-:Y:S02]  /*2320*/  VIADD R77, R156, 0x20 ;  /* 0x000000209c4d7836 */ /* 0x000fe40000000000 */
[----:B------:R-:W-:-:S04]  /*2330*/  IMAD.WIDE.U32 R28, R28, 0xa0, RZ ;  /* 0x000000a01c1c7825 */ /* 0x000fc800078e00ff */
[----:B------:R-:W-:-:S04]  /*2340*/  IMAD.WIDE.U32 R34, R34, 0xa0, RZ ;  /* 0x000000a022227825 */ /* 0x000fc800078e00ff */
[----:B------:R-:W-:Y:S01]  /*2350*/  IMAD.WIDE.U32 R40, R40, 0xa0, RZ ;  /* 0x000000a028287825 */ /* 0x000fe200078e00ff */
[----:B------:R-:W-:Y:S02]  /*2360*/  @P1 LOP3.LUT R22, R22, 0x4, RZ, 0xfc, !PT ;  /* 0x0000000416161812 */ /* 0x000fe400078efcff */
[----:B------:R-:W-:Y:S01]  /*2370*/  ISETP.GE.AND P3, PT, R156, UR4, PT ;  /* 0x000000049c007c0c */ /* 0x000fe2000bf66270 */
[----:B------:R-:W-:Y:S01]  /*2380*/  VIADD R60, R60, 0x8 ;  /* 0x000000083c3c7836 */ /* 0x000fe20000000000 */
[----:B------:R-:W-:Y:S01]  /*2390*/  ISETP.GE.AND P2, PT, R77, UR4, PT ;  /* 0x000000044d007c0c */ /* 0x000fe2000bf46270 */
[----:B------:R-:W-:Y:S01]  /*23a0*/  IMAD.SHL.U32 R61, R61, 0x2, RZ ;  /* 0x000000023d3d7824 */ /* 0x000fe200078e00ff */
[----:B------:R-:W-:Y:S01]  /*23b0*/  SHF.R.S32.HI R69, RZ, 0x1f, R67 ;  /* 0x0000001fff457819 */ /* 0x000fe20000011443 */
[----:B------:R-:W-:Y:S02]  /*23c0*/  IMAD.X R43, R49, 0x1, R12, P0 ;  /* 0x00000001312b7824 */ /* 0x000fe400000e060c */
[----:B------:R-:W-:-:S02]  /*23d0*/  IMAD.IADD R62, R29, 0x1, R13 ;  /* 0x000000011d3e7824 */ /* 0x000fc400078e020d */
[----:B------:R-:W-:Y:S02]  /*23e0*/  IMAD.IADD R63, R35, 0x1, R63 ;  /* 0x00000001233f7824 */ /* 0x000fe400078e023f */
[----:B------:R-:W-:Y:S02]  /*23f0*/  IMAD.IADD R64, R41, 0x1, R5 ;  /* 0x0000000129407824 */ /* 0x000fe400078e0205 */
[----:B------:R-:W-:Y:S02]  /*2400*/  IMAD.IADD R65, R31, 0x1, R25 ;  /* 0x000000011f417824 */ /* 0x000fe400078e0219 */
[----:B------:R-:W-:Y:S02]  /*2410*/  IMAD.IADD R66, R25, 0x1, R33 ;  /* 0x0000000119427824 */ /* 0x000fe400078e0221 */
[----:B------:R-:W-:Y:S02]  /*2420*/  IMAD.IADD R68, R37, 0x1, R9 ;  /* 0x0000000125447824 */ /* 0x000fe400078e0209 */
[----:B------:R-:W-:-:S02]  /*2430*/  IMAD.IADD R70, R9, 0x1, R39 ;  /* 0x0000000109467824 */ /* 0x000fc400078e0227 */
[----:B------:R-:W-:Y:S01]  /*2440*/  IMAD.IADD R71, R21, 0x1, R71 ;  /* 0x0000000115477824 */ /* 0x000fe200078e0247 */
[----:B---3--:R-:W-:Y:S02]  /*2450*/  SHF.R.U32.HI R59, RZ, 0x3, R27 ;  /* 0x00000003ff3b7819 */ /* 0x008fe4000001161b */
[----:B------:R-:W-:-:S04]  /*2460*/  LOP3.LUT R4, R27, 0x30, R58, 0xf8, !PT ;  /* 0x000000301b047812 */ /* 0x000fc800078ef83a */
[----:B------:R-:W-:-:S05]  /*2470*/  LOP3.LUT R4, R4, R59, RZ, 0x3c, !PT ;  /* 0x0000003b04047212 */ /* 0x000fca00078e3cff */
[----:B-12---:R-:W-:-:S07]  /*2480*/  IMAD.IADD R72, R26, 0x1, R4 ;  /* 0x000000011a487824 */ /* 0x006fce00078e0204 */
.L_x_1139:
[----:B------:R-:W2:Y:S01]  /*2490*/  LDL R4, [R1+0x34] ;  /* 0x0000340001047983 */ /* 0x000ea20000100800 */
[----:B0---4-:R-:W0:Y:S01]  /*24a0*/  LDC.64 R50, c[0x0][0x2e8] ;  /* 0x0000ba00ff327b82 */ /* 0x011e220000000a00 */
[----:B------:R-:W-:Y:S01]  /*24b0*/  VIADD R47, R47, 0xffffffff ;  /* 0xffffffff2f2f7836 */ /* 0x000fe20000000000 */
[----:B------:R-:W-:Y:S01]  /*24c0*/  LOP3.LUT R22, R22, 0xfffffffd, RZ, 0xc0, !PT ;  /* 0xfffffffd16167812 */ /* 0x000fe200078ec0ff */
[----:B------:R-:W-:Y:S05]  /*24d0*/  YIELD ;  /* 0x0000000000007946 */ /* 0x000fea0003800000 */
[----:B------:R-:W1:Y:S01]  /*24e0*/  LDC R27, c[0x0][0x3f4] ;  /* 0x0000fd00ff1b7b82 */ /* 0x000e620000000800 */
[----:B------:R-:W-:Y:S01]  /*24f0*/  SHF.R.S32.HI R11, RZ, 0x1f, R47 ;  /* 0x0000001fff0b7819 */ /* 0x000fe2000001142f */
[-C--:B------:R-:W-:Y:S01]  /*2500*/  IMAD R5, R62, R47.reuse, RZ ;  /* 0x0000002f3e057224 */ /* 0x080fe200078e02ff */
[----:B------:R-:W-:Y:S01]  /*2510*/  ISETP.GT.AND P5, PT, R47, R44, PT ;  /* 0x0000002c2f00720c */ /* 0x000fe20003fa4270 */
[----:B---3--:R-:W-:Y:S01]  /*2520*/  IMAD.WIDE.U32 R14, R28, R47, RZ ;  /* 0x0000002f1c0e7225 */ /* 0x008fe200078e00ff */
[----:B------:R-:W-:Y:S03]  /*2530*/  BSSY B0, `(.L_x_1110) ;  /* 0x000026b000007945 */ /* 0x000fe60003800000 */
[----:B------:R-:W-:-:S04]  /*2540*/  IMAD R5, R11, R28, R5 ;  /* 0x0000001c0b057224 */ /* 0x000fc800078e0205 */
[----:B------:R-:W-:Y:S01]  /*2550*/  IMAD.IADD R53, R15, 0x1, R5 ;  /* 0x000000010f357824 */ /* 0x000fe200078e0205 */
[----:B0-----:R-:W-:-:S03]  /*2560*/  IADD3 R12, P0, P1, R14, R50, R57 ;  /* 0x000000320e0c7210 */ /* 0x001fc6000791e039 */
[----:B------:R-:W-:Y:S02]  /*2570*/  @P5 LOP3.LUT R22, R22, 0x2, RZ, 0xfc, !PT ;  /* 0x0000000216165812 */ /* 0x000fe400078efcff */
[----:B------:R-:W-:Y:S02]  /*2580*/  IADD3.X R13, R53, R51, R56, P0, P1 ;  /* 0x00000033350d7210 */ /* 0x000fe400007e2438 */
[----:B-1----:R-:W-:Y:S01]  /*2590*/  ISETP.GE.AND P0, PT, R27, 0x1, PT ;  /* 0x000000011b00780c */ /* 0x002fe20003f06270 */
[----:B--2---:R-:W-:-:S04]  /*25a0*/  IMAD R4, R23, 0x2800, R4 ;  /* 0x0000280017047824 */ /* 0x004fc800078e0204 */
[C---:B------:R-:W-:Y:S02]  /*25b0*/  VIADD R74, R4.reuse, 0x20 ;  /* 0x00000020044a7836 */ /* 0x040fe40000000000 */
[----:B------:R-:W-:Y:S02]  /*25c0*/  @P4 VIADD R74, R4, 0xffffffe0 ;  /* 0xffffffe0044a4836 */ /* 0x000fe40000000000 */
[C---:B------:R-:W-:Y:S02]  /*25d0*/  IMAD.IADD R75, R17.reuse, 0x1, R4 ;  /* 0x00000001114b7824 */ /* 0x040fe400078e0204 */
[----:B------:R-:W-:Y:S02]  /*25e0*/  IMAD.IADD R74, R17, 0x1, R74 ;  /* 0x00000001114a7824 */ /* 0x000fe400078e024a */
[----:B------:R-:W-:Y:S05]  /*25f0*/  @!P0 BRA `(.L_x_1111) ;  /* 0x0000002400188947 */ /* 0x000fea0003800000 */
[----:B------:R-:W-:Y:S01]  /*2600*/  ULDC.U8 UR4, c[0x0][0x410] ;  /* 0x0001040000047ab9 */ /* 0x000fe20000000000 */
[-C--:B------:R-:W-:Y:S01]  /*2610*/  IMAD R5, R63, R47.reuse, RZ ;  /* 0x0000002f3f057224 */ /* 0x080fe200078e02ff */
[----:B------:R-:W-:Y:S01]  /*2620*/  ISETP.NE.AND P0, PT, RZ, UR4, PT ;  /* 0x00000004ff007c0c */ /* 0x000fe2000bf05270 */
[-C--:B------:R-:W-:Y:S02]  /*2630*/  IMAD R7, R64, R47.reuse, RZ ;  /* 0x0000002f40077224 */ /* 0x080fe400078e02ff */
[C---:B------:R-:W-:Y:S02]  /*2640*/  IMAD R9, R11.reuse, R34, R5 ;  /* 0x000000220b097224 */ /* 0x040fe400078e0205 */
[----:B------:R-:W-:Y:S02]  /*2650*/  IMAD R11, R11, R40, R7 ;  /* 0x000000280b0b7224 */ /* 0x000fe400078e0207 */
[----:B------:R-:W-:-:S04]  /*2660*/  IMAD.WIDE.U32 R6, R34, R47, RZ ;  /* 0x0000002f22067225 */ /* 0x000fc800078e00ff */
[----:B------:R-:W-:-:S04]  /*2670*/  IMAD.WIDE.U32 R4, R40, R47, RZ ;  /* 0x0000002f28047225 */ /* 0x000fc800078e00ff */
[----:B------:R-:W-:Y:S02]  /*2680*/  IMAD.IADD R52, R7, 0x1, R9 ;  /* 0x0000000107347824 */ /* 0x000fe400078e0209 */
[----:B------:R-:W-:Y:S01]  /*2690*/  IMAD.IADD R55, R5, 0x1, R11 ;  /* 0x0000000105377824 */ /* 0x000fe200078e020b */
[----:B------:R-:W-:Y:S06]  /*26a0*/  @!P0 BRA `(.L_x_1112) ;  /* 0x0000001000548947 */ /* 0x000fec0003800000 */
[----:B------:R-:W2:Y:S01]  /*26b0*/  LDL.64 R78, [R1] ;  /* 0x00000000014e7983 */ /* 0x000ea20000100a00 */
[----:B------:R-:W0:Y:S01]  /*26c0*/  S2R R8, SR_TID.X ;  /* 0x0000000000087919 */ /* 0x000e220000002100 */
[----:B------:R-:W-:Y:S01]  /*26d0*/  BSSY B1, `(.L_x_1113) ;  /* 0x000001c000017945 */ /* 0x000fe20003800000 */
[----:B------:R-:W-:Y:S01]  /*26e0*/  CS2R R14, SRZ ;  /* 0x00000000000e7805 */ /* 0x000fe2000001ff00 */
[C---:B0-----:R-:W-:Y:S02]  /*26f0*/  VIADD R24, R8.reuse, 0xffffff80 ;  /* 0xffffff8008187836 */ /* 0x041fe40000000000 */
[----:B------:R-:W-:Y:S02]  /*2700*/  VIADD R10, R8, 0xffffff80 ;  /* 0xffffff80080a7836 */ /* 0x000fe40000000000 */
[----:B------:R-:W-:-:S03]  /*2710*/  IMAD R8, R47, -0xa0, R48 ;  /* 0xffffff602f087824 */ /* 0x000fc600078e0230 */
[----:B------:R-:W-:Y:S02]  /*2720*/  LEA.HI R10, R10, R24, RZ, 0x1 ;  /* 0x000000180a0a7211 */ /* 0x000fe400078f08ff */
[----:B------:R-:W-:Y:S02]  /*2730*/  VIMNMX R8, R8, 0xa0, PT ;  /* 0x000000a008087848 */ /* 0x000fe40003fe0100 */
[----:B------:R-:W-:-:S04]  /*2740*/  SHF.R.S32.HI R10, RZ, 0x1, R10 ;  /* 0x00000001ff0a7819 */ /* 0x000fc8000001140a */
[----:B------:R-:W-:Y:S02]  /*2750*/  ISETP.GE.AND P1, PT, R10, R8, PT ;  /* 0x000000080a00720c */ /* 0x000fe40003f26270 */
[----:B------:R-:W-:Y:S02]  /*2760*/  CS2R R8, SRZ ;  /* 0x0000000000087805 */ /* 0x000fe4000001ff00 */
[----:B------:R-:W-:Y:S02]  /*2770*/  CS2R R10, SRZ ;  /* 0x00000000000a7805 */ /* 0x000fe4000001ff00 */
[----:B------:R-:W-:Y:S01]  /*2780*/  CS2R R24, SRZ ;  /* 0x0000000000187805 */ /* 0x000fe2000001ff00 */
[----:B--2---:R-:W-:-:S06]  /*2790*/  VIADD R26, R78, 0x10 ;  /* 0x000000104e1a7836 */ /* 0x004fcc0000000000 */
[----:B------:R-:W-:Y:S05]  /*27a0*/  @P1 BRA `(.L_x_1114) ;  /* 0x0000000000381947 */ /* 0x000fea0003800000 */
        /* <DEDUP_REMOVED lines=11> */
[----:B------:R-:W-:-:S13]  /*2860*/  ISETP.GE.AND P0, PT, R26, R27, PT ;  /* 0x0000001b1a00720c */ /* 0x000fda0003f06270 */
[----:B------:R0:W5:Y:S04]  /*2870*/  @!P0 LDG.E.64 R8, desc[UR40][R6.64+0x10] ;  /* 0x0000102806088981 */ /* 0x000168000c1e1b00 */
[----:B------:R0:W5:Y:S02]  /*2880*/  @!P0 LDG.E.64 R10, desc[UR40][R4.64+0x10] ;  /* 0x00001028040a8981 */ /* 0x000164000c1e1b00 */
.L_x_1114:
[----:B------:R-:W-:Y:S05]  /*2890*/  BSYNC B1 ;  /* 0x0000000000017941 */ /* 0x000fea0003800000 */
.L_x_1113:
        /* <DEDUP_REMOVED lines=8> */
.L_x_1115:
[----:B------:R-:W2:Y:S01]  /*2920*/  LDL R4, [R1+0x18] ;  /* 0x0000180001047983 */ /* 0x000ea20000100800 */
[----:B------:R-:W-:Y:S01]  /*2930*/  IMAD R73, R23, 0x8, R17 ;  /* 0x0000000817497824 */ /* 0x000fe200078e0211 */
[----:B------:R-:W-:Y:S01]  /*2940*/  BSSY B1, `(.L_x_1116) ;  /* 0x0000004000017945 */ /* 0x000fe20003800000 */
[----:B--2---:R-:W-:-:S04]  /*2950*/  SHF.L.U32 R76, R4, 0x1f, RZ ;  /* 0x0000001f044c7819 */ /* 0x004fc800000006ff */
[----:B------:R-:W0:Y:S02]  /*2960*/  SYNCS.PHASECHK.TRANS64.TRYWAIT P5, [R73+URZ+0x13290], R76 ;  /* 0x0132904c490075a7 */ /* 0x000e2400080a017f */
[----:B0-----:R-:W-:Y:S05]  /*2970*/  @!P5 BRA `(.L_x_1117) ;  /* 0x000001d400d8d947 */ /* 0x001fea0003800000 */
.L_x_1411:
[----:B------:R-:W-:Y:S05]  /*2980*/  BSYNC B1 ;  /* 0x0000000000017941 */ /* 0x000fea0003800000 */
.L_x_1116:
[----:B------:R-:W-:Y:S05]  /*2990*/  @P1 BRA `(.L_x_1118) ;  /* 0x0000002000901947 */ /* 0x000fea0003800000 */
[----:B------:R-:W-:Y:S04]  /*29a0*/  BSSY B1, `(.L_x_1119) ;  /* 0x0000070000017945 */ /* 0x000fe80003800000 */
[----:B------:R-:W-:Y:S05]  /*29b0*/  @P3 BRA `(.L_x_1120) ;  /* 0x0000000400b83947 */ /* 0x000fea0003800000 */
[----:B------:R-:W2:Y:S01]  /*29c0*/  LDL.64 R52, [R1] ;  /* 0x0000000001347983 */ /* 0x000ea20000100a00 */
[----:B------:R-:W-:Y:S03]  /*29d0*/  BSSY B2, `(.L_x_1121) ;  /* 0x000006b000027945 */ /* 0x000fe60003800000 */
[----:B------:R1:W3:Y:S01]  /*29e0*/  LDS.128 R4, [R75+0xe000] ;  /* 0x00e000004b047984 */ /* 0x0002e20000000c00 */
[----:B--2---:R-:W-:-:S13]  /*29f0*/  ISETP.GE.AND P5, PT, R52, R27, PT ;  /* 0x0000001b3400720c */ /* 0x004fda0003fa6270 */
[----:B-1-3--:R-:W-:Y:S05]  /*2a00*/  @P5 BRA `(.L_x_1122) ;  /* 0x00000004009c5947 */ /* 0x00afea0003800000 */
[----:B------:R-:W-:Y:S02]  /*2a10*/  SHF.R.U32.HI R14, RZ, 0x8, R25 ;  /* 0x00000008ff0e7819 */ /* 0x000fe40000011619 */
[----:B------:R-:W-:Y:S02]  /*2a20*/  SHF.R.U32.HI R53, RZ, 0x8, R15 ;  /* 0x00000008ff357819 */ /* 0x000fe4000001160f */
[----:B------:R-:W-:Y:S02]  /*2a30*/  SHF.R.U32.HI R54, RZ, 0x10, R25 ;  /* 0x00000010ff367819 */ /* 0x000fe40000011619 */
[----:B------:R-:W-:Y:S01]  /*2a40*/  LOP3.LUT R52, R25, 0xff0000ff, RZ, 0xc0, !PT ;  /* 0xff0000ff19347812 */ /* 0x000fe200078ec0ff */
[----:B------:R-:W-:Y:S01]  /*2a50*/  IMAD.SHL.U32 R25, R14, 0x100, RZ ;  /* 0x000001000e197824 */ /* 0x000fe200078e00ff */
[----:B------:R-:W-:Y:S01]  /*2a60*/  SHF.R.U32.HI R55, RZ, 0x10, R15 ;  /* 0x00000010ff377819 */ /* 0x000fe2000001160f */
[----:B------:R-:W-:Y:S01]  /*2a70*/  IMAD.MOV.U32 R14, RZ, RZ, R4 ;  /* 0x000000ffff0e7224 */ /* 0x000fe200078e0004 */
[----:B------:R-:W-:Y:S01]  /*2a80*/  LOP3.LUT R24, R15, 0xff0000ff, RZ, 0xc0, !PT ;  /* 0xff0000ff0f187812 */ /* 0x000fe200078ec0ff */
[----:B------:R-:W-:Y:S01]  /*2a90*/  IMAD.SHL.U32 R15, R53, 0x100, RZ ;  /* 0x00000100350f7824 */ /* 0x000fe200078e00ff */
[----:B------:R-:W-:Y:S01]  /*2aa0*/  LOP3.LUT R53, R52, 0xff00, R25, 0xf8, !PT ;  /* 0x0000ff0034357812 */ /* 0x000fe200078ef819 */
[----:B------:R-:W-:Y:S01]  /*2ab0*/  IMAD.U32 R52, R54, 0x10000, RZ ;  /* 0x0001000036347824 */ /* 0x000fe200078e00ff */
[----:B------:R-:W-:-:S02]  /*2ac0*/  F2FP.F16.E4M3.UNPACK_B R25, R83.H1 ;  /* 0x00000053ff19723e */ /* 0x000fc400030006ff */
[----:B------:R-:W-:Y:S01]  /*2ad0*/  LOP3.LUT R24, R24, 0xff00, R15, 0xf8, !PT ;  /* 0x0000ff0018187812 */ /* 0x000fe200078ef80f */
[----:B------:R-:W-:Y:S01]  /*2ae0*/  IMAD.U32 R15, R55, 0x10000, RZ ;  /* 0x00010000370f7824 */ /* 0x000fe200078e00ff */
[-C--:B------:R-:W-:Y:S01]  /*2af0*/  F2FP.F16.E4M3.UNPACK_B R4, R5.reuse ;  /* 0x00000005ff04723e */ /* 0x080fe200020006ff */
[--C-:B------:R-:W-:Y:S01]  /*2b00*/  HADD2.F32 R55, -RZ, R25.reuse.H0_H0 ;  /* 0x20000019ff377230 */ /* 0x100fe20000004100 */
[----:B------:R-:W-:Y:S01]  /*2b10*/  LOP3.LUT R79, R53, 0xff0000, R52, 0xf8, !PT ;  /* 0x00ff0000354f7812 */ /* 0x000fe200078ef834 */
[----:B------:R-:W-:Y:S01]  /*2b20*/  HADD2.F32 R78, -RZ, R25.H1_H1 ;  /* 0x30000019ff4e7230 */ /* 0x000fe20000004100 */
[----:B------:R-:W-:Y:S01]  /*2b30*/  LOP3.LUT R54, R24, 0xff0000, R15, 0xf8, !PT ;  /* 0x00ff000018367812 */ /* 0x000fe200078ef80f */
[--C-:B------:R-:W-:Y:S01]  /*2b40*/  HADD2.F32 R15, -RZ, R4.reuse.H1_H1 ;  /* 0x30000004ff0f7230 */ /* 0x100fe20000004100 */
[----:B------:R-:W-:Y:S01]  /*2b50*/  F2FP.F16.E4M3.UNPACK_B R52, R82.H1 ;  /* 0x00000052ff34723e */ /* 0x000fe200030006ff */
[----:B------:R-:W-:Y:S01]  /*2b60*/  HADD2.F32 R4, -RZ, R4.H0_H0 ;  /* 0x20000004ff047230 */ /* 0x000fe20000004100 */
[----:B------:R-:W-:-:S02]  /*2b70*/  F2FP.F16.E4M3.UNPACK_B R5, R5.H1 ;  /* 0x00000005ff05723e */ /* 0x000fc400030006ff */
[-C--:B------:R-:W-:Y:S01]  /*2b80*/  FMUL.FTZ R81, R15, R55.reuse ;  /* 0x000000370f517220 */ /* 0x080fe20000410000 */
[--C-:B------:R-:W-:Y:S02]  /*2b90*/  HADD2.F32 R53, -RZ, R52.reuse.H0_H0 ;  /* 0x20000034ff357230 */ /* 0x100fe40000004100 */
[C---:B------:R-:W-:Y:S01]  /*2ba0*/  FMUL.FTZ R80, R4.reuse, R55 ;  /* 0x0000003704507220 */ /* 0x040fe20000410000 */
[--C-:B------:R-:W-:Y:S01]  /*2bb0*/  HADD2.F32 R25, -RZ, R5.reuse.H1_H1 ;  /* 0x30000005ff197230 */ /* 0x100fe20000004100 */
[----:B------:R-:W-:Y:S01]  /*2bc0*/  F2FP.F16.E4M3.UNPACK_B R55, R83 ;  /* 0x00000053ff37723e */ /* 0x000fe200020006ff */
[----:B------:R-:W-:Y:S02]  /*2bd0*/  HADD2.F32 R24, -RZ, R5.H0_H0 ;  /* 0x20000005ff187230 */ /* 0x000fe40000004100 */
[-C--:B------:R-:W-:Y:S01]  /*2be0*/  FFMA.FTZ R4, R4, R53.reuse, -R81 ;  /* 0x0000003504047223 */ /* 0x080fe20000010851 */
[----:B------:R-:W-:Y:S02]  /*2bf0*/  HADD2.F32 R52, -RZ, R52.H1_H1 ;  /* 0x30000034ff347230 */ /* 0x000fe40000004100 */
[-C--:B------:R-:W-:Y:S01]  /*2c00*/  FMUL.FTZ R81, R25, R78.reuse ;  /* 0x0000004e19517220 */ /* 0x080fe20000410000 */
[----:B------:R-:W-:Y:S01]  /*2c10*/  FFMA.FTZ R5, R15, R53, R80 ;  /* 0x000000350f057223 */ /* 0x000fe20000010050 */
[C---:B------:R-:W-:Y:S01]  /*2c20*/  FMUL.FTZ R78, R24.reuse, R78 ;  /* 0x0000004e184e7220 */ /* 0x040fe20000410000 */
[----:B------:R-:W-:Y:S01]  /*2c30*/  F2FP.F16.E4M3.UNPACK_B R15, R14.H1 ;  /* 0x0000000eff0f723e */ /* 0x000fe200030006ff */
[----:B------:R-:W-:Y:S01]  /*2c40*/  FFMA.FTZ R83, R24, R52, -R81 ;  /* 0x0000003418537223 */ /* 0x000fe20000010851 */
[----:B------:R-:W-:Y:S01]  /*2c50*/  F2FP.F16.E4M3.UNPACK_B R14, R14 ;  /* 0x0000000eff0e723e */ /* 0x000fe200020006ff */
[----:B------:R-:W-:Y:S01]  /*2c60*/  FFMA.FTZ R84, R25, R52, R78 ;  /* 0x0000003419547223 */ /* 0x000fe2000001004e */
[----:B------:R-:W-:Y:S01]  /*2c70*/  HADD2.F32 R78, -RZ, R55.H1_H1 ;  /* 0x30000037ff4e7230 */ /* 0x000fe20000004100 */
[----:B------:R-:W-:Y:S01]  /*2c80*/  F2FP.F16.E4M3.UNPACK_B R52, R82 ;  /* 0x00000052ff34723e */ /* 0x000fe200020006ff */
[----:B------:R-:W-:-:S02]  /*2c90*/  HADD2.F32 R24, -RZ, R15.H0_H0 ;  /* 0x2000000fff187230 */ /* 0x000fc40000004100 */
[----:B------:R-:W-:Y:S01]  /*2ca0*/  HADD2.F32 R25, -RZ, R15.H1_H1 ;  /* 0x3000000fff197230 */ /* 0x000fe20000004100 */
[----:B------:R-:W-:Y:S01]  /*2cb0*/  F2FP.SATFINITE.E4M3.F32.PACK_AB_MERGE_C R86, R84, R83, RZ ;  /* 0x000000535456723e */ /* 0x000fe200048070ff */
[--C-:B------:R-:W-:Y:S02]  /*2cc0*/  HADD2.F32 R15, -RZ, R14.reuse.H0_H0 ;  /* 0x2000000eff0f7230 */ /* 0x100fe40000004100 */
[-C--:B------:R-:W-:Y:S01]  /*2cd0*/  FMUL.FTZ R80, R24, R78.reuse ;  /* 0x0000004e18507220 */ /* 0x080fe20000410000 */
[----:B------:R-:W-:Y:S02]  /*2ce0*/  HADD2.F32 R55, -RZ, R55.H0_H0 ;  /* 0x20000037ff377230 */ /* 0x000fe40000004100 */
[----:B------:R-:W-:Y:S01]  /*2cf0*/  FMUL.FTZ R81, R25, R78 ;  /* 0x0000004e19517220 */ /* 0x000fe20000410000 */
[----:B------:R-:W-:Y:S01]  /*2d00*/  HADD2.F32 R14, -RZ, R14.H1_H1 ;  /* 0x3000000eff0e7230 */ /* 0x000fe20000004100 */
[----:B------:R-:W-:Y:S01]  /*2d10*/  F2FP.SATFINITE.E4M3.F32.PACK_AB_MERGE_C R5, R5, R4, R86 ;  /* 0x000000040505723e */ /* 0x000fe20004807056 */
[----:B------:R-:W-:-:S02]  /*2d20*/  HADD2.F32 R53, -RZ, R52.H1_H1 ;  /* 0x30000034ff357230 */ /* 0x000fc40000004100 */
[----:B------:R-:W-:Y:S02]  /*2d30*/  HADD2.F32 R52, -RZ, R52.H0_H0 ;  /* 0x20000034ff347230 */ /* 0x000fe40000004100 */
[-C--:B------:R-:W-:Y:S01]  /*2d40*/  FMUL.FTZ R78, R14, R55.reuse ;  /* 0x000000370e4e7220 */ /* 0x080fe20000410000 */
[----:B------:R-:W-:Y:S01]  /*2d50*/  FMUL.FTZ R55, R15, R55 ;  /* 0x000000370f377220 */ /* 0x000fe20000410000 */
[-C--:B------:R-:W-:Y:S01]  /*2d60*/  FFMA.FTZ R24, R24, R53.reuse, -R81 ;  /* 0x0000003518187223 */ /* 0x080fe20000010851 */
[----:B------:R-:W-:Y:S01]  /*2d70*/  FFMA.FTZ R25, R25, R53, R80 ;  /* 0x0000003519197223 */ /* 0x000fe20000010050 */
[-C--:B------:R-:W-:Y:S01]  /*2d80*/  FFMA.FTZ R81, R15, R52.reuse, -R78 ;  /* 0x000000340f517223 */ /* 0x080fe2000001084e */
[----:B------:R-:W-:Y:S01]  /*2d90*/  FFMA.FTZ R82, R14, R52, R55 ;  /* 0x000000340e527223 */ /* 0x000fe20000010037 */
[----:B------:R-:W-:Y:S02]  /*2da0*/  F2FP.F16.E4M3.UNPACK_B R15, R7.H1 ;  /* 0x00000007ff0f723e */ /* 0x000fe400030006ff */
[----:B------:R-:W-:-:S02]  /*2db0*/  F2FP.F16.E4M3.UNPACK_B R55, R79.H1 ;  /* 0x0000004fff37723e */ /* 0x000fc400030006ff */
[----:B------:R-:W-:Y:S01]  /*2dc0*/  F2FP.SATFINITE.E4M3.F32.PACK_AB_MERGE_C R85, R25, R24, RZ ;  /* 0x000000181955723e */ /* 0x000fe200048070ff */
[----:B------:R-:W-:Y:S01]  /*2dd0*/  HADD2.F32 R25, -RZ, R15.H1_H1 ;  /* 0x3000000fff197230 */ /* 0x000fe20000004100 */
[----:B------:R-:W-:Y:S01]  /*2de0*/  F2FP.F16.E4M3.UNPACK_B R52, R54.H1 ;  /* 0x00000036ff34723e */ /* 0x000fe200030006ff */
[----:B------:R-:W-:Y:S01]  /*2df0*/  HADD2.F32 R80, -RZ, R55.H1_H1 ;  /* 0x30000037ff507230 */ /* 0x000fe20000004100 */
[----:B------:R-:W-:Y:S01]  /*2e00*/  F2FP.F16.E4M3.UNPACK_B R14, R6.H1 ;  /* 0x00000006ff0e723e */ /* 0x000fe200030006ff */
[----:B------:R-:W-:Y:S01]  /*2e10*/  HADD2.F32 R24, -RZ, R15.H0_H0 ;  /* 0x2000000fff187230 */ /* 0x000fe20000004100 */
[----:B------:R-:W-:Y:S01]  /*2e20*/  F2FP.F16.E4M3.UNPACK_B R79, R79 ;  /* 0x0000004fff4f723e */ /* 0x000fe200020006ff */
[----:B------:R-:W-:Y:S01]  /*2e30*/  HADD2.F32 R53, -RZ, R52.H1_H1 ;  /* 0x30000034ff357230 */ /* 0x000fe20000004100 */
[----:B------:R-:W-:Y:S01]  /*2e40*/  F2FP.F16.E4M3.UNPACK_B R54, R54 ;  /* 0x00000036ff36723e */ /* 0x000fe200020006ff */
[----:B------:R-:W-:Y:S02]  /*2e50*/  HADD2.F32 R15, -RZ, R14.H1_H1 ;  /* 0x3000000eff0f7230 */ /* 0x000fe40000004100 */
[----:B------:R-:W-:Y:S01]  /*2e60*/  FMUL.FTZ R83, R25, R80 ;  /* 0x0000005019537220 */ /* 0x000fe20000410000 */
[----:B------:R-:W-:-:S02]  /*2e70*/  HADD2.F32 R78, -RZ, R79.H1_H1 ;  /* 0x3000004fff4e7230 */ /* 0x000fc40000004100 */
[C---:B------:R-:W-:Y:S01]  /*2e80*/  FMUL.FTZ R80, R24.reuse, R80 ;  /* 0x0000005018507220 */ /* 0x040fe20000410000 */
[----:B------:R-:W-:Y:S02]  /*2e90*/  HADD2.F32 R14, -RZ, R14.H0_H0 ;  /* 0x2000000eff0e7230 */ /* 0x000fe40000004100 */
[----:B------:R-:W-:Y:S01]  /*2ea0*/  FFMA.FTZ R84, R24, R53, -R83 ;  /* 0x0000003518547223 */ /* 0x000fe20000010853 */
[----:B------:R-:W-:Y:S02]  /*2eb0*/  HADD2.F32 R24, -RZ, R54.H1_H1 ;  /* 0x30000036ff187230 */ /* 0x000fe40000004100 */
[-C--:B------:R-:W-:Y:S01]  /*2ec0*/  FMUL.FTZ R83, R15, R78.reuse ;  /* 0x0000004e0f537220 */ /* 0x080fe20000410000 */
[----:B------:R-:W-:Y:S01]  /*2ed0*/  F2FP.F16.E4M3.UNPACK_B R7, R7 ;  /* 0x00000007ff07723e */ /* 0x000fe200020006ff */
[C---:B------:R-:W-:Y:S01]  /*2ee0*/  FMUL.FTZ R78, R14.reuse, R78 ;  /* 0x0000004e0e4e7220 */ /* 0x040fe20000410000 */
[----:B------:R-:W-:Y:S01]  /*2ef0*/  F2FP.F16.E4M3.UNPACK_B R6, R6 ;  /* 0x00000006ff06723e */ /* 0x000fe200020006ff */
[----:B------:R-:W-:Y:S01]  /*2f00*/  FFMA.FTZ R83, R14, R24, -R83 ;  /* 0x000000180e537223 */ /* 0x000fe20000010853 */
[----:B------:R-:W-:-:S02]  /*2f10*/  HADD2.F32 R79, -RZ, R79.H0_H0 ;  /* 0x2000004fff4f7230 */ /* 0x000fc40000004100 */
[----:B------:R-:W-:Y:S01]  /*2f20*/  FFMA.FTZ R78, R15, R24, R78 ;  /* 0x000000180f4e7223 */ /* 0x000fe2000001004e */
[--C-:B------:R-:W-:Y:S02]  /*2f30*/  HADD2.F32 R14, -RZ, R7.reuse.H0_H0 ;  /* 0x20000007ff0e7230 */ /* 0x100fe40000004100 */
[----:B------:R-:W-:Y:S01]  /*2f40*/  FFMA.FTZ R53, R25, R53, R80 ;  /* 0x0000003519357223 */ /* 0x000fe20000010050 */
[----:B------:R-:W-:Y:S01]  /*2f50*/  HADD2.F32 R15, -RZ, R7.H1_H1 ;  /* 0x30000007ff0f7230 */ /* 0x000fe20000004100 */
[----:B------:R-:W-:Y:S01]  /*2f60*/  F2FP.SATFINITE.E4M3.F32.PACK_AB_MERGE_C R4, R82, R81, R85 ;  /* 0x000000515204723e */ /* 0x000fe20004807055 */
[--C-:B------:R-:W-:Y:S01]  /*2f70*/  HADD2.F32 R7, -RZ, R6.reuse.H0_H0 ;  /* 0x20000006ff077230 */ /* 0x100fe20000004100 */
[----:B------:R-:W-:Y:S01]  /*2f80*/  F2FP.SATFINITE.E4M3.F32.PACK_AB_MERGE_C R78, R78, R83, RZ ;  /* 0x000000534e4e723e */ /* 0x000fe200048070ff */
[----:B------:R-:W-:Y:S01]  /*2f90*/  HADD2.F32 R6, -RZ, R6.H1_H1 ;  /* 0x30000006ff067230 */ /* 0x000fe20000004100 */
[----:B------:R-:W-:Y:S01]  /*2fa0*/  F2FP.SATFINITE.E4M3.F32.PACK_AB_MERGE_C R53, R53, R84, RZ ;  /* 0x000000543535723e */ /* 0x000fe200048070ff */
[----:B------:R-:W-:-:S02]  /*2fb0*/  HADD2.F32 R55, -RZ, R55.H0_H0 ;  /* 0x20000037ff377230 */ /* 0x000fc40000004100 */
[----:B------:R-:W-:Y:S02]  /*2fc0*/  HADD2.F32 R52, -RZ, R52.H0_H0 ;  /* 0x20000034ff347230 */ /* 0x000fe40000004100 */
        /* <DEDUP_REMOVED lines=11> */
.L_x_1122:
[----:B------:R-:W-:Y:S05]  /*3080*/  BSYNC B2 ;  /* 0x0000000000027941 */ /* 0x000fea0003800000 */
.L_x_1121:
[----:B------:R1:W-:Y:S02]  /*3090*/  STG.E.128 desc[UR40][R12.64], R4 ;  /* 0x000000040c007986 */ /* 0x0003e4000c101d28 */
.L_x_1120:
[----:B------:R-:W-:Y:S05]  /*30a0*/  BSYNC B1 ;  /* 0x0000000000017941 */ /* 0x000fea0003800000 */
.L_x_1119:
[----:B------:R-:W-:Y:S05]  /*30b0*/  @P2 BRA `(.L_x_1118) ;  /* 0x0000001800c82947 */ /* 0x000fea0003800000 */
[----:B-1----:R-:W2:Y:S01]  /*30c0*/  LDL R6, [R1+0x34] ;  /* 0x0000340001067983 */ /* 0x002ea20000100800 */
[----:B------:R-:W-:Y:S01]  /*30d0*/  IMAD.MOV.U32 R5, RZ, RZ, 0x20 ;  /* 0x00000020ff057424 */ /* 0x000fe200078e00ff */
[----:B------:R-:W-:Y:S01]  /*30e0*/  ISETP.GE.AND P5, PT, R26, R27, PT ;  /* 0x0000001b1a00720c */ /* 0x000fe20003fa6270 */
[----:B------:R-:W-:Y:S01]  /*30f0*/  IMAD R4, R23, 0x2800, RZ ;  /* 0x0000280017047824 */ /* 0x000fe200078e02ff */
[----:B------:R-:W-:Y:S02]  /*3100*/  BSSY B1, `(.L_x_1123) ;  /* 0x000006d000017945 */ /* 0x000fe40003800000 */
[----:B------:R-:W-:-:S04]  /*3110*/  SEL R5, R5, 0xffffffe0, !P4 ;  /* 0xffffffe005057807 */ /* 0x000fc80006000000 */
[----:B--2---:R-:W-:-:S05]  /*3120*/  IADD3 R4, R5, R6, R4 ;  /* 0x0000000605047210 */ /* 0x004fca0007ffe004 */
[----:B------:R-:W-:-:S06]  /*3130*/  IMAD.IADD R4, R17, 0x1, R4 ;  /* 0x0000000111047824 */ /* 0x000fcc00078e0204 */
[----:B------:R-:W1:Y:S01]  /*3140*/  LDS.128 R4, [R4+0xe000] ;  /* 0x00e0000004047984 */ /* 0x000e620000000c00 */
[----:B------:R-:W-:Y:S05]  /*3150*/  @P5 BRA `(.L_x_1124) ;  /* 0x00000004009c5947 */ /* 0x000fea0003800000 */
[----:B------:R-:W-:Y:S02]  /*3160*/  SHF.R.U32.HI R25, RZ, 0x8, R9 ;  /* 0x00000008ff197819 */ /* 0x000fe40000011609 */
[----:B------:R-:W-:Y:S02]  /*3170*/  SHF.R.U32.HI R8, RZ, 0x8, R11 ;  /* 0x00000008ff087819 */ /* 0x000fe4000001160b */
[----:B------:R-:W-:Y:S02]  /*3180*/  LOP3.LUT R10, R9, 0xff0000ff, RZ, 0xc0, !PT ;  /* 0xff0000ff090a7812 */ /* 0x000fe400078ec0ff */
[----:B------:R-:W-:Y:S01]  /*3190*/  SHF.R.U32.HI R24, RZ, 0x10, R9 ;  /* 0x00000010ff187819 */ /* 0x000fe20000011609 */
[----:B------:R-:W-:Y:S01]  /*31a0*/  IMAD.SHL.U32 R9, R25, 0x100, RZ ;  /* 0x0000010019097824 */ /* 0x000fe200078e00ff */
[----:B------:R-:W-:Y:S02]  /*31b0*/  LOP3.LUT R14, R11, 0xff0000ff, RZ, 0xc0, !PT ;  /* 0xff0000ff0b0e7812 */ /* 0x000fe400078ec0ff */
[----:B------:R-:W-:Y:S01]  /*31c0*/  SHF.R.U32.HI R15, RZ, 0x10, R11 ;  /* 0x00000010ff0f7819 */ /* 0x000fe2000001160b */
[----:B------:R-:W-:Y:S01]  /*31d0*/  IMAD.SHL.U32 R11, R8, 0x100, RZ ;  /* 0x00000100080b7824 */ /* 0x000fe200078e00ff */
[----:B------:R-:W-:Y:S01]  /*31e0*/  LOP3.LUT R9, R10, 0xff00, R9, 0xf8, !PT ;  /* 0x0000ff000a097812 */ /* 0x000fe200078ef809 */
[----:B-1----:R-:W-:Y:S01]  /*31f0*/  IMAD.MOV.U32 R8, RZ, RZ, R4 ;  /* 0x000000ffff087224 */ /* 0x002fe200078e0004 */
[----:B------:R-:W-:Y:S01]  /*3200*/  F2FP.F16.E4M3.UNPACK_B R4, R5 ;  /* 0x00000005ff04723e */ /* 0x000fe200020006ff */
[----:B------:R-:W-:Y:S01]  /*3210*/  IMAD.U32 R10, R24, 0x10000, RZ ;  /* 0x00010000180a7824 */ /* 0x000fe200078e00ff */
[----:B------:R-:W-:Y:S01]  /*3220*/  LOP3.LUT R14, R14, 0xff00, R11, 0xf8, !PT ;  /* 0x0000ff000e0e7812 */ /* 0x000fe200078ef80b */
[----:B------:R-:W-:Y:S01]  /*3230*/  IMAD.U32 R15, R15, 0x10000, RZ ;  /* 0x000100000f0f7824 */ /* 0x000fe200078e00ff */
[----:B------:R-:W-:-:S02]  /*3240*/  F2FP.F16.E4M3.UNPACK_B R11, R51.H1 ;  /* 0x00000033ff0b723e */ /* 0x000fc400030006ff */
        /* <DEDUP_REMOVED lines=14> */
[-C--:B------:R-:W-:Y:S01]  /*3330*/  FFMA.FTZ R5, R9, R15.reuse, R52 ;  /* 0x0000000f09057223 */ /* 0x080fe20000010034 */
[----:B------:R-:W-:Y:S02]  /*3340*/  HADD2.F32 R14, -RZ, R14.H1_H1 ;  /* 0x3000000eff0e7230 */ /* 0x000fe40000004100 */
[C---:B------:R-:W-:Y:S01]  /*3350*/  FMUL.FTZ R25, R11.reuse, R26 ;  /* 0x0000001a0b197220 */ /* 0x040fe20000410000 */
[----:B------:R-:W-:Y:S01]  /*3360*/  F2FP.F16.E4M3.UNPACK_B R9, R8.H1 ;  /* 0x00000008ff09723e */ /* 0x000fe200030006ff */
[----:B------:R-:W-:Y:S01]  /*3370*/  FMUL.FTZ R26, R10, R26 ;  /* 0x0000001a0a1a7220 */ /* 0x000fe20000410000 */
[----:B------:R-:W-:Y:S01]  /*3380*/  FFMA.FTZ R4, R4, R15, -R53 ;  /* 0x0000000f04047223 */ /* 0x000fe20000010835 */
[----:B------:R-:W-:Y:S01]  /*3390*/  F2FP.F16.E4M3.UNPACK_B R50, R50 ;  /* 0x00000032ff32723e */ /* 0x000fe200020006ff */
[-C--:B------:R-:W-:Y:S01]  /*33a0*/  FFMA.FTZ R53, R10, R14.reuse, -R25 ;  /* 0x0000000e0a357223 */ /* 0x080fe20000010819 */
[----:B------:R-:W-:Y:S01]  /*33b0*/  FFMA.FTZ R54, R11, R14, R26 ;  /* 0x0000000e0b367223 */ /* 0x000fe2000001001a */
[----:B------:R-:W-:Y:S01]  /*33c0*/  HADD2.F32 R15, -RZ, R51.H1_H1 ;  /* 0x30000033ff0f7230 */ /* 0x000fe20000004100 */
[----:B------:R-:W-:Y:S01]  /*33d0*/  F2FP.F16.E4M3.UNPACK_B R8, R8 ;  /* 0x00000008ff08723e */ /* 0x000fe200020006ff */
[----:B------:R-:W-:-:S02]  /*33e0*/  HADD2.F32 R11, -RZ, R9.H1_H1 ;  /* 0x30000009ff0b7230 */ /* 0x000fc40000004100 */
[----:B------:R-:W-:Y:S01]  /*33f0*/  HADD2.F32 R10, -RZ, R9.H0_H0 ;  /* 0x20000009ff0a7230 */ /* 0x000fe20000004100 */
[----:B------:R-:W-:Y:S01]  /*3400*/  F2FP.SATFINITE.E4M3.F32.PACK_AB_MERGE_C R78, R54, R53, RZ ;  /* 0x00000035364e723e */ /* 0x000fe200048070ff */
[----:B------:R-:W-:Y:S02]  /*3410*/  HADD2.F32 R14, -RZ, R50.H1_H1 ;  /* 0x30000032ff0e7230 */ /* 0x000fe40000004100 */
[-C--:B------:R-:W-:Y:S01]  /*3420*/  FMUL.FTZ R25, R11, R15.reuse ;  /* 0x0000000f0b197220 */ /* 0x080fe20000410000 */
[--C-:B------:R-:W-:Y:S02]  /*3430*/  HADD2.F32 R9, -RZ, R8.reuse.H0_H0 ;  /* 0x20000008ff097230 */ /* 0x100fe40000004100 */
[C---:B------:R-:W-:Y:S01]  /*3440*/  FMUL.FTZ R52, R10.reuse, R15 ;  /* 0x0000000f0a347220 */ /* 0x040fe20000410000 */
[----:B------:R-:W-:Y:S02]  /*3450*/  HADD2.F32 R51, -RZ, R51.H0_H0 ;  /* 0x20000033ff337230 */ /* 0x000fe40000004100 */
[----:B------:R-:W-:Y:S01]  /*3460*/  FFMA.FTZ R25, R10, R14, -R25 ;  /* 0x0000000e0a197223 */ /* 0x000fe20000010819 */
[----:B------:R-:W-:-:S02]  /*3470*/  HADD2.F32 R8, -RZ, R8.H1_H1 ;  /* 0x30000008ff087230 */ /* 0x000fc40000004100 */
[----:B------:R-:W-:Y:S01]  /*3480*/  FFMA.FTZ R14, R11, R14, R52 ;  /* 0x0000000e0b0e7223 */ /* 0x000fe20000010034 */
[----:B------:R-:W-:Y:S02]  /*3490*/  HADD2.F32 R50, -RZ, R50.H0_H0 ;  /* 0x20000032ff327230 */ /* 0x000fe40000004100 */
[-C--:B------:R-:W-:Y:S01]  /*34a0*/  FMUL.FTZ R15, R9, R51.reuse ;  /* 0x00000033090f7220 */ /* 0x080fe20000410000 */
[----:B------:R-:W-:Y:S01]  /*34b0*/  F2FP.SATFINITE.E4M3.F32.PACK_AB_MERGE_C R5, R5, R4, R78 ;  /* 0x000000040505723e */ /* 0x000fe2000480704e */
[----:B------:R-:W-:Y:S01]  /*34c0*/  FMUL.FTZ R26, R8, R51 ;  /* 0x00000033081a7220 */ /* 0x000fe20000410000 */
[----:B------:R-:W-:Y:S01]  /*34d0*/  F2FP.SATFINITE.E4M3.F32.PACK_AB_MERGE_C R55, R14, R25, RZ ;  /* 0x000000190e37723e */ /* 0x000fe200048070ff */
[-C--:B------:R-:W-:Y:S01]  /*34e0*/  FFMA.FTZ R52, R8, R50.reuse, R15 ;  /* 0x0000003208347223 */ /* 0x080fe2000001000f */
[----:B------:R-:W-:Y:S01]  /*34f0*/  F2FP.F16.E4M3.UNPACK_B R25, R27.H1 ;  /* 0x0000001bff19723e */ /* 0x000fe200030006ff */
[----:B------:R-:W-:Y:S01]  /*3500*/  FFMA.FTZ R51, R9, R50, -R26 ;  /* 0x0000003209337223 */ /* 0x000fe2000001081a */
[----:B------:R-:W-:-:S02]  /*3510*/  F2FP.F16.E4M3.UNPACK_B R9, R7.H1 ;  /* 0x00000007ff09723e */ /* 0x000fc400030006ff */
[----:B------:R-:W-:Y:S01]  /*3520*/  F2FP.F16.E4M3.UNPACK_B R14, R24.H1 ;  /* 0x00000018ff0e723e */ /* 0x000fe200030006ff */
[----:B------:R-:W-:Y:S01]  /*3530*/  HADD2.F32 R50, -RZ, R25.H1_H1 ;  /* 0x30000019ff327230 */ /* 0x000fe20000004100 */
[----:B------:R-:W-:Y:S01]  /*3540*/  F2FP.F16.E4M3.UNPACK_B R8, R6.H1 ;  /* 0x00000006ff08723e */ /* 0x000fe200030006ff */
[--C-:B------:R-:W-:Y:S01]  /*3550*/  HADD2.F32 R11, -RZ, R9.reuse.H1_H1 ;  /* 0x30000009ff0b7230 */ /* 0x100fe20000004100 */
[----:B------:R-:W-:Y:S01]  /*3560*/  F2FP.F16.E4M3.UNPACK_B R27, R27 ;  /* 0x0000001bff1b723e */ /* 0x000fe200020006ff */
[----:B------:R-:W-:Y:S01]  /*3570*/  HADD2.F32 R10, -RZ, R9.H0_H0 ;  /* 0x20000009ff0a7230 */ /* 0x000fe20000004100 */
[----:B------:R-:W-:Y:S01]  /*3580*/  F2FP.F16.E4M3.UNPACK_B R24, R24 ;  /* 0x00000018ff18723e */ /* 0x000fe200020006ff */
[----:B------:R-:W-:Y:S02]  /*3590*/  HADD2.F32 R15, -RZ, R14.H1_H1 ;  /* 0x3000000eff0f7230 */ /* 0x000fe40000004100 */
[----:B------:R-:W-:Y:S01]  /*35a0*/  FMUL.FTZ R53, R11, R50 ;  /* 0x000000320b357220 */ /* 0x000fe20000410000 */
[----:B------:R-:W-:-:S02]  /*35b0*/  HADD2.F32 R9, -RZ, R8.H1_H1 ;  /* 0x30000008ff097230 */ /* 0x000fc40000004100 */
[C---:B------:R-:W-:Y:S01]  /*35c0*/  FMUL.FTZ R50, R10.reuse, R50 ;  /* 0x000000320a327220 */ /* 0x040fe20000410000 */
[--C-:B------:R-:W-:Y:S02]  /*35d0*/  HADD2.F32 R26, -RZ, R27.reuse.H1_H1 ;  /* 0x3000001bff1a7230 */ /* 0x100fe40000004100 */
[----:B------:R-:W-:Y:S01]  /*35e0*/  FFMA.FTZ R54, R10, R15, -R53 ;  /* 0x0000000f0a367223 */ /* 0x000fe20000010835 */
[----:B------:R-:W-:Y:S01]  /*35f0*/  HADD2.F32 R8, -RZ, R8.H0_H0 ;  /* 0x20000008ff087230 */ /* 0x000fe20000004100 */
[----:B------:R-:W-:Y:S01]  /*3600*/  F2FP.F16.E4M3.UNPACK_B R7, R7 ;  /* 0x00000007ff07723e */ /* 0x000fe200020006ff */
        /* <DEDUP_REMOVED lines=28> */
.L_x_1124:
[----:B------:R-:W-:Y:S05]  /*37d0*/  BSYNC B1 ;  /* 0x0000000000017941 */ /* 0x000fea0003800000 */
.L_x_1123:
[----:B-1----:R2:W-:Y:S01]  /*37e0*/  STG.E.128 desc[UR40][R12.64+0x20], R4 ;  /* 0x000020040c007986 */ /* 0x0025e2000c101d28 */
[----:B------:R-:W-:Y:S05]  /*37f0*/  BRA `(.L_x_1118) ;  /* 0x0000001000f87947 */ /* 0x000fea0003800000 */
.L_x_1112:
[----:B------:R-:W0:Y:S01]  /*3800*/  S2R R5, SR_TID.X ;  /* 0x0000000000057919 */ /* 0x000e220000002100 */
[----:B------:R-:W2:Y:S01]  /*3810*/  LDL R26, [R1+0x10] ;  /* 0x00001000011a7983 */ /* 0x000ea20000100800 */
[C---:B0-----:R-:W-:Y:S02]  /*3820*/  VIADD R9, R5.reuse, 0xffffff80 ;  /* 0xffffff8005097836 */ /* 0x041fe40000000000 */
[----:B------:R-:W-:Y:S02]  /*3830*/  VIADD R8, R5, 0xffffff80 ;  /* 0xffffff8005087836 */ /* 0x000fe40000000000 */
[----:B------:R-:W-:-:S03]  /*3840*/  IMAD R5, R47, -0xa0, R48 ;  /* 0xffffff602f057824 */ /* 0x000fc600078e0230 */
[----:B------:R-:W-:Y:S02]  /*3850*/  LEA.HI R8, R8, R9, RZ, 0x1 ;  /* 0x0000000908087211 */ /* 0x000fe400078f08ff */
[----:B------:R-:W-:Y:S02]  /*3860*/  VIMNMX R5, R5, 0xa0, PT ;  /* 0x000000a005057848 */ /* 0x000fe40003fe0100 */
[----:B------:R-:W-:-:S04]  /*3870*/  SHF.R.S32.HI R8, RZ, 0x1, R8 ;  /* 0x00000001ff087819 */ /* 0x000fc80000011408 */
[----:B------:R-:W-:-:S04]  /*3880*/  ISETP.GE.AND P1, PT, R8, R5, PT ;  /* 0x000000050800720c */ /* 0x000fc80003f26270 */
[----:B------:R-:W-:-:S13]  /*3890*/  ISETP.GE.OR P0, PT, R156, R27, P1 ;  /* 0x0000001b9c00720c */ /* 0x000fda0000f06670 */
[----:B------:R-:W0:Y:S08]  /*38a0*/  @!P0 LDC.64 R12, c[0x0][0x3e8] ;  /* 0x0000fa00ff0c8b82 */ /* 0x000e300000000a00 */
[----:B------:R-:W1:Y:S01]  /*38b0*/  @!P0 LDC.64 R24, c[0x0][0x400] ;  /* 0x00010000ff188b82 */ /* 0x000e620000000a00 */
[----:B------:R-:W-:Y:S02]  /*38c0*/  CS2R R10, SRZ ;  /* 0x00000000000a7805 */ /* 0x000fe4000001ff00 */
[----:B------:R-:W-:-:S02]  /*38d0*/  CS2R R8, SRZ ;  /* 0x0000000000087805 */ /* 0x000fc4000001ff00 */
[----:B0-----:R-:W-:-:S04]  /*38e0*/  @!P0 IADD3 R12, P5, P6, R32, R12, R6 ;  /* 0x0000000c200c8210 */ /* 0x001fc80007ebe006 */
[----:B------:R-:W-:Y:S02]  /*38f0*/  @!P0 IADD3.X R13, R66, R13, R52, P5, P6 ;  /* 0x0000000d420d8210 */ /* 0x000fe40002fec434 */
[----:B------:R-:W-:Y:S02]  /*3900*/  CS2R R6, SRZ ;  /* 0x0000000000067805 */ /* 0x000fe4000001ff00 */
[----:B-1----:R-:W-:Y:S02]  /*3910*/  @!P0 IADD3 R24, P5, P6, R38, R24, R4 ;  /* 0x0000001826188210 */ /* 0x002fe40007ebe004 */
[----:B------:R-:W-:Y:S02]  /*3920*/  CS2R R4, SRZ ;  /* 0x0000000000047805 */ /* 0x000fe4000001ff00 */
[----:B------:R-:W-:-:S04]  /*3930*/  @!P0 IADD3.X R25, R70, R25, R55, P5, P6 ;  /* 0x0000001946198210 */ /* 0x000fc80002fec437 */
[----:B------:R-:W3:Y:S04]  /*3940*/  @!P0 LDG.E.128 R4, desc[UR40][R12.64] ;  /* 0x000000280c048981 */ /* 0x000ee8000c1e1d00 */
[----:B------:R-:W4:Y:S01]  /*3950*/  @!P0 LDG.E.128 R8, desc[UR40][R24.64] ;  /* 0x0000002818088981 */ /* 0x000f22000c1e1d00 */
[----:B------:R-:W-:Y:S02]  /*3960*/  ISETP.GE.AND P0, PT, R156, R27, PT ;  /* 0x0000001b9c00720c */ /* 0x000fe40003f06270 */
[----:B------:R-:W-:-:S11]  /*3970*/  LOP3.LUT R22, R22, 0xfffffffe, RZ, 0xc0, !PT ;  /* 0xfffffffe16167812 */ /* 0x000fd600078ec0ff */
[----:B------:R-:W-:Y:S02]  /*3980*/  @P0 LOP3.LUT R22, R22, 0x1, RZ, 0xfc, !PT ;  /* 0x0000000116160812 */ /* 0x000fe400078efcff */
[----:B--2---:R-:W-:Y:S01]  /*3990*/  ISETP.NE.AND P0, PT, R26, 0x3, PT ;  /* 0x000000031a00780c */ /* 0x004fe20003f05270 */
[----:B---3--:R-:W-:Y:S02]  /*39a0*/  IMAD.MOV.U32 R80, RZ, RZ, R6 ;  /* 0x000000ffff507224 */ /* 0x008fe400078e0006 */
[----:B------:R-:W-:Y:S02]  /*39b0*/  IMAD.MOV.U32 R83, RZ, RZ, R4 ;  /* 0x000000ffff537224 */ /* 0x000fe400078e0004 */
[----:B----4-:R-:W-:Y:S02]  /*39c0*/  IMAD.MOV.U32 R82, RZ, RZ, R10 ;  /* 0x000000ffff527224 */ /* 0x010fe400078e000a */
[----:B------:R-:W-:-:S06]  /*39d0*/  IMAD.MOV.U32 R84, RZ, RZ, R8 ;  /* 0x000000ffff547224 */ /* 0x000fcc00078e0008 */
[----:B------:R-:W-:Y:S05]  /*39e0*/  @!P0 BRA `(.L_x_1125) ;  /* 0x0000000000048947 */ /* 0x000fea0003800000 */
[----:B------:R-:W-:Y:S01]  /*39f0*/  BPT.TRAP 0x1 ;  /* 0x000000040000795c */ /* 0x000fe20000300000 */
.L_x_1125:
[----:B------:R-:W2:Y:S01]  /*3a00*/  LDL R12, [R1+0x18] ;  /* 0x00001800010c7983 */ /* 0x000ea20000100800 */
[----:B------:R-:W-:Y:S01]  /*3a10*/  IMAD R73, R23, 0x8, R17 ;  /* 0x0000000817497824 */ /* 0x000fe200078e0211 */
[----:B------:R-:W0:Y:S01]  /*3a20*/  LDC R78, c[0x0][0x2f4] ;  /* 0x0000bd00ff4e7b82 */ /* 0x000e220000000800 */
[----:B------:R-:W-:Y:S01]  /*3a30*/  BSSY B1, `(.L_x_1126) ;  /* 0x0000004000017945 */ /* 0x000fe20003800000 */
[----:B--2---:R-:W-:-:S04]  /*3a40*/  SHF.L.U32 R76, R12, 0x1f, RZ ;  /* 0x0000001f0c4c7819 */ /* 0x004fc800000006ff */
[----:B------:R-:W1:Y:S02]  /*3a50*/  SYNCS.PHASECHK.TRANS64.TRYWAIT P5, [R73+URZ+0x13290], R76 ;  /* 0x0132904c490075a7 */ /* 0x000e6400080a017f */
[----:B01----:R-:W-:Y:S05]  /*3a60*/  @!P5 BRA `(.L_x_1127) ;  /* 0x000001c400b0d947 */ /* 0x003fea0003800000 */
.L_x_1412:
[----:B------:R-:W-:Y:S05]  /*3a70*/  BSYNC B1 ;  /* 0x0000000000017941 */ /* 0x000fea0003800000 */
.L_x_1126:
[----:B------:R-:W1:Y:S01]  /*3a80*/  S2R R12, SR_TID.X ;  /* 0x00000000000c7919 */ /* 0x000e620000002100 */
[----:B------:R-:W-:Y:S01]  /*3a90*/  ISETP.GE.OR P5, PT, R156, R78, P1 ;  /* 0x0000004e9c00720c */ /* 0x000fe20000fa6670 */
[----:B------:R-:W-:Y:S01]  /*3aa0*/  ULDC.64 UR4, c[0x0][0x300] ;  /* 0x0000c00000047ab9 */ /* 0x000fe20000000a00 */
[----:B------:R-:W-:Y:S02]  /*3ab0*/  IMAD.MOV.U32 R52, RZ, RZ, R14 ;  /* 0x000000ffff347224 */ /* 0x000fe400078e000e */
[C---:B-1----:R-:W-:Y:S02]  /*3ac0*/  VIADD R24, R12.reuse, 0xffffff80 ;  /* 0xffffff800c187836 */ /* 0x042fe40000000000 */
[----:B------:R-:W-:Y:S02]  /*3ad0*/  VIADD R13, R12, 0xffffff80 ;  /* 0xffffff800c0d7836 */ /* 0x000fe40000000000 */
[----:B------:R-:W-:-:S03]  /*3ae0*/  IMAD R12, R49, UR4, RZ ;  /* 0x00000004310c7c24 */ /* 0x000fc6000f8e02ff */
[----:B------:R-:W-:-:S04]  /*3af0*/  LEA.HI R13, R13, R24, RZ, 0x1 ;  /* 0x000000180d0d7211 */ /* 0x000fc800078f08ff */
[----:B------:R-:W-:-:S05]  /*3b00*/  SHF.R.S32.HI R13, RZ, 0x1, R13 ;  /* 0x00000001ff0d7819 */ /* 0x000fca000001140d */
[----:B------:R-:W-:-:S04]  /*3b10*/  IMAD.WIDE.U32 R52, R13, UR4, R52 ;  /* 0x000000040d347c25 */ /* 0x000fc8000f8e0034 */
[----:B------:R-:W-:Y:S01]  /*3b20*/  IMAD R79, R13, UR5, R12 ;  /* 0x000000050d4f7c24 */ /* 0x000fe2000f8e020c */
[----:B------:R-:W-:Y:S06]  /*3b30*/  @P5 BRA `(.L_x_1118) ;  /* 0x0000001000285947 */ /* 0x000fec0003800000 */
[----:B------:R-:W2:Y:S04]  /*3b40*/  LDL R25, [R1+0x44] ;  /* 0x0000440001197983 */ /* 0x000ea80000100800 */
[----:B------:R-:W3:Y:S01]  /*3b50*/  LDL R24, [R1+0x48] ;  /* 0x0000480001187983 */ /* 0x000ee20000100800 */
[----:B------:R-:W-:Y:S01]  /*3b60*/  IMAD.IADD R79, R79, 0x1, R53 ;  /* 0x000000014f4f7824 */ /* 0x000fe200078e0235 */
[----:B------:R-:W-:Y:S01]  /*3b70*/  IADD3 R55, P5, P6, R2, R52, R67 ;  /* 0x0000003402377210 */ /* 0x000fe20007ebe043 */
[----:B------:R-:W-:Y:S03]  /*3b80*/  BSSY B1, `(.L_x_1128) ;  /* 0x00000e3000017945 */ /* 0x000fe60003800000 */
[----:B------:R-:W-:-:S02]  /*3b90*/  IADD3.X R12, R0, R79, R69, P5, P6 ;  /* 0x0000004f000c7210 */ /* 0x000fc40002fec445 */
[----:B------:R-:W-:Y:S02]  /*3ba0*/  IADD3 R54, P5, R55, R50, RZ ;  /* 0x0000003237367210 */ /* 0x000fe40007fbe0ff */
[----:B------:R-:W-:-:S03]  /*3bb0*/  LOP3.LUT P6, RZ, R22, 0x1, RZ, 0xc0, !PT ;  /* 0x0000000116ff7812 */ /* 0x000fc600078cc0ff */
[----:B------:R-:W-:Y:S01]  /*3bc0*/  IMAD.X R55, R12, 0x1, R51, P5 ;  /* 0x000000010c377824 */ /* 0x000fe200028e0633 */
[----:B------:R-:W-:Y:S01]  /*3bd0*/  LOP3.LUT P5, RZ, R22, 0x4, RZ, 0xc0, !PT ;  /* 0x0000000416ff7812 */ /* 0x000fe200078ac0ff */
[----:B------:R-:W-:-:S05]  /*3be0*/  IMAD.IADD R12, R78, 0x1, -R61 ;  /* 0x000000014e0c7824 */ /* 0x000fca00078e0a3d */
[----:B------:R-:W-:-:S04]  /*3bf0*/  SEL R12, R61, R12, !P5 ;  /* 0x0000000c3d0c7207 */ /* 0x000fc80006800000 */
[----:B------:R-:W-:-:S04]  /*3c00*/  SHF.R.S32.HI R13, RZ, 0x1f, R12 ;  /* 0x0000001fff0d7819 */ /* 0x000fc8000001140c */
[----:B------:R-:W-:-:S04]  /*3c10*/  LEA.HI R13, R13, R12, RZ, 0x5 ;  /* 0x0000000c0d0d7211 */ /* 0x000fc800078f28ff */
[----:B------:R-:W-:-:S04]  /*3c20*/  SHF.R.S32.HI R13, RZ, 0x5, R13 ;  /* 0x00000005ff0d7819 */ /* 0x000fc8000001140d */
[----:B------:R-:W-:-:S05]  /*3c30*/  LEA.HI.SX32 R13, R58, R13, 0x1c ;  /* 0x0000000d3a0d7211 */ /* 0x000fca00078fe2ff */
[----:B------:R-:W-:-:S05]  /*3c40*/  IMAD.SHL.U32 R81, R13, 0x10, RZ ;  /* 0x000000100d517824 */ /* 0x000fca00078e00ff */
[----:B--2---:R-:W-:-:S04]  /*3c50*/  LOP3.LUT R12, R25, 0x30, R81, 0xf8, !PT ;  /* 0x00000030190c7812 */ /* 0x004fc800078ef851 */
[----:B------:R-:W-:-:S05]  /*3c60*/  LOP3.LUT R12, R12, R59, RZ, 0x3c, !PT ;  /* 0x0000003b0c0c7212 */ /* 0x000fca00078e3cff */
[----:B---3--:R-:W-:Y:S02]  /*3c70*/  IMAD.IADD R14, R24, 0x1, R12 ;  /* 0x00000001180e7824 */ /* 0x008fe400078e020c */
[C---:B------:R-:W-:Y:S02]  /*3c80*/  IMAD R12, R23.reuse, 0x2800, R72 ;  /* 0x00002800170c7824 */ /* 0x040fe400078e0248 */
[----:B------:R-:W-:Y:S02]  /*3c90*/  IMAD R14, R23, 0x2800, R14 ;  /* 0x00002800170e7824 */ /* 0x000fe400078e020e */
[C---:B------:R-:W-:Y:S02]  /*3ca0*/  IMAD.IADD R12, R17.reuse, 0x1, R12 ;  /* 0x00000001110c7824 */ /* 0x040fe400078e020c */
[----:B------:R-:W-:-:S04]  /*3cb0*/  IMAD.IADD R24, R17, 0x1, R14 ;  /* 0x0000000111187824 */ /* 0x000fc800078e020e */
[----:B------:R-:W1:Y:S04]  /*3cc0*/  LDS.128 R12, [R12+0xe000] ;  /* 0x00e000000c0c7984 */ /* 0x000e680000000c00 */
        /* <DEDUP_REMOVED lines=28> */
[----:B-1----:R-:W-:Y:S01]  /*3e90*/  F2FP.F16.E4M3.UNPACK_B R10, R12.H1 ;  /* 0x0000000cff0a723e */ /* 0x002fe200030006ff */
        /* <DEDUP_REMOVED lines=54> */
[----:B------:R-:W-:-:S02]  /*4200*/  HADD2.F32 R87, -RZ, R87.H1_H1 ;  /* 0x30000057ff577230 */ /* 0x000fc40000004100 */
[-C--:B------:R-:W-:Y:S01]  /*4210*/  FFMA.FTZ R92, R86, R91.reuse, -R95 ;  /* 0x0000005b565c7223 */ /* 0x080fe2000001085f */
[----:B------:R-:W-:Y:S01]  /*4220*/  HADD2.F32 R84, -RZ, R84.H1_H1 ;  /* 0x30000054ff547230 */ /* 0x000fe20000004100 */
[----:B------:R-:W-:Y:S01]  /*4230*/  F2FP.F16.E4M3.UNPACK_B R86, R82 ;  /* 0x00000052ff56723e */ /* 0x000fe200020006ff */
[----:B------:R-:W-:Y:S02]  /*4240*/  HADD2.F32 R89, -RZ, R89.H1_H1 ;  /* 0x30000059ff597230 */ /* 0x000fe40000004100 */
[----:B------:R-:W-:Y:S01]  /*4250*/  FMUL.FTZ R95, R87, R90 ;  /* 0x0000005a575f7220 */ /* 0x000fe20000410000 */
[----:B------:R-:W-:Y:S01]  /*4260*/  F2FP.F16.E4M3.UNPACK_B R82, R26 ;  /* 0x0000001aff52723e */ /* 0x000fe200020006ff */
[----:B------:R-:W-:Y:S01]  /*4270*/  FMUL.FTZ R90, R84, R90 ;  /* 0x0000005a545a7220 */ /* 0x000fe20000410000 */
[----:B------:R-:W-:Y:S01]  /*4280*/  FFMA.FTZ R88, R88, R91, R93 ;  /* 0x0000005b58587223 */ /* 0x000fe2000001005d */
[----:B------:R-:W-:Y:S01]  /*4290*/  FFMA.FTZ R99, R84, R89, -R95 ;  /* 0x0000005954637223 */ /* 0x000fe2000001085f */
[----:B------:R-:W-:Y:S01]  /*42a0*/  F2FP.F16.E4M3.UNPACK_B R84, R80 ;  /* 0x00000050ff54723e */ /* 0x000fe200020006ff */
[----:B------:R-:W-:-:S02]  /*42b0*/  HADD2.F32 R80, -RZ, R82.H0_H0 ;  /* 0x20000052ff507230 */ /* 0x000fc40000004100 */
[----:B------:R-:W-:Y:S01]  /*42c0*/  FFMA.FTZ R101, R87, R89, R90 ;  /* 0x0000005957657223 */ /* 0x000fe2000001005a */
[--C-:B------:R-:W-:Y:S01]  /*42d0*/  HADD2.F32 R91, -RZ, R86.reuse.H0_H0 ;  /* 0x20000056ff5b7230 */ /* 0x100fe20000004100 */
[----:B------:R-:W-:Y:S01]  /*42e0*/  F2FP.SATFINITE.E4M3.F32.PACK_AB_MERGE_C R8, R11, R8, RZ ;  /* 0x000000080b08723e */ /* 0x000fe200048070ff */
[----:B------:R-:W-:Y:S01]  /*42f0*/  HADD2.F32 R93, -RZ, R86.H1_H1 ;  /* 0x30000056ff5d7230 */ /* 0x000fe20000004100 */
[----:B------:R-:W-:Y:S01]  /*4300*/  F2FP.F16.E4M3.UNPACK_B R10, R25 ;  /* 0x00000019ff0a723e */ /* 0x000fe200020006ff */
[----:B------:R-:W-:Y:S02]  /*4310*/  HADD2.F32 R26, -RZ, R14.H0_H0 ;  /* 0x2000000eff1a7230 */ /* 0x000fe40000004100 */
[----:B------:R-:W-:Y:S01]  /*4320*/  FMUL.FTZ R95, R80, R91 ;  /* 0x0000005b505f7220 */ /* 0x000fe20000410000 */
[----:B------:R-:W-:Y:S01]  /*4330*/  HADD2.F32 R82, -RZ, R82.H1_H1 ;  /* 0x30000052ff527230 */ /* 0x000fe20000004100 */
[----:B------:R-:W-:Y:S01]  /*4340*/  F2FP.F16.E4M3.UNPACK_B R11, R7 ;  /* 0x00000007ff0b723e */ /* 0x000fe200020006ff */
[----:B------:R-:W-:-:S02]  /*4350*/  HADD2.F32 R14, -RZ, R14.H1_H1 ;  /* 0x3000000eff0e7230 */ /* 0x000fc40000004100 */
[----:B------:R-:W-:Y:S01]  /*4360*/  FMUL.FTZ R91, R26, R91 ;  /* 0x0000005b1a5b7220 */ /* 0x000fe20000410000 */
[--C-:B------:R-:W-:Y:S02]  /*4370*/  HADD2.F32 R87, -RZ, R84.reuse.H0_H0 ;  /* 0x20000054ff577230 */ /* 0x100fe40000004100 */
[-C--:B------:R-:W-:Y:S01]  /*4380*/  FMUL.FTZ R97, R82, R93.reuse ;  /* 0x0000005d52617220 */ /* 0x080fe20000410000 */
[----:B------:R-:W-:Y:S02]  /*4390*/  HADD2.F32 R89, -RZ, R84.H1_H1 ;  /* 0x30000054ff597230 */ /* 0x000fe40000004100 */
[----:B------:R-:W-:Y:S01]  /*43a0*/  FMUL.FTZ R93, R14, R93 ;  /* 0x0000005d0e5d7220 */ /* 0x000fe20000410000 */
[----:B------:R-:W-:Y:S01]  /*43b0*/  F2FP.SATFINITE.E4M3.F32.PACK_AB_MERGE_C R24, R85, R24, R9 ;  /* 0x000000185518723e */ /* 0x000fe20004807009 */
[----:B------:R-:W-:Y:S01]  /*43c0*/  FFMA.FTZ R95, R26, R87, -R95 ;  /* 0x000000571a5f7223 */ /* 0x000fe2000001085f */
[----:B------:R-:W-:Y:S01]  /*43d0*/  F2FP.F16.E4M3.UNPACK_B R9, R13 ;  /* 0x0000000dff09723e */ /* 0x000fe200020006ff */
[----:B------:R-:W-:Y:S01]  /*43e0*/  FFMA.FTZ R26, R80, R87, R91 ;  /* 0x00000057501a7223 */ /* 0x000fe2000001005b */
[----:B------:R-:W-:Y:S01]  /*43f0*/  FFMA.FTZ R93, R82, R89, R93 ;  /* 0x00000059525d7223 */ /* 0x000fe2000001005d */
[----:B------:R-:W-:Y:S01]  /*4400*/  F2FP.SATFINITE.E4M3.F32.PACK_AB_MERGE_C R12, R83, R12, R8 ;  /* 0x0000000c530c723e */ /* 0x000fe20004807008 */
[----:B------:R-:W-:Y:S01]  /*4410*/  HADD2.F32 R80, -RZ, R10.H0_H0 ;  /* 0x2000000aff507230 */ /* 0x000fe20000004100 */
[----:B------:R-:W-:Y:S01]  /*4420*/  F2FP.F16.E4M3.UNPACK_B R82, R6 ;  /* 0x00000006ff52723e */ /* 0x000fe200020006ff */
[----:B------:R-:W-:Y:S01]  /*4430*/  HADD2.F32 R85, -RZ, R11.H0_H0 ;  /* 0x2000000bff557230 */ /* 0x000fe20000004100 */
[----:B------:R-:W-:Y:S01]  /*4440*/  F2FP.F16.E4M3.UNPACK_B R13, R13.H1 ;  /* 0x0000000dff0d723e */ /* 0x000fe200030006ff */
[----:B------:R-:W-:Y:S01]  /*4450*/  HADD2.F32 R8, -RZ, R9.H0_H0 ;  /* 0x20000009ff087230 */ /* 0x000fe20000004100 */
[----:B------:R-:W-:Y:S01]  /*4460*/  F2FP.F16.E4M3.UNPACK_B R25, R25.H1 ;  /* 0x00000019ff19723e */ /* 0x000fe200030006ff */
[----:B------:R-:W-:-:S02]  /*4470*/  HADD2.F32 R83, -RZ, R82.H0_H0 ;  /* 0x20000052ff537230 */ /* 0x000fc40000004100 */
[-C--:B------:R-:W-:Y:S01]  /*4480*/  FMUL.FTZ R87, R80, R85.reuse ;  /* 0x0000005550577220 */ /* 0x080fe20000410000 */
[----:B------:R-:W-:Y:S02]  /*4490*/  HADD2.F32 R10, -RZ, R10.H1_H1 ;  /* 0x3000000aff0a7230 */ /* 0x000fe40000004100 */
[C---:B------:R-:W-:Y:S01]  /*44a0*/  FMUL.FTZ R85, R8.reuse, R85 ;  /* 0x0000005508557220 */ /* 0x040fe20000410000 */
[----:B------:R-:W-:Y:S02]  /*44b0*/  HADD2.F32 R84, -RZ, R11.H1_H1 ;  /* 0x3000000bff547230 */ /* 0x000fe40000004100 */
[-C--:B------:R-:W-:Y:S01]  /*44c0*/  FFMA.FTZ R8, R8, R83.reuse, -R87 ;  /* 0x0000005308087223 */ /* 0x080fe20000010857 */
[----:B------:R-:W-:Y:S02]  /*44d0*/  HADD2.F32 R11, -RZ, R9.H1_H1 ;  /* 0x30000009ff0b7230 */ /* 0x000fe40000004100 */
[----:B------:R-:W-:Y:S01]  /*44e0*/  FFMA.FTZ R9, R80, R83, R85 ;  /* 0x0000005350097223 */ /* 0x000fe20000010055 */
[----:B------:R-:W-:-:S02]  /*44f0*/  HADD2.F32 R82, -RZ, R82.H1_H1 ;  /* 0x30000052ff527230 */ /* 0x000fc40000004100 */
[CC--:B------:R-:W-:Y:S01]  /*4500*/  FMUL.FTZ R80, R10.reuse, R84.reuse ;  /* 0x000000540a507220 */ /* 0x0c0fe20000410000 */
[----:B------:R-:W-:Y:S01]  /*4510*/  F2FP.F16.E4M3.UNPACK_B R83, R7.H1 ;  /* 0x00000007ff53723e */ /* 0x000fe200030006ff */
[----:B------:R-:W-:Y:S01]  /*4520*/  FMUL.FTZ R85, R11, R84 ;  /* 0x000000540b557220 */ /* 0x000fe20000410000 */
[----:B------:R-:W-:Y:S01]  /*4530*/  F2FP.SATFINITE.E4M3.F32.PACK_AB_MERGE_C R88, R101, R88, RZ ;  /* 0x000000586558723e */ /* 0x000fe200048070ff */
[----:B------:R-:W-:Y:S01]  /*4540*/  FFMA.FTZ R11, R11, R82, -R80 ;  /* 0x000000520b0b7223 */ /* 0x000fe20000010850 */
[----:B------:R-:W-:Y:S01]  /*4550*/  HADD2.F32 R7, -RZ, R13.H0_H0 ;  /* 0x2000000dff077230 */ /* 0x000fe20000004100 */
[----:B------:R-:W-:Y:S01]  /*4560*/  F2FP.F16.E4M3.UNPACK_B R6, R6.H1 ;  /* 0x00000006ff06723e */ /* 0x000fe200030006ff */
[----:B------:R-:W-:Y:S01]  /*4570*/  HADD2.F32 R80, -RZ, R25.H0_H0 ;  /* 0x20000019ff507230 */ /* 0x000fe20000004100 */
[----:B------:R-:W-:Y:S01]  /*4580*/  F2FP.SATFINITE.E4M3.F32.PACK_AB_MERGE_C R26, R93, R26, R88 ;  /* 0x0000001a5d1a723e */ /* 0x000fe20004807058 */
[----:B------:R-:W-:Y:S02]  /*4590*/  HADD2.F32 R84, -RZ, R83.H0_H0 ;  /* 0x20000053ff547230 */ /* 0x000fe40000004100 */
[----:B------:R-:W-:Y:S01]  /*45a0*/  FFMA.FTZ R10, R10, R82, R85 ;  /* 0x000000520a0a7223 */ /* 0x000fe20000010055 */
[----:B------:R-:W-:-:S02]  /*45b0*/  HADD2.F32 R25, -RZ, R25.H1_H1 ;  /* 0x30000019ff197230 */ /* 0x000fc40000004100 */
[----:B------:R-:W-:Y:S01]  /*45c0*/  FFMA.FTZ R14, R14, R89, -R97 ;  /* 0x000000590e0e7223 */ /* 0x000fe20000010861 */
[----:B------:R-:W-:Y:S02]  /*45d0*/  HADD2.F32 R86, -RZ, R83.H1_H1 ;  /* 0x30000053ff567230 */ /* 0x000fe40000004100 */
[-C--:B------:R-:W-:Y:S01]  /*45e0*/  FMUL.FTZ R88, R80, R84.reuse ;  /* 0x0000005450587220 */ /* 0x080fe20000410000 */
[----:B------:R-:W-:Y:S02]  /*45f0*/  HADD2.F32 R13, -RZ, R13.H1_H1 ;  /* 0x3000000dff0d7230 */ /* 0x000fe40000004100 */
[----:B------:R-:W-:Y:S01]  /*4600*/  FMUL.FTZ R83, R7, R84 ;  /* 0x0000005407537220 */ /* 0x000fe20000410000 */
[--C-:B------:R-:W-:Y:S01]  /*4610*/  HADD2.F32 R82, -RZ, R6.reuse.H0_H0 ;  /* 0x20000006ff527230 */ /* 0x100fe20000004100 */
[----:B------:R-:W-:Y:S01]  /*4620*/  F2FP.SATFINITE.E4M3.F32.PACK_AB_MERGE_C R92, R99, R92, RZ ;  /* 0x0000005c635c723e */ /* 0x000fe200048070ff */
[----:B------:R-:W-:Y:S02]  /*4630*/  HADD2.F32 R84, -RZ, R6.H1_H1 ;  /* 0x30000006ff547230 */ /* 0x000fe40000004100 */
[-C--:B------:R-:W-:Y:S01]  /*4640*/  FMUL.FTZ R6, R25, R86.reuse ;  /* 0x0000005619067220 */ /* 0x080fe20000410000 */
[C---:B------:R-:W-:Y:S01]  /*4650*/  FMUL.FTZ R86, R13.reuse, R86 ;  /* 0x000000560d567220 */ /* 0x040fe20000410000 */
[----:B------:R-:W-:Y:S01]  /*4660*/  F2FP.SATFINITE.E4M3.F32.PACK_AB_MERGE_C R14, R14, R95, R92 ;  /* 0x0000005f0e0e723e */ /* 0x000fe2000480705c */
[----:B------:R-:W-:Y:S01]  /*4670*/  FFMA.FTZ R90, R80, R82, R83 ;  /* 0x00000052505a7223 */ /* 0x000fe20000010053 */
[-C--:B------:R-:W-:Y:S01]  /*4680*/  FFMA.FTZ R92, R13, R84.reuse, -R6 ;  /* 0x000000540d5c7223 */ /* 0x080fe20000010806 */
[----:B------:R-:W-:Y:S01]  /*4690*/  F2FP.F16.E4M3.UNPACK_B R80, R27 ;  /* 0x0000001bff50723e */ /* 0x000fe200020006ff */
[----:B------:R-:W-:Y:S01]  /*46a0*/  FFMA.FTZ R91, R25, R84, R86 ;  /* 0x00000054195b7223 */ /* 0x000fe20000010056 */
[----:B------:R-:W-:Y:S01]  /*46b0*/  F2FP.F16.E4M3.UNPACK_B R6, R15 ;  /* 0x0000000fff06723e */ /* 0x000fe200020006ff */
[----:B------:R-:W-:Y:S01]  /*46c0*/  FFMA.FTZ R89, R7, R82, -R88 ;  /* 0x0000005207597223 */ /* 0x000fe20000010858 */
[----:B------:R-:W-:Y:S01]  /*46d0*/  F2FP.F16.E4M3.UNPACK_B R27, R27.H1 ;  /* 0x0000001bff1b723e */ /* 0x000fe200030006ff */
[----:B------:R-:W-:Y:S01]  /*46e0*/  HADD2.F32 R25, -RZ, R80.H0_H0 ;  /* 0x20000050ff197230 */ /* 0x000fe20000004100 */
        /* <DEDUP_REMOVED lines=14> */
[CC--:B------:R-:W-:Y:S01]  /*47d0*/  FMUL.FTZ R96, R4.reuse, R87.reuse ;  /* 0x0000005704607220 */ /* 0x0c0fe20000410000 */
[----:B------:R-:W-:Y:S01]  /*47e0*/  FMUL.FTZ R87, R13, R87 ;  /* 0x000000570d577220 */ /* 0x000fe20000410000 */
[----:B------:R-:W-:Y:S02]  /*47f0*/  HADD2.F32 R27, -RZ, R27.H1_H1 ;  /* 0x3000001bff1b7230 */ /* 0x000fe40000004100 */
[-C--:B------:R-:W-:Y:S01]  /*4800*/  FMUL.FTZ R94, R25, R88.reuse ;  /* 0x00000058195e7220 */ /* 0x080fe20000410000 */
[----:B------:R-:W-:Y:S02]  /*4810*/  HADD2.F32 R86, -RZ, R86.H1_H1 ;  /* 0x30000056ff567230 */ /* 0x000fe40000004100 */
[----:B------:R-:W-:Y:S01]  /*4820*/  FFMA.FTZ R87, R4, R83, R87 ;  /* 0x0000005304577223 */ /* 0x000fe20000010057 */
[----:B------:R-:W-:Y:S02]  /*4830*/  HADD2.F32 R15, -RZ, R15.H1_H1 ;  /* 0x3000000fff0f7230 */ /* 0x000fe40000004100 */
[----:B------:R-:W-:Y:S01]  /*4840*/  FMUL.FTZ R88, R7, R88 ;  /* 0x0000005807587220 */ /* 0x000fe20000410000 */
[----:B------:R-:W-:-:S02]  /*4850*/  HADD2.F32 R84, -RZ, R5.H0_H0 ;  /* 0x20000005ff547230 */ /* 0x000fc40000004100 */
[-C--:B------:R-:W-:Y:S01]  /*4860*/  FMUL.FTZ R4, R27, R86.reuse ;  /* 0x000000561b047220 */ /* 0x080fe20000410000 */
[----:B------:R-:W-:Y:S02]  /*4870*/  HADD2.F32 R85, -RZ, R85.H1_H1 ;  /* 0x30000055ff557230 */ /* 0x000fe40000004100 */
[----:B------:R-:W-:Y:S01]  /*4880*/  FMUL.FTZ R86, R15, R86 ;  /* 0x000000560f567220 */ /* 0x000fe20000410000 */
[----:B------:R-:W-:Y:S02]  /*4890*/  HADD2.F32 R6, -RZ, R6.H1_H1 ;  /* 0x30000006ff067230 */ /* 0x000fe40000004100 */
[----:B------:R-:W-:Y:S01]  /*48a0*/  FFMA.FTZ R94, R7, R84, -R94 ;  /* 0x00000054075e7223 */ /* 0x000fe2000001085e */
[----:B------:R-:W-:Y:S02]  /*48b0*/  HADD2.F32 R82, -RZ, R82.H1_H1 ;  /* 0x30000052ff527230 */ /* 0x000fe40000004100 */
[----:B------:R-:W-:Y:S01]  /*48c0*/  FMUL.FTZ R7, R80, R85 ;  /* 0x0000005550077220 */ /* 0x000fe20000410000 */
[----:B------:R-:W-:-:S02]  /*48d0*/  HADD2.F32 R5, -RZ, R5.H1_H1 ;  /* 0x30000005ff057230 */ /* 0x000fc40000004100 */
[----:B------:R-:W-:Y:S01]  /*48e0*/  FFMA.FTZ R96, R13, R83, -R96 ;  /* 0x000000530d607223 */ /* 0x000fe20000010860 */
[C---:B------:R-:W-:Y:S01]  /*48f0*/  FMUL.FTZ R85, R6.reuse, R85 ;  /* 0x0000005506557220 */ /* 0x040fe20000410000 */
[-C--:B------:R-:W-:Y:S01]  /*4900*/  FFMA.FTZ R15, R15, R82.reuse, -R4 ;  /* 0x000000520f0f7223 */ /* 0x080fe20000010804 */
[----:B------:R-:W-:Y:S01]  /*4910*/  FFMA.FTZ R86, R27, R82, R86 ;  /* 0x000000521b567223 */ /* 0x000fe20000010056 */
[----:B------:R-:W-:Y:S01]  /*4920*/  FFMA.FTZ R88, R25, R84, R88 ;  /* 0x0000005419587223 */ /* 0x000fe20000010058 */
[-C--:B------:R-:W-:Y:S01]  /*4930*/  FFMA.FTZ R7, R6, R5.reuse, -R7 ;  /* 0x0000000506077223 */ /* 0x080fe20000010807 */
[----:B------:R-:W-:Y:S01]  /*4940*/  FFMA.FTZ R85, R80, R5, R85 ;  /* 0x0000000550557223 */ /* 0x000fe20000010055 */
[----:B------:R-:W-:Y:S02]  /*4950*/  F2FP.SATFINITE.E4M3.F32.PACK_AB_MERGE_C R15, R15, R96, RZ ;  /* 0x000000600f0f723e */ /* 0x000fe400048070ff */
[----:B------:R-:W-:Y:S02]  /*4960*/  F2FP.SATFINITE.E4M3.F32.PACK_AB_MERGE_C R86, R86, R87, RZ ;  /* 0x000000575656723e */ /* 0x000fe400048070ff */
[----:B------:R-:W-:-:S02]  /*4970*/  F2FP.SATFINITE.E4M3.F32.PACK_AB_MERGE_C R13, R11, R8, R89 ;  /* 0x000000080b0d723e */ /* 0x000fc40004807059 */
[----:B------:R-:W-:Y:S02]  /*4980*/  F2FP.SATFINITE.E4M3.F32.PACK_AB_MERGE_C R15, R7, R94, R15 ;  /* 0x0000005e070f723e */ /* 0x000fe4000480700f */
[----:B------:R-:W-:Y:S02]  /*4990*/  F2FP.SATFINITE.E4M3.F32.PACK_AB_MERGE_C R25, R10, R9, R90 ;  /* 0x000000090a19723e */ /* 0x000fe4000480705a */
[----:B------:R-:W-:-:S07]  /*49a0*/  F2FP.SATFINITE.E4M3.F32.PACK_AB_MERGE_C R27, R85, R88, R86 ;  /* 0x00000058551b723e */ /* 0x000fce0004807056 */
.L_x_1129:
[----:B------:R-:W-:Y:S05]  /*49b0*/  BSYNC B1 ;  /* 0x0000000000017941 */ /* 0x000fea0003800000 */
.L_x_1128:
[----:B-1----:R3:W-:Y:S01]  /*49c0*/  STG.E.128 desc[UR40][R54.64], R12 ;  /* 0x0000000c36007986 */ /* 0x0027e2000c101d28 */
        /* <DEDUP_REMOVED lines=9> */
.L_x_1111:
[----:B------:R-:W2:Y:S02]  /*4a60*/  LDL R4, [R1+0x10] ;  /* 0x0000100001047983 */ /* 0x000ea40000100800 */
[----:B--2---:R-:W-:-:S13]  /*4a70*/  ISETP.NE.AND P0, PT, R4, 0x3, PT ;  /* 0x000000030400780c */ /* 0x004fda0003f05270 */
[----:B------:R-:W-:Y:S05]  /*4a80*/  @!P0 BRA `(.L_x_1130) ;  /* 0x0000000000048947 */ /* 0x000fea0003800000 */
[----:B------:R-:W-:Y:S01]  /*4a90*/  BPT.TRAP 0x1 ;  /* 0x000000040000795c */ /* 0x000fe20000300000 */
.L_x_1130:
[----:B------:R-:W2:Y:S01]  /*4aa0*/  LDL R4, [R1+0x18] ;  /* 0x0000180001047983 */ /* 0x000ea20000100800 */
[----:B------:R-:W-:Y:S01]  /*4ab0*/  IMAD R73, R23, 0x8, R17 ;  /* 0x0000000817497824 */ /* 0x000fe200078e0211 */
[----:B------:R-:W-:Y:S01]  /*4ac0*/  BSSY B1, `(.L_x_1131) ;  /* 0x0000006000017945 */ /* 0x000fe20003800000 */
[----:B--2---:R-:W-:Y:S01]  /*4ad0*/  SHF.L.U32 R76, R4, 0x1f, RZ ;  /* 0x0000001f044c7819 */ /* 0x004fe200000006ff */
[----:B------:R-:W-:-:S03]  /*4ae0*/  IMAD R4, R47, -0xa0, R48 ;  /* 0xffffff602f047824 */ /* 0x000fc600078e0230 */
[----:B------:R-:W0:Y:S02]  /*4af0*/  SYNCS.PHASECHK.TRANS64.TRYWAIT P1, [R73+URZ+0x13290], R76 ;  /* 0x0132904c490075a7 */ /* 0x000e24000802017f */
[----:B------:R-:W-:Y:S01]  /*4b00*/  VIMNMX R4, R4, 0xa0, PT ;  /* 0x000000a004047848 */ /* 0x000fe20003fe0100 */
[----:B0-----:R-:W-:Y:S06]  /*4b10*/  @!P1 BRA `(.L_x_1132) ;  /* 0x000001b400989947 */ /* 0x001fec0003800000 */
.L_x_1413:
[----:B------:R-:W-:Y:S05]  /*4b20*/  BSYNC B1 ;  /* 0x0000000000017941 */ /* 0x000fea0003800000 */
.L_x_1131:
[----:B------:R-:W1:Y:S02]  /*4b30*/  S2R R5, SR_TID.X ;  /* 0x0000000000057919 */ /* 0x000e640000002100 */
[C---:B-1----:R-:W-:Y:S02]  /*4b40*/  VIADD R6, R5.reuse, 0xffffff80 ;  /* 0xffffff8005067836 */ /* 0x042fe40000000000 */
[----:B------:R-:W-:-:S05]  /*4b50*/  VIADD R5, R5, 0xffffff80 ;  /* 0xffffff8005057836 */ /* 0x000fca0000000000 */
[----:B------:R-:W-:-:S04]  /*4b60*/  LEA.HI R5, R5, R6, RZ, 0x1 ;  /* 0x0000000605057211 */ /* 0x000fc800078f08ff */
[----:B------:R-:W-:-:S04]  /*4b70*/  SHF.R.S32.HI R5, RZ, 0x1, R5 ;  /* 0x00000001ff057819 */ /* 0x000fc80000011405 */
[----:B------:R-:W-:-:S13]  /*4b80*/  ISETP.GE.AND P1, PT, R5, R4, PT ;  /* 0x000000040500720c */ /* 0x000fda0003f26270 */
[----:B------:R-:W-:Y:S05]  /*4b90*/  @P1 BRA `(.L_x_1118) ;  /* 0x0000000000101947 */ /* 0x000fea0003800000 */
[----:B------:R-:W1:Y:S04]  /*4ba0*/  @!P3 LDS.128 R4, [R75+0xe000] ;  /* 0x00e000004b04b984 */ /* 0x000e680000000c00 */
[----:B------:R-:W2:Y:S04]  /*4bb0*/  @!P2 LDS.128 R8, [R74+0xe000] ;  /* 0x00e000004a08a984 */ /* 0x000ea80000000c00 */
[----:B-1----:R1:W-:Y:S04]  /*4bc0*/  @!P3 STG.E.128 desc[UR40][R12.64], R4 ;  /* 0x000000040c00b986 */ /* 0x0023e8000c101d28 */
[----:B--2---:R1:W-:Y:S02]  /*4bd0*/  @!P2 STG.E.128 desc[UR40][R12.64+0x20], R8 ;  /* 0x000020080c00a986 */ /* 0x0043e4000c101d28 */
.L_x_1118:
[----:B------:R-:W-:Y:S05]  /*4be0*/  BSYNC B0 ;  /* 0x0000000000007941 */ /* 0x000fea0003800000 */
.L_x_1110:
[----:B-12---:R-:W1:Y:S01]  /*4bf0*/  S2R R4, SR_TID.X ;  /* 0x0000000000047919 */ /* 0x006e620000002100 */
[----:B------:R-:W-:Y:S01]  /*4c00*/  @!PT LDS RZ, [RZ] ;  /* 0x00000000fffff984 */ /* 0x000fe20000000800 */
[----:B------:R-:W-:Y:S01]  /*4c10*/  @!PT LDS RZ, [RZ] ;  /* 0x00000000fffff984 */ /* 0x000fe20000000800 */
[----:B------:R-:W-:Y:S01]  /*4c20*/  @!PT LDS RZ, [RZ] ;  /* 0x00000000fffff984 */ /* 0x000fe20000000800 */
[----:B------:R-:W-:Y:S01]  /*4c30*/  @!PT LDS RZ, [RZ] ;  /* 0x00000000fffff984 */ /* 0x000fe20000000800 */
[----:B------:R2:W-:Y:S06]  /*4c40*/  MEMBAR.ALL.CTA ;  /* 0x0000000000007992 */ /* 0x0005ec0000008000 */
[----:B--2---:R-:W2:Y:S01]  /*4c50*/  FENCE.VIEW.ASYNC.S ;  /* 0x00000000000073c6 */ /* 0x004ea20000000000 */
[----:B------:R-:W-:Y:S05]  /*4c60*/  WARPSYNC.ALL ;  /* 0x0000000000007948 */ /* 0x000fea0003800000 */
[----:B------:R-:W-:Y:S01]  /*4c70*/  BSSY B0, `(.L_x_1133) ;  /* 0x0000009000007945 */ /* 0x000fe20003800000 */
[----:B-1----:R-:W-:Y:S01]  /*4c80*/  LOP3.LUT R4, R4, 0x7f, RZ, 0xc0, !PT ;  /* 0x0000007f04047812 */ /* 0x002fe200078ec0ff */
[----:B--2---:R1:W-:Y:S03]  /*4c90*/  BAR.SYNC.DEFER_BLOCKING R60, 0x80 ;  /* 0x0002003c0000751d */ /* 0x0043e60000010000 */
[----:B------:R-:W-:-:S13]  /*4ca0*/  ISETP.NE.AND P5, PT, R4, RZ, PT ;  /* 0x000000ff0400720c */ /* 0x000fda0003fa5270 */
[----:B------:R-:W-:-:S05]  /*4cb0*/  @!P5 VIADD R4, R73, 0x132a0 ;  /* 0x000132a04904d836 */ /* 0x000fca0000000000 */
[----:B------:R-:W-:-:S04]  /*4cc0*/  @!P5 PRMT R4, RZ, 0x654, R4 ;  /* 0x00000654ff04d816 */ /* 0x000fc80000000004 */
[----:B------:R1:W-:Y:S01]  /*4cd0*/  @!P5 SYNCS.ARRIVE.TRANS64.RED.A1T0 RZ, [R4+URZ], RZ ;  /* 0x000000ff04ffd9a7 */ /* 0x0003e2000810043f */
[----:B------:R-:W-:Y:S05]  /*4ce0*/  @!P0 BRA `(.L_x_1134) ;  /* 0x0000000000048947 */ /* 0x000fea0003800000 */
[----:B------:R-:W-:Y:S01]  /*4cf0*/  BPT.TRAP 0x1 ;  /* 0x000000040000795c */ /* 0x000fe20000300000 */
.L_x_1134:
[----:B------:R-:W-:Y:S05]  /*4d00*/  BSYNC B0 ;  /* 0x0000000000007941 */ /* 0x000fea0003800000 */
.L_x_1133:
[----:B------:R-:W2:Y:S01]  /*4d10*/  SYNCS.PHASECHK.TRANS64.TRYWAIT P0, [R73+URZ+0x132b0], R76 ;  /* 0x0132b04c490075a7 */ /* 0x000ea2000800017f */
[----:B------:R-:W-:Y:S04]  /*4d20*/  BSSY B0, `(.L_x_1135) ;  /* 0x0000002000007945 */ /* 0x000fe80003800000 */
[----:B--2---:R-:W-:Y:S05]  /*4d30*/  @!P0 BRA `(.L_x_1136) ;  /* 0x000001b400248947 */ /* 0x004fea0003800000 */
.L_x_1414:
[----:B------:R-:W-:Y:S05]  /*4d40*/  BSYNC B0 ;  /* 0x0000000000007941 */ /* 0x000fea0003800000 */
.L_x_1135:
        /* <DEDUP_REMOVED lines=11> */
[----:B---3--:R-:W-:-:S04]  /*4e00*/  IADD3 R12, P0, R6, UR6, RZ ;  /* 0x00000006060c7c10 */ /* 0x008fc8000ff1e0ff */
[----:B------:R-:W-:Y:S02]  /*4e10*/  IADD3.X R13, R7, UR7, R5, P0, !PT ;  /* 0x00000007070d7c10 */ /* 0x000fe400087fe405 */
[----:B------:R-:W-:-:S13]  /*4e20*/  ISETP.GE.AND P0, PT, R156, UR4, PT ;  /* 0x000000049c007c0c */ /* 0x000fda000bf06270 */
[----:B------:R-:W1:Y:S04]  /*4e30*/  @!P0 LDS.128 R4, [R75+0x6000] ;  /* 0x006000004b048984 */ /* 0x000e680000000c00 */
[----:B-1----:R-:W-:Y:S01]  /*4e40*/  @!P0 STG.E.128 desc[UR40][R12.64], R4 ;  /* 0x000000040c008986 */ /* 0x002fe2000c101d28 */
[----:B------:R-:W-:-:S13]  /*4e50*/  ISETP.GE.AND P0, PT, R77, UR4, PT ;  /* 0x000000044d007c0c */ /* 0x000fda000bf06270 */
[----:B------:R-:W1:Y:S04]  /*4e60*/  @!P0 LDS.128 R8, [R74+0x6000] ;  /* 0x006000004a088984 */ /* 0x000e680000000c00 */
[----:B-1----:R1:W-:Y:S02]  /*4e70*/  @!P0 STG.E.128 desc[UR40][R12.64+0x20], R8 ;  /* 0x000020080c008986 */ /* 0x0023e4000c101d28 */
.L_x_1138:
[----:B------:R-:W-:Y:S05]  /*4e80*/  BSYNC B0 ;  /* 0x0000000000007941 */ /* 0x000fea0003800000 */
.L_x_1137:
[----:B------:R-:W5:Y:S01]  /*4e90*/  LDL.LU R5, [R1+0x18] ;  /* 0x0000180001057983 */ /* 0x000f620000300800 */
[----:B------:R-:W-:Y:S01]  /*4ea0*/  VIADD R23, R23, 0x1 ;  /* 0x0000000117177836 */ /* 0x000fe20000000000 */
[----:B------:R-:W-:Y:S01]  /*4eb0*/  LOP3.LUT P6, RZ, R22, 0x2, RZ, 0xc0, !PT ;  /* 0x0000000216ff7812 */ /* 0x000fe200078cc0ff */
[----:B0-2---:R-:W-:Y:S01]  /*4ec0*/  @!P5 VIADD R73, R73, 0x132c0 ;  /* 0x000132c04949d836 */ /* 0x005fe20000000000 */
        /* <DEDUP_REMOVED lines=9> */
[----:B-1----:R-:W-:Y:S02]  /*4f60*/  SEL R4, RZ, 0x1, P1 ;  /* 0x00000001ff047807 */ /* 0x002fe40000800000 */
[----:B------:R-:W-:Y:S02]  /*4f70*/  PLOP3.LUT P0, PT, PT, PT, PT, 0x8, 0x0 ;  /* 0x000000000000781c */ /* 0x000fe40003f0e170 */
[----:B------:R-:W-:Y:S01]  /*4f80*/  SEL R23, R23, RZ, P1 ;  /* 0x000000ff17177207 */ /* 0x000fe20000800000 */
[----:B------:R0:W-:Y:S01]  /*4f90*/  @!P5 SYNCS.ARRIVE.TRANS64.RED.A1T0 RZ, [R73+URZ], RZ ;  /* 0x000000ff49ffd9a7 */ /* 0x0001e2000810043f */
[----:B-----5:R-:W-:-:S05]  /*4fa0*/  LOP3.LUT R5, R5, R4, RZ, 0x3c, !PT ;  /* 0x0000000405057212 */ /* 0x020fca00078e3cff */
[----:B------:R0:W-:Y:S01]  /*4fb0*/  STL [R1+0x18], R5 ;  /* 0x0000180501007387 */ /* 0x0001e20000100800 */
[----:B------:R-:W-:Y:S05]  /*4fc0*/  @P6 BRA `(.L_x_1139) ;  /* 0xffffffd400306947 */ /* 0x000fea000383ffff */
.L_x_1105:
[----:B------:R-:W-:Y:S04]  /*4fd0*/  BSSY B0, `(.L_x_1140) ;  /* 0x0000004000007945 */ /* 0x000fe80003800000 */
[----:B------:R-:W-:Y:S05]  /*4fe0*/  @P0 BRA `(.L_x_1141) ;  /* 0x0000000000080947 */ /* 0x000fea0003800000 */
[----:B------:R-:W1:Y:S02]  /*4ff0*/  FENCE.VIEW.ASYNC.G ;  /* 0x00000000000073c6 */ /* 0x000e640000000100 */
[----:B-1----:R-:W-:Y:S06]  /*5000*/  BAR.ARV 0xc, 0x200 ;  /* 0x0308000000007b1d */ /* 0x002fec0000002000 */
.L_x_1141:
[----:B------:R-:W-:Y:S05]  /*5010*/  BSYNC B0 ;  /* 0x0000000000007941 */ /* 0x000fea0003800000 */
.L_x_1140:
[----:B------:R-:W2:Y:S01]  /*5020*/  LDL R21, [R1+0x2c] ;  /* 0x00002c0001157983 */ /* 0x000ea20000100800 */
[----:B------:R-:W-:Y:S01]  /*5030*/  ULDC.64 UR4, c[0x0][0x990] ;  /* 0x0002640000047ab9 */ /* 0x000fe20000000a00 */
[----:B------:R-:W-:Y:S02]  /*5040*/  ULDC.64 UR6, c[0x0][0x998] ;  /* 0x0002660000067ab9 */ /* 0x000fe40000000a00 */
[----:B------:R-:W4:Y:S01]  /*5050*/  LDL R20, [R1+0x28] ;  /* 0x0000280001147983 */ /* 0x000f220000100800 */
[----:B------:R-:W-:Y:S02]  /*5060*/  ISETP.NE.U32.AND P0, PT, RZ, UR4, PT ;  /* 0x00000004ff007c0c */ /* 0x000fe4000bf05070 */
[----:B------:R-:W-:Y:S01]  /*5070*/  ISETP.NE.U32.AND P1, PT, RZ, UR6, PT ;  /* 0x00000006ff007c0c */ /* 0x000fe2000bf25070 */
[----:B---3--:R-:W3:Y:S01]  /*5080*/  LDL R14, [R1+0x1c] ;  /* 0x00001c00010e7983 */ /* 0x008ee20000100800 */
[----:B------:R-:W-:Y:S02]  /*5090*/  ISETP.NE.AND.EX P0, PT, RZ, UR5, PT, P0 ;  /* 0x00000005ff007c0c */ /* 0x000fe4000bf05300 */
[----:B------:R-:W-:-:S11]  /*50a0*/  ISETP.NE.AND.EX P1, PT, RZ, UR7, PT, P1 ;  /* 0x00000007ff007c0c */ /* 0x000fd6000bf25310 */
[----:B------:R-:W1:Y:S08]  /*50b0*/  @P0 LDC.64 R6, c[0x0][0x9a8] ;  /* 0x00026a00ff060b82 */ /* 0x000e700000000a00 */
[----:B------:R-:W1:Y:S08]  /*50c0*/  @P1 LDC.64 R8, c[0x0][0x9b8] ;  /* 0x00026e00ff081b82 */ /* 0x000e700000000a00 */
[----:B------:R-:W1:Y:S08]  /*50d0*/  @P0 LDC.64 R10, c[0x0][0x9b0] ;  /* 0x00026c00ff0a0b82 */ /* 0x000e700000000a00 */
[----:B------:R-:W1:Y:S01]  /*50e0*/  @P1 LDC.64 R12, c[0x0][0x9c0] ;  /* 0x00027000ff0c1b82 */ /* 0x000e620000000a00 */
[----:B--2---:R-:W-:-:S02]  /*50f0*/  @P0 SHF.R.S32.HI R3, RZ, 0x1f, R21 ;  /* 0x0000001fff030819 */ /* 0x004fc40000011415 */
[----:B0-----:R-:W-:Y:S02]  /*5100*/  @P1 SHF.R.S32.HI R5, RZ, 0x1f, R21 ;  /* 0x0000001fff051819 */ /* 0x001fe40000011415 */
[----:B----4-:R-:W-:Y:S01]  /*5110*/  @P0 SHF.R.S32.HI R15, RZ, 0x1f, R20 ;  /* 0x0000001fff0f0819 */ /* 0x010fe20000011414 */
[-C--:B-1----:R-:W-:Y:S02]  /*5120*/  @P0 IMAD R0, R3, R6.reuse, RZ ;  /* 0x0000000603000224 */ /* 0x082fe400078e02ff */
[----:B------:R-:W-:-:S04]  /*5130*/  @P0 IMAD.WIDE.U32 R2, R21, R6, RZ ;  /* 0x0000000615020225 */ /* 0x000fc800078e00ff */
[----:B------:R-:W-:Y:S02]  /*5140*/  @P0 IMAD R7, R21, R7, R0 ;  /* 0x0000000715070224 */ /* 0x000fe400078e0200 */
[-C--:B------:R-:W-:Y:S02]  /*5150*/  @P1 IMAD R4, R5, R8.reuse, RZ ;  /* 0x0000000805041224 */ /* 0x080fe400078e02ff */
[----:B------:R-:W-:Y:S01]  /*5160*/  @P0 IMAD.IADD R3, R3, 0x1, R7 ;  /* 0x0000000103030824 */ /* 0x000fe200078e0207 */
[----:B------:R-:W-:Y:S01]  /*5170*/  @P1 SHF.R.S32.HI R7, RZ, 0x1f, R20 ;  /* 0x0000001fff071819 */ /* 0x000fe20000011414 */
[C---:B------:R-:W-:Y:S02]  /*5180*/  @P1 IMAD R9, R21.reuse, R9, R4 ;  /* 0x0000000915091224 */ /* 0x040fe400078e0204 */
[----:B------:R-:W-:-:S04]  /*5190*/  @P1 IMAD.WIDE.U32 R4, R21, R8, RZ ;  /* 0x0000000815041225 */ /* 0x000fc800078e00ff */
[----:B------:R-:W-:Y:S02]  /*51a0*/  @P0 IMAD R0, R15, R10, RZ ;  /* 0x0000000a0f000224 */ /* 0x000fe400078e02ff */
[----:B------:R-:W-:Y:S02]  /*51b0*/  @P1 IMAD R6, R7, R12, RZ ;  /* 0x0000000c07061224 */ /* 0x000fe400078e02ff */
[----:B------:R-:W-:Y:S02]  /*51c0*/  @P1 IMAD.IADD R5, R5, 0x1, R9 ;  /* 0x0000000105051824 */ /* 0x000fe400078e0209 */
[C---:B------:R-:W-:Y:S02]  /*51d0*/  @P0 IMAD R9, R20.reuse, R11, R0 ;  /* 0x0000000b14090224 */ /* 0x040fe400078e0200 */
[----:B------:R-:W-:-:S04]  /*51e0*/  @P0 IMAD.WIDE.U32 R2, R20, R10, R2 ;  /* 0x0000000a14020225 */ /* 0x000fc800078e0002 */
[C---:B------:R-:W-:Y:S02]  /*51f0*/  @P1 IMAD R11, R20.reuse, R13, R6 ;  /* 0x0000000d140b1224 */ /* 0x040fe400078e0206 */
[----:B------:R-:W-:Y:S01]  /*5200*/  @P1 IMAD.WIDE.U32 R6, R20, R12, R4 ;  /* 0x0000000c14061225 */ /* 0x000fe200078e0004 */
[----:B------:R-:W-:Y:S01]  /*5210*/  @P0 LEA R4, P2, R2, UR4, 0x2 ;  /* 0x0000000402040c11 */ /* 0x000fe2000f8410ff */
[----:B------:R-:W0:Y:S01]  /*5220*/  LDC.64 R12, c[0x0][0x9e0] ;  /* 0x00027800ff0c7b82 */ /* 0x000e220000000a00 */
[----:B------:R-:W-:Y:S01]  /*5230*/  ULDC UR4, c[0x0][0x988] ;  /* 0x0002620000047ab9 */ /* 0x000fe20000000800 */
[----:B------:R-:W-:Y:S01]  /*5240*/  @P0 IMAD.IADD R5, R3, 0x1, R9 ;  /* 0x0000000103050824 */ /* 0x000fe200078e0209 */
[----:B------:R-:W-:Y:S01]  /*5250*/  @P1 LEA R8, P3, R6, UR6, 0x2 ;  /* 0x0000000606081c11 */ /* 0x000fe2000f8610ff */
[----:B------:R-:W-:Y:S02]  /*5260*/  @P1 IMAD.IADD R3, R7, 0x1, R11 ;  /* 0x0000000107031824 */ /* 0x000fe400078e020b */
[----:B------:R-:W-:Y:S01]  /*5270*/  IMAD.MOV.U32 R0, RZ, RZ, 0x3f800000 ;  /* 0x3f800000ff007424 */ /* 0x000fe200078e00ff */
[----:B------:R-:W-:-:S02]  /*5280*/  @P0 LEA.HI.X R5, R2, UR5, R5, 0x2, P2 ;  /* 0x0000000502050c11 */ /* 0x000fc400090f1405 */
[----:B------:R-:W-:Y:S01]  /*5290*/  @P1 LEA.HI.X R9, R6, UR7, R3, 0x2, P3 ;  /* 0x0000000706091c11 */ /* 0x000fe200098f1403 */
[----:B------:R-:W-:Y:S01]  /*52a0*/  IMAD.MOV.U32 R3, RZ, RZ, 0x3f800000 ;  /* 0x3f800000ff037424 */ /* 0x000fe200078e00ff */
[----:B------:R-:W1:Y:S03]  /*52b0*/  LDC R2, c[0x0][0x448] ;  /* 0x00011200ff027b82 */ /* 0x000e660000000800 */
[----:B------:R-:W2:Y:S04]  /*52c0*/  @P1 LDG.E R0, desc[UR40][R8.64] ;  /* 0x0000002808001981 */ /* 0x000ea8000c1e1900 */
[----:B------:R-:W2:Y:S01]  /*52d0*/  @P0 LDG.E R3, desc[UR40][R4.64] ;  /* 0x0000002804030981 */ /* 0x000ea2000c1e1900 */
[----:B-1----:R-:W-:-:S13]  /*52e0*/  ISETP.NE.AND P1, PT, R2, 0x1, PT ;  /* 0x000000010200780c */ /* 0x002fda0003f25270 */
[----:B------:R-:W1:Y:S08]  /*52f0*/  @P1 LDC R2, c[0x0][0x44c] ;  /* 0x00011300ff021b82 */ /* 0x000e700000000800 */
[----:B------:R-:W4:Y:S01]  /*5300*/  @P1 LDC R11, c[0x0][0x450] ;  /* 0x00011400ff0b1b82 */ /* 0x000f220000000800 */
[----:B---3--:R-:W-:Y:S01]  /*5310*/  VIADD R7, R14, 0xbf ;  /* 0x000000bf0e077836 */ /* 0x008fe20000000000 */
[----:B0-----:R-:W-:-:S03]  /*5320*/  ISETP.GE.AND P2, PT, R13, 0x1, PT ;  /* 0x000000010d00780c */ /* 0x001fc60003f46270 */
[----:B-1----:R-:W-:-:S05]  /*5330*/  @P1 IMAD.HI.U32 R2, R7, R2, RZ ;  /* 0x0000000207021227 */ /* 0x002fca00078e00ff */
[----:B----4-:R-:W-:-:S05]  /*5340*/  @P1 SHF.R.U32.HI R7, RZ, R11, R2 ;  /* 0x0000000bff071219 */ /* 0x010fca0000011602 */
[----:B------:R-:W-:Y:S02]  /*5350*/  IMAD.IADD R7, R46, 0x1, R7 ;  /* 0x000000012e077824 */ /* 0x000fe400078e0207 */
[----:B--2---:R-:W-:Y:S02]  /*5360*/  FMUL.FTZ R0, R3, R0 ;  /* 0x0000000003007220 */ /* 0x004fe40000410000 */
[----:B------:R-:W-:Y:S02]  /*5370*/  IMAD.IADD R3, R7, 0x1, R12 ;  /* 0x0000000107037824 */ /* 0x000fe400078e020c */
[----:B------:R-:W-:Y:S01]  /*5380*/  FMUL.FTZ R2, R0, UR4 ;  /* 0x0000000400027c20 */ /* 0x000fe20008410000 */
[----:B------:R-:W-:Y:S06]  /*5390*/  @!P2 BRA `(.L_x_1142) ;  /* 0x000000000048a947 */ /* 0x000fec0003800000 */
        /* <DEDUP_REMOVED lines=11> */
.L_x_1144:
[----:B------:R-:W-:-:S13]  /*5450*/  ISETP.NE.AND P0, PT, R13, 0x1, PT ;  /* 0x000000010d00780c */ /* 0x000fda0003f05270 */
[----:B------:R-:W0:Y:S02]  /*5460*/  @P0 LDC.64 R4, c[0x0][0x9e8] ;  /* 0x00027a00ff040b82 */ /* 0x000e240000000a00 */
[----:B0-----:R-:W-:-:S05]  /*5470*/  @P0 IMAD.HI.U32 R4, R0, R4, RZ ;  /* 0x0000000400040227 */ /* 0x001fca00078e00ff */
[----:B------:R-:W-:-:S07]  /*5480*/  @P0 SHF.R.U32.HI R0, RZ, R5, R4 ;  /* 0x00000005ff000219 */ /* 0x000fce0000011604 */
.L_x_1145:
[----:B------:R-:W-:Y:S05]  /*5490*/  BSYNC B0 ;  /* 0x0000000000007941 */ /* 0x000fea0003800000 */
.L_x_1143:
[----:B------:R-:W-:-:S05]  /*54a0*/  IMAD R0, R0, R13, R13 ;  /* 0x0000000d00007224 */ /* 0x000fca00078e020d */
[----:B------:R-:W-:-:S07]  /*54b0*/  VIMNMX R3, R3, R0, PT ;  /* 0x0000000003037248 */ /* 0x000fce0003fe0100 */
.L_x_1142:
[----:B------:R-:W0:Y:S01]  /*54c0*/  @P1 LDC R0, c[0x0][0x44c] ;  /* 0x00011300ff001b82 */ /* 0x000e220000000800 */
[----:B------:R-:W-:Y:S01]  /*54d0*/  VIADD R3, R3, 0x9f ;  /* 0x0000009f03037836 */ /* 0x000fe20000000000 */
[----:B------:R-:W-:Y:S01]  /*54e0*/  ULDC UR4, c[0x0][0x9dc] ;  /* 0x0002770000047ab9 */ /* 0x000fe20000000800 */
[----:B------:R-:W-:Y:S02]  /*54f0*/  IMAD.MOV.U32 R5, RZ, RZ, R14 ;  /* 0x000000ffff057224 */ /* 0x000fe400078e000e */
[----:B------:R-:W-:-:S03]  /*5500*/  IMAD.HI R3, R3, 0x66666667, RZ ;  /* 0x6666666703037827 */ /* 0x000fc600078e02ff */
[----:B------:R-:W1:Y:S01]  /*5510*/  @P1 LDC R7, c[0x0][0x450] ;  /* 0x00011400ff071b82 */ /* 0x000e620000000800 */
[----:B0-----:R-:W-:Y:S01]  /*5520*/  @P1 IMAD.HI.U32 R4, R14, R0, RZ ;  /* 0x000000000e041227 */ /* 0x001fe200078e00ff */
[----:B------:R-:W-:-:S04]  /*5530*/  SHF.R.U32.HI R0, RZ, 0x1f, R3 ;  /* 0x0000001fff007819 */ /* 0x000fc80000011603 */
[----:B------:R-:W-:Y:S02]  /*5540*/  LEA.HI.SX32 R0, R3, R0, 0x1a ;  /* 0x0000000003007211 */ /* 0x000fe400078fd2ff */
[----:B-1----:R-:W-:Y:S02]  /*5550*/  @P1 SHF.R.U32.HI R5, RZ, R7, R4 ;  /* 0x00000007ff051219 */ /* 0x002fe40000011604 */
[----:B------:R-:W-:-:S03]  /*5560*/  VIMNMX R105, R105, R0, PT ;  /* 0x0000000069697248 */ /* 0x000fc60003fe0100 */
        /* <DEDUP_REMOVED lines=13> */
.L_x_1148:
[----:B------:R-:W-:-:S13]  /*5640*/  ISETP.NE.AND P0, PT, R13, 0x1, PT ;  /* 0x000000010d00780c */ /* 0x000fda0003f05270 */
[----:B------:R-:W0:Y:S02]  /*5650*/  @P0 LDC.64 R4, c[0x0][0x9e8] ;  /* 0x00027a00ff040b82 */ /* 0x000e240000000a00 */
[----:B0-----:R-:W-:-:S05]  /*5660*/  @P0 IMAD.HI.U32 R4, R3, R4, RZ ;  /* 0x0000000403040227 */ /* 0x001fca00078e00ff */
[----:B------:R-:W-:-:S07]  /*5670*/  @P0 SHF.R.U32.HI R3, RZ, R5, R4 ;  /* 0x00000005ff030219 */ /* 0x000fce0000011604 */
.L_x_1149:
[----:B------:R-:W-:Y:S05]  /*5680*/  BSYNC B0 ;  /* 0x0000000000007941 */ /* 0x000fea0003800000 */
.L_x_1147:
[----:B------:R-:W-:-:S05]  /*5690*/  IMAD R3, R3, R13, RZ ;  /* 0x0000000d03037224 */ /* 0x000fca00078e02ff */
[----:B------:R-:W-:-:S07]  /*56a0*/  VIMNMX R0, R0, R3, !PT ;  /* 0x0000000300007248 */ /* 0x000fce0007fe0100 */
.L_x_1146:
[----:B------:R-:W-:Y:S01]  /*56b0*/  IMAD.HI R0, R0, 0x66666667, RZ ;  /* 0x6666666700007827 */ /* 0x000fe200078e02ff */
[----:B------:R-:W-:Y:S02]  /*56c0*/  PLOP3.LUT P0, PT, PT, PT, PT, 0x80, 0x0 ;  /* 0x000000000000781c */ /* 0x000fe40003f0f070 */
[----:B------:R-:W-:Y:S02]  /*56d0*/  CS2R R56, SRZ ;  /* 0x0000000000387805 */ /* 0x000fe4000001ff00 */
[----:B------:R-:W-:Y:S01]  /*56e0*/  CS2R R54, SRZ ;  /* 0x0000000000367805 */ /* 0x000fe2000001ff00 */
[----:B------:R-:W-:Y:S01]  /*56f0*/  IMAD.MOV.U32 R20, RZ, RZ, RZ ;  /* 0x000000ffff147224 */ /* 0x000fe200078e00ff */
[----:B------:R-:W-:Y:S02]  /*5700*/  SHF.R.U32.HI R3, RZ, 0x1f, R0 ;  /* 0x0000001fff037819 */ /* 0x000fe40000011600 */
[----:B------:R-:W-:Y:S02]  /*5710*/  CS2R R6, SRZ ;  /* 0x0000000000067805 */ /* 0x000fe4000001ff00 */
[----:B------:R-:W-:-:S02]  /*5720*/  CS2R R52, SRZ ;  /* 0x0000000000347805 */ /* 0x000fc4000001ff00 */
[----:B------:R-:W-:Y:S02]  /*5730*/  CS2R R8, SRZ ;  /* 0x0000000000087805 */ /* 0x000fe4000001ff00 */
[----:B------:R-:W-:Y:S02]  /*5740*/  LEA.HI.SX32 R3, R0, R3, 0x1a ;  /* 0x0000000300037211 */ /* 0x000fe400078fd2ff */
[----:B------:R-:W-:Y:S02]  /*5750*/  CS2R R46, SRZ ;  /* 0x00000000002e7805 */ /* 0x000fe4000001ff00 */
[----:B------:R-:W-:Y:S02]  /*5760*/  CS2R R10, SRZ ;  /* 0x00000000000a7805 */ /* 0x000fe4000001ff00 */
[----:B------:R-:W-:Y:S02]  /*5770*/  CS2R R12, SRZ ;  /* 0x00000000000c7805 */ /* 0x000fe4000001ff00 */
[----:B------:R-:W-:Y:S01]  /*5780*/  VIMNMX R4, RZ, R3, !PT ;  /* 0x00000003ff047248 */ /* 0x000fe20007fe0100 */
[----:B------:R-:W-:Y:S01]  /*5790*/  IMAD.MOV.U32 R44, RZ, RZ, RZ ;  /* 0x000000ffff2c7224 */ /* 0x000fe200078e00ff */
[----:B------:R-:W-:-:S02]  /*57a0*/  CS2R R14, SRZ ;  /* 0x00000000000e7805 */ /* 0x000fc4000001ff00 */
[----:B------:R-:W-:Y:S02]  /*57b0*/  CS2R R38, SRZ ;  /* 0x0000000000267805 */ /* 0x000fe4000001ff00 */
[----:B------:R-:W-:Y:S01]  /*57c0*/  ISETP.GT.AND P1, PT, R105, R4, PT ;  /* 0x000000046900720c */ /* 0x000fe20003f24270 */
[----:B------:R0:W-:Y:S01]  /*57d0*/  STL [R1+0x40], R4 ;  /* 0x0000400401007387 */ /* 0x0001e20000100800 */
[----:B------:R-:W-:Y:S02]  /*57e0*/  CS2R R36, SRZ ;  /* 0x0000000000247805 */ /* 0x000fe4000001ff00 */
[----:B------:R-:W-:Y:S02]  /*57f0*/  CS2R R24, SRZ ;  /* 0x0000000000187805 */ /* 0x000fe4000001ff00 */
[----:B------:R-:W-:Y:S02]  /*5800*/  CS2R R28, SRZ ;  /* 0x00000000001c7805 */ /* 0x000fe4000001ff00 */
[----:B------:R-:W-:-:S02]  /*5810*/  CS2R R26, SRZ ;  /* 0x00000000001a7805 */ /* 0x000fc4000001ff00 */
[----:B------:R-:W-:Y:S02]  /*5820*/  CS2R R32, SRZ ;  /* 0x0000000000207805 */ /* 0x000fe4000001ff00 */
[----:B------:R-:W-:Y:S01]  /*5830*/  CS2R R58, SRZ ;  /* 0x00000000003a7805 */ /* 0x000fe2000001ff00 */
[----:B0-----:R-:W-:Y:S06]  /*5840*/  @!P1 BRA `(.L_x_1150) ;  /* 0x0000012400749947 */ /* 0x001fec0003800000 */
[----:B------:R-:W0:Y:S01]  /*5850*/  S2R R4, SR_TID.X ;  /* 0x0000000000047919 */ /* 0x000e220000002100 */
[----:B------:R-:W-:Y:S01]  /*5860*/  VIADD R26, R17, 0xb000 ;  /* 0x0000b000111a7836 */ /* 0x000fe20000000000 */
[----:B------:R-:W-:Y:S04]  /*5870*/  BSSY B6, `(.L_x_1151) ;  /* 0x000001e000067945 */ /* 0x000fe80003800000 */
[----:B------:R-:W-:Y:S01]  /*5880*/  LOP3.LUT P0, RZ, R26, 0x9f, RZ, 0xc0, !PT ;  /* 0x0000009f1aff7812 */ /* 0x000fe2000780c0ff */
[----:B0-----:R-:W-:-:S05]  /*5890*/  VIADD R24, R4, 0xffffff80 ;  /* 0xffffff8004187836 */ /* 0x001fca0000000000 */
[----:B------:R-:W-:-:S04]  /*58a0*/  SHF.R.S32.HI R25, RZ, 0x1f, R24 ;  /* 0x0000001fff197819 */ /* 0x000fc80000011418 */
[----:B------:R-:W-:-:S04]  /*58b0*/  LEA.HI R0, R25, R24, RZ, 0x7 ;  /* 0x0000001819007211 */ /* 0x000fc800078f38ff */
[----:B------:R-:W-:-:S06]  /*58c0*/  SHF.R.S32.HI R0, RZ, 0x7, R0 ;  /* 0x00000007ff007819 */ /* 0x000fcc0000011400 */
        /* <DEDUP_REMOVED lines=24> */
.L_x_1152:
[----:B------:R-:W-:Y:S05]  /*5a50*/  BSYNC B6 ;  /* 0x0000000000067941 */ /* 0x000fea0003800000 */
.L_x_1151:
        /* <DEDUP_REMOVED lines=13> */
.L_x_1156:
[----:B-1----:R1:W2:Y:S02]  /*5b30*/  SYNCS.PHASECHK.TRANS64.TRYWAIT P0, [R17+URZ+0x13200], R0 ;  /* 0x01320000110075a7 */ /* 0x0022a4000800017f */
[----:B--2---:R-:W-:Y:S05]  /*5b40*/  @!P0 NANOSLEEP.SYNCS 0x989680 ;  /* 0x009896800000895d */ /* 0x004fea0003900000 */
[----:B------:R-:W2:Y:S02]  /*5b50*/  @!P0 SYNCS.PHASECHK.TRANS64 P0, [R17+URZ+0x13200], R0 ;  /* 0x01320000110085a7 */ /* 0x000ea4000800007f */
[----:B--2---:R-:W-:Y:S05]  /*5b60*/  @!P0 BRA `(.L_x_1156) ;  /* 0xfffffffc00f08947 */ /* 0x004fea000383ffff */
.L_x_1155:
[----:B------:R-:W-:Y:S05]  /*5b70*/  BSYNC B0 ;  /* 0x0000000000007941 */ /* 0x000fea0003800000 */
.L_x_1154:
[----:B------:R-:W-:Y:S05]  /*5b80*/  BRA `(.L_x_1157) ;  /* 0x0000002c00347947 */ /* 0x000fea0003800000 */
.L_x_1153:
[----:B------:R-:W-:Y:S01]  /*5b90*/  LOP3.LUT P0, RZ, R26, 0x1bf, RZ, 0xc0, !PT ;  /* 0x000001bf1aff7812 */ /* 0x000fe2000780c0ff */
[----:B------:R-:W-:Y:S01]  /*5ba0*/  ULDC.64 UR4, c[0x0][0x3f8] ;  /* 0x0000fe0000047ab9 */ /* 0x000fe20000000a00 */
[----:B-----5:R-:W-:Y:S01]  /*5bb0*/  SHF.R.S32.HI R0, RZ, 0x1f, R45 ;  /* 0x0000001fff007819 */ /* 0x020fe2000001142d */
[----:B------:R-:W-:Y:S01]  /*5bc0*/  ULDC.64 UR6, c[0x0][0x408] ;  /* 0x0001020000067ab9 */ /* 0x000fe20000000a00 */
[----:B------:R-:W-:Y:S01]  /*5bd0*/  IMAD.WIDE.U32 R26, R45, UR4, RZ ;  /* 0x000000042d1a7c25 */ /* 0x000fe2000f8e00ff */
[----:B------:R-:W-:Y:S03]  /*5be0*/  BSSY B6, `(.L_x_1158) ;  /* 0x0000019000067945 */ /* 0x000fe60003800000 */
[C---:B------:R-:W-:Y:S02]  /*5bf0*/  IMAD R4, R0.reuse, UR4, RZ ;  /* 0x0000000400047c24 */ /* 0x040fe4000f8e02ff */
[----:B------:R-:W-:-:S02]  /*5c00*/  IMAD R0, R0, UR6, RZ ;  /* 0x0000000600007c24 */ /* 0x000fc4000f8e02ff */
[C---:B------:R-:W-:Y:S02]  /*5c10*/  IMAD R29, R45.reuse, UR5, R4 ;  /* 0x000000052d1d7c24 */ /* 0x040fe4000f8e0204 */
[C---:B------:R-:W-:Y:S02]  /*5c20*/  IMAD R33, R45.reuse, UR7, R0 ;  /* 0x000000072d217c24 */ /* 0x040fe4000f8e0200 */
[----:B------:R-:W-:-:S04]  /*5c30*/  IMAD.WIDE.U32 R30, R45, UR6, RZ ;  /* 0x000000062d1e7c25 */ /* 0x000fc8000f8e00ff */
[----:B------:R-:W-:Y:S02]  /*5c40*/  IMAD.IADD R29, R29, 0x1, R27 ;  /* 0x000000011d1d7824 */ /* 0x000fe400078e021b */
        /* <DEDUP_REMOVED lines=18> */
.L_x_1159:
[----:B------:R-:W-:Y:S05]  /*5d70*/  BSYNC B6 ;  /* 0x0000000000067941 */ /* 0x000fea0003800000 */
.L_x_1158:
[----:B------:R-:W2:Y:S01]  /*5d80*/  LDL R20, [R1+0x1c] ;  /* 0x00001c0001147983 */ /* 0x000ea20000100800 */
[----:B------:R-:W-:Y:S01]  /*5d90*/  ULDC.U8 UR4, c[0x0][0x410] ;  /* 0x0001040000047ab9 */ /* 0x000fe20000000000 */
[----:B------:R-:W0:Y:S01]  /*5da0*/  S2R R21, SR_TID.X ;  /* 0x0000000000157919 */ /* 0x000e220000002100 */
[----:B------:R-:W-:Y:S01]  /*5db0*/  ISETP.NE.AND P0, PT, RZ, UR4, PT ;  /* 0x00000004ff007c0c */ /* 0x000fe2000bf05270 */
[----:B------:R-:W-:Y:S01]  /*5dc0*/  BSSY B0, `(.L_x_1160) ;  /* 0x00002a1000007945 */ /* 0x000fe20003800000 */
[C---:B0-----:R-:W-:Y:S02]  /*5dd0*/  VIADD R35, R21.reuse, 0xffffff80 ;  /* 0xffffff8015237836 */ /* 0x041fe40000000000 */
[----:B------:R-:W-:-:S05]  /*5de0*/  VIADD R34, R21, 0xffffff80 ;  /* 0xffffff8015227836 */ /* 0x000fca0000000000 */
[----:B------:R-:W-:-:S04]  /*5df0*/  LEA.HI R34, R34, R35, RZ, 0x1 ;  /* 0x0000002322227211 */ /* 0x000fc800078f08ff */
[----:B------:R-:W-:-:S05]  /*5e00*/  SHF.R.S32.HI R34, RZ, 0x1, R34 ;  /* 0x00000001ff227819 */ /* 0x000fca0000011422 */
[----:B--2---:R-:W-:Y:S01]  /*5e10*/  IMAD.IADD R10, R34, 0x1, R20 ;  /* 0x00000001220a7824 */ /* 0x004fe200078e0214 */
[----:B------:R-:W-:Y:S06]  /*5e20*/  @!P0 BRA `(.L_x_1161) ;  /* 0x0000001400508947 */ /* 0x000fec0003800000 */
[----:B------:R-:W2:Y:S01]  /*5e30*/  LDL.64 R36, [R1] ;  /* 0x0000000001247983 */ /* 0x000ea20000100a00 */
[----:B------:R-:W0:Y:S01]  /*5e40*/  LDC R20, c[0x0][0x448] ;  /* 0x00011200ff147b82 */ /* 0x000e220000000800 */
[----:B------:R-:W-:Y:S01]  /*5e50*/  IMAD.MOV.U32 R5, RZ, RZ, R10 ;  /* 0x000000ffff057224 */ /* 0x000fe200078e000a */
[----:B------:R-:W-:Y:S01]  /*5e60*/  ULDC.64 UR4, c[0x0][0x3f8] ;  /* 0x0000fe0000047ab9 */ /* 0x000fe20000000a00 */
[----:B------:R-:W-:Y:S01]  /*5e70*/  IMAD.MOV.U32 R6, RZ, RZ, R26 ;  /* 0x000000ffff067224 */ /* 0x000fe200078e001a */
[----:B------:R-:W-:Y:S01]  /*5e80*/  ULDC.64 UR6, c[0x0][0x408] ;  /* 0x0001020000067ab9 */ /* 0x000fe20000000a00 */
[----:B------:R-:W-:Y:S01]  /*5e90*/  IMAD.MOV.U32 R8, RZ, RZ, R30 ;  /* 0x000000ffff087224 */ /* 0x000fe200078e001e */
[----:B------:R-:W-:Y:S01]  /*5ea0*/  ULDC.64 UR8, c[0x0][0x400] ;  /* 0x0001000000087ab9 */ /* 0x000fe20000000a00 */
[----:B------:R-:W-:Y:S01]  /*5eb0*/  IMAD.MOV.U32 R9, RZ, RZ, R33 ;  /* 0x000000ffff097224 */ /* 0x000fe200078e0021 */
[----:B0-----:R-:W-:-:S13]  /*5ec0*/  ISETP.NE.AND P0, PT, R20, 0x1, PT ;  /* 0x000000011400780c */ /* 0x001fda0003f05270 */
[----:B------:R-:W0:Y:S08]  /*5ed0*/  @P0 LDC R3, c[0x0][0x44c] ;  /* 0x00011300ff030b82 */ /* 0x000e300000000800 */
[----:B------:R-:W1:Y:S01]  /*5ee0*/  @P0 LDC R7, c[0x0][0x450] ;  /* 0x00011400ff070b82 */ /* 0x000e620000000800 */
[----:B0-----:R-:W-:-:S05]  /*5ef0*/  @P0 IMAD.HI.U32 R0, R10, R3, RZ ;  /* 0x000000030a000227 */ /* 0x001fca00078e00ff */
[----:B-1----:R-:W-:Y:S01]  /*5f00*/  @P0 SHF.R.U32.HI R5, RZ, R7, R0 ;  /* 0x00000007ff050219 */ /* 0x002fe20000011600 */
[----:B------:R-:W-:-:S03]  /*5f10*/  IMAD.MOV.U32 R7, RZ, RZ, R29 ;  /* 0x000000ffff077224 */ /* 0x000fc600078e001d */
[----:B------:R-:W-:Y:S01]  /*5f20*/  SHF.R.S32.HI R0, RZ, 0x1f, R5 ;  /* 0x0000001fff007819 */ /* 0x000fe20000011405 */
[----:B------:R-:W-:-:S04]  /*5f30*/  IMAD.WIDE.U32 R6, R5, UR4, R6 ;  /* 0x0000000405067c25 */ /* 0x000fc8000f8e0006 */
[----:B------:R-:W-:Y:S02]  /*5f40*/  IMAD R4, R0, UR4, RZ ;  /* 0x0000000400047c24 */ /* 0x000fe4000f8e02ff */
[----:B------:R-:W-:-:S04]  /*5f50*/  IMAD.WIDE.U32 R8, R5, UR6, R8 ;  /* 0x0000000605087c25 */ /* 0x000fc8000f8e0008 */
[----:B------:R-:W-:Y:S02]  /*5f60*/  IMAD R0, R0, UR6, RZ ;  /* 0x0000000600007c24 */ /* 0x000fe4000f8e02ff */
[C---:B------:R-:W-:Y:S01]  /*5f70*/  IMAD R13, R5.reuse, UR5, R4 ;  /* 0x00000005050d7c24 */ /* 0x040fe2000f8e0204 */
[----:B------:R-:W-:Y:S01]  /*5f80*/  ULDC.64 UR4, c[0x0][0x3e8] ;  /* 0x0000fa0000047ab9 */ /* 0x000fe20000000a00 */
[----:B------:R-:W-:Y:S01]  /*5f90*/  IMAD R11, R5, UR7, R0 ;  /* 0x00000007050b7c24 */ /* 0x000fe2000f8e0200 */
[----:B------:R-:W-:Y:S01]  /*5fa0*/  IADD3 R3, P0, R6, UR4, RZ ;  /* 0x0000000406037c10 */ /* 0x000fe2000ff1e0ff */
[----:B------:R-:W-:Y:S01]  /*5fb0*/  UMOV UR4, 0xffffffff ;  /* 0xffffffff00047882 */ /* 0x000fe20000000000 */
[----:B------:R-:W-:Y:S02]  /*5fc0*/  IADD3 R5, P1, R8, UR8, RZ ;  /* 0x0000000808057c10 */ /* 0x000fe4000ff3e0ff */
[----:B------:R-:W-:Y:S02]  /*5fd0*/  IADD3.X R13, R7, UR5, R13, P0, !PT ;  /* 0x00000005070d7c10 */ /* 0x000fe400087fe40d */
[----:B------:R-:W-:Y:S01]  /*5fe0*/  IADD3.X R4, R9, UR9, R11, P1, !PT ;  /* 0x0000000909047c10 */ /* 0x000fe20008ffe40b */
[----:B--2---:R-:W-:Y:S01]  /*5ff0*/  VIADD R29, R36, 0x10 ;  /* 0x00000010241d7836 */ /* 0x004fe20000000000 */
[----:B------:R-:W-:Y:S07]  /*6000*/  BRA.DIV UR4, `(.L_x_1162) ;  /* 0x000001a204847947 */ /* 0x000fee000b800000 */
[----:B------:R0:W1:Y:S04]  /*6010*/  SHFL.IDX PT, R0, R13, RZ, 0x1e1f ;  /* 0x001e1fff0d007589 */ /* 0x00006800000e0000 */
[----:B------:R-:W2:Y:S04]  /*6020*/  SHFL.IDX PT, R3, R3, RZ, 0x1e1f ;  /* 0x001e1fff03037589 */ /* 0x000ea800000e0000 */
[----:B------:R-:W3:Y:S04]  /*6030*/  SHFL.IDX PT, R4, R4, RZ, 0x1e1f ;  /* 0x001e1fff04047589 */ /* 0x000ee800000e0000 */
[----:B------:R0:W4:Y:S02]  /*6040*/  SHFL.IDX PT, R14, R5, RZ, 0x1e1f ;  /* 0x001e1fff050e7589 */ /* 0x00012400000e0000 */
.L_x_1420:
[----:B0-----:R-:W5:Y:S04]  /*6050*/  LDL R5, [R1+0x8] ;  /* 0x0000080001057983 */ /* 0x001f680000100800 */
[----:B------:R-:W2:Y:S01]  /*6060*/  LDL R7, [R1+0x54] ;  /* 0x0000540001077983 */ /* 0x000ea20000100800 */
[----:B------:R-:W-:Y:S01]  /*6070*/  BSSY B1, `(.L_x_1163) ;  /* 0x0000021000017945 */ /* 0x000fe20003800000 */
[----:B------:R-:W-:Y:S02]  /*6080*/  CS2R R12, SRZ ;  /* 0x00000000000c7805 */ /* 0x000fe4000001ff00 */
[----:B------:R-:W-:Y:S01]  /*6090*/  CS2R R8, SRZ ;  /* 0x0000000000087805 */ /* 0x000fe2000001ff00 */
[----:B-----5:R-:W-:Y:S01]  /*60a0*/  IMAD R5, R5, R20, RZ ;  /* 0x0000001405057224 */ /* 0x020fe200078e02ff */
[----:B------:R-:W-:-:S02]  /*60b0*/  CS2R R20, SRZ ;  /* 0x0000000000147805 */ /* 0x000fc4000001ff00 */
[----:B--2---:R-:W-:Y:S02]  /*60c0*/  LEA.HI R6, R7, R7, RZ, 0x1 ;  /* 0x0000000707067211 */ /* 0x004fe400078f08ff */
[----:B------:R-:W-:Y:S02]  /*60d0*/  ISETP.GE.AND P0, PT, R10, R5, PT ;  /* 0x000000050a00720c */ /* 0x000fe40003f06270 */
[----:B------:R-:W-:Y:S02]  /*60e0*/  CS2R R10, SRZ ;  /* 0x00000000000a7805 */ /* 0x000fe4000001ff00 */
[----:B------:R-:W-:-:S05]  /*60f0*/  LOP3.LUT R6, R6, 0xfffffffe, RZ, 0xc0, !PT ;  /* 0xfffffffe06067812 */ /* 0x000fca00078ec0ff */
[----:B------:R-:W-:-:S05]  /*6100*/  IMAD.IADD R6, R7, 0x1, -R6 ;  /* 0x0000000107067824 */ /* 0x000fca00078e0a06 */
[----:B------:R-:W-:Y:S01]  /*6110*/  SHF.L.U32 R30, R6, 0x1f, RZ ;  /* 0x0000001f061e7819 */ /* 0x000fe200000006ff */
[----:B------:R-:W-:Y:S06]  /*6120*/  @P0 BRA `(.L_x_1164) ;  /* 0x0000000000540947 */ /* 0x000fec0003800000 */
[----:B------:R-:W-:Y:S01]  /*6130*/  ULDC UR4, c[0x0][0x3f4] ;  /* 0x0000fd0000047ab9 */ /* 0x000fe20000000800 */
[----:B------:R-:W-:Y:S02]  /*6140*/  SHF.R.S32.HI R9, RZ, 0x1f, R29 ;  /* 0x0000001fff097819 */ /* 0x000fe4000001141d */
[----:B------:R-:W-:Y:S02]  /*6150*/  CS2R R10, SRZ ;  /* 0x00000000000a7805 */ /* 0x000fe4000001ff00 */
[----:B------:R-:W-:Y:S02]  /*6160*/  ISETP.GE.AND P4, PT, R36, UR4, PT ;  /* 0x0000000424007c0c */ /* 0x000fe4000bf86270 */
[----:B------:R-:W-:Y:S02]  /*6170*/  ISETP.GE.AND P5, PT, R29, UR4, PT ;  /* 0x000000041d007c0c */ /* 0x000fe4000bfa6270 */
[----:B------:R-:W-:Y:S02]  /*6180*/  CS2R R20, SRZ ;  /* 0x0000000000147805 */ /* 0x000fe4000001ff00 */
[----:B------:R-:W-:-:S07]  /*6190*/  CS2R R12, SRZ ;  /* 0x00000000000c7805 */ /* 0x000fce000001ff00 */
[CC--:B----4-:R-:W-:Y:S02]  /*61a0*/  @!P4 IADD3 R32, P1, R36.reuse, R14.reuse, RZ ;  /* 0x0000000e2420c210 */ /* 0x0d0fe40007f3e0ff */
[CC--:B------:R-:W-:Y:S02]  /*61b0*/  @!P5 IADD3 R26, P2, R29.reuse, R3.reuse, RZ ;  /* 0x000000031d1ad210 */ /* 0x0c0fe40007f5e0ff */
[----:B------:R-:W-:Y:S02]  /*61c0*/  @!P5 IADD3 R14, P3, R29, R14, RZ ;  /* 0x0000000e1d0ed210 */ /* 0x000fe40007f7e0ff */
[----:B------:R-:W-:Y:S01]  /*61d0*/  @!P4 IADD3 R6, P0, R36, R3, RZ ;  /* 0x000000032406c210 */ /* 0x000fe20007f1e0ff */
[--C-:B-1----:R-:W-:Y:S01]  /*61e0*/  @!P5 IMAD.X R27, R0, 0x1, R9.reuse, P2 ;  /* 0x00000001001bd824 */ /* 0x102fe200010e0609 */
[----:B------:R-:W-:Y:S01]  /*61f0*/  @!P4 SHF.R.S32.HI R3, RZ, 0x1f, R36 ;  /* 0x0000001fff03c819 */ /* 0x000fe20000011424 */
[----:B---3--:R-:W-:Y:S01]  /*6200*/  @!P5 IMAD.X R15, R4, 0x1, R9, P3 ;  /* 0x00000001040fd824 */ /* 0x008fe200018e0609 */
[----:B------:R-:W-:-:S02]  /*6210*/  CS2R R8, SRZ ;  /* 0x0000000000087805 */ /* 0x000fc4000001ff00 */
[----:B------:R0:W5:Y:S01]  /*6220*/  @!P5 LD.E.64 R10, desc[UR40][R26.64] ;  /* 0x000000281a0ad980 */ /* 0x000162000c101b00 */
[--C-:B------:R-:W-:Y:S02]  /*6230*/  @!P4 IMAD.X R7, R0, 0x1, R3.reuse, P0 ;  /* 0x000000010007c824 */ /* 0x100fe400000e0603 */
[----:B------:R-:W-:Y:S01]  /*6240*/  @!P4 IMAD.X R33, R4, 0x1, R3, P1 ;  /* 0x000000010421c824 */ /* 0x000fe200008e0603 */
[----:B------:R0:W5:Y:S04]  /*6250*/  @!P5 LD.E.64 R8, desc[UR40][R14.64] ;  /* 0x000000280e08d980 */ /* 0x000168000c101b00 */
[----:B------:R0:W5:Y:S04]  /*6260*/  @!P4 LD.E.64 R20, desc[UR40][R6.64] ;  /* 0x000000280614c980 */ /* 0x000168000c101b00 */
[----:B------:R0:W5:Y:S02]  /*6270*/  @!P4 LD.E.64 R12, desc[UR40][R32.64] ;  /* 0x00000028200cc980 */ /* 0x000164000c101b00 */
.L_x_1164:
[----:B------:R-:W-:Y:S05]  /*6280*/  BSYNC B1 ;  /* 0x0000000000017941 */ /* 0x000fea0003800000 */
.L_x_1163:
[----:B-1----:R-:W2:Y:S01]  /*6290*/  LDL.LU R0, [R1+0x24] ;  /* 0x0000240001007983 */ /* 0x002ea20000300800 */
[----:B------:R-:W1:Y:S01]  /*62a0*/  SYNCS.PHASECHK.TRANS64.TRYWAIT P0, [R17+URZ+0x13200], R30 ;  /* 0x0132001e110075a7 */ /* 0x000e62000800017f */
[----:B------:R-:W-:Y:S01]  /*62b0*/  BSSY B1, `(.L_x_1165) ;  /* 0x0000005000017945 */ /* 0x000fe20003800000 */
[----:B--2---:R-:W-:-:S05]  /*62c0*/  IMAD R0, R0, -0xc0, R5 ;  /* 0xffffff4000007824 */ /* 0x004fca00078e0205 */
[----:B------:R-:W-:-:S04]  /*62d0*/  VIMNMX R0, R0, 0xc0, PT ;  /* 0x000000c000007848 */ /* 0x000fc80003fe0100 */
[----:B------:R-:W-:Y:S01]  /*62e0*/  ISETP.GE.AND P1, PT, R34, R0, PT ;  /* 0x000000002200720c */ /* 0x000fe20003f26270 */
[----:B-1----:R-:W-:-:S12]  /*62f0*/  @!P0 BRA `(.L_x_1166) ;  /* 0x000001a000348947 */ /* 0x002fd80003800000 */
.L_x_1421:
[----:B------:R-:W-:Y:S05]  /*6300*/  BSYNC B1 ;  /* 0x0000000000017941 */ /* 0x000fea0003800000 */
.L_x_1165:
[----:B------:R-:W-:Y:S05]  /*6310*/  @P1 BRA `(.L_x_1167) ;  /* 0x00000024002c1947 */ /* 0x000fea0003800000 */
[----:B---3--:R-:W2:Y:S01]  /*6320*/  LDL.64 R4, [R1] ;  /* 0x0000000001047983 */ /* 0x008ea20000100a00 */
[----:B------:R-:W3:Y:S03]  /*6330*/  LDC R0, c[0x0][0x3f4] ;  /* 0x0000fd00ff007b82 */ /* 0x000ee60000000800 */
[----:B------:R0:W5:Y:S01]  /*6340*/  LDL R39, [R1+0x34] ;  /* 0x0000340001277983 */ /* 0x0001620000100800 */
[----:B------:R-:W-:Y:S01]  /*6350*/  BSSY B1, `(.L_x_1168) ;  /* 0x000007b000017945 */ /* 0x000fe20003800000 */
[-C--:B---3--:R-:W-:Y:S02]  /*6360*/  ISETP.GE.AND P1, PT, R29, R0.reuse, PT ;  /* 0x000000001d00720c */ /* 0x088fe40003f26270 */
[----:B--2---:R-:W-:-:S13]  /*6370*/  ISETP.GE.AND P0, PT, R4, R0, PT ;  /* 0x000000000400720c */ /* 0x004fda0003f06270 */
[----:B0-----:R-:W-:Y:S05]  /*6380*/  @P0 BRA `(.L_x_1169) ;  /* 0x0000000400dc0947 */ /* 0x001fea0003800000 */
[----:B-----5:R-:W-:Y:S01]  /*6390*/  IMAD.IADD R0, R17, 0x1, R39 ;  /* 0x0000000111007824 */ /* 0x020fe200078e0227 */
[----:B----4-:R-:W-:Y:S02]  /*63a0*/  SHF.R.U32.HI R14, RZ, 0x8, R20 ;  /* 0x00000008ff0e7819 */ /* 0x010fe40000011614 */
[----:B------:R-:W-:Y:S02]  /*63b0*/  LOP3.LUT R3, R20, 0xff, RZ, 0xc0, !PT ;  /* 0x000000ff14037812 */ /* 0x000fe400078ec0ff */
[----:B------:R-:W0:Y:S01]  /*63c0*/  LDS.128 R4, [R0+0xb000] ;  /* 0x00b0000000047984 */ /* 0x000e220000000c00 */
[----:B------:R-:W-:Y:S02]  /*63d0*/  LOP3.LUT R14, R14, 0xff, RZ, 0xc0, !PT ;  /* 0x000000ff0e0e7812 */ /* 0x000fe400078ec0ff */
[----:B------:R-:W-:Y:S02]  /*63e0*/  SHF.R.U32.HI R26, RZ, 0x8, R21 ;  /* 0x00000008ff1a7819 */ /* 0x000fe40000011615 */
[----:B-1----:R-:W-:-:S02]  /*63f0*/  SHF.R.U32.HI R30, RZ, 0x8, R13 ;  /* 0x00000008ff1e7819 */ /* 0x002fc4000001160d */
        /* <DEDUP_REMOVED lines=10> */
[----:B------:R-:W-:Y:S01]  /*64a0*/  LOP3.LUT R27, R14, 0xff, RZ, 0xc0, !PT ;  /* 0x000000ff0e1b7812 */ /* 0x000fe200078ec0ff */
        /* <DEDUP_REMOVED lines=101> */
.L_x_1169:
[----:B------:R-:W-:Y:S05]  /*6b00*/  BSYNC B1 ;  /* 0x0000000000017941 */ /* 0x000fea0003800000 */
.L_x_1168:
[----:B------:R-:W-:Y:S05]  /*6b10*/  @P1 BRA `(.L_x_1167) ;  /* 0x0000001c002c1947 */ /* 0x000fea0003800000 */
[----:B------:R-:W-:Y:S02]  /*6b20*/  LEA.HI R24, R25, R24, RZ, 0x2 ;  /* 0x0000001819187211 */ /* 0x000fe400078f10ff */
[----:B-----5:R-:W-:Y:S02]  /*6b30*/  SHF.R.U32.HI R13, RZ, 0x8, R11 ;  /* 0x00000008ff0d7819 */ /* 0x020fe4000001160b */
[--C-:B0-----:R-:W-:Y:S02]  /*6b40*/  SHF.R.S32.HI R0, RZ, 0x2, R24.reuse ;  /* 0x00000002ff007819 */ /* 0x101fe40000011418 */
[----:B------:R-:W-:Y:S02]  /*6b50*/  SHF.R.S32.HI R3, RZ, 0x1f, R24 ;  /* 0x0000001fff037819 */ /* 0x000fe40000011418 */
[----:B------:R-:W-:Y:S02]  /*6b60*/  SHF.R.U32.HI R24, RZ, 0x8, R9 ;  /* 0x00000008ff187819 */ /* 0x000fe40000011609 */
[----:B------:R-:W-:-:S02]  /*6b70*/  LEA.HI R3, R3, R0, RZ, 0x2 ;  /* 0x0000000003037211 */ /* 0x000fc400078f10ff */
[----:B------:R-:W-:Y:S02]  /*6b80*/  SHF.R.U32.HI R15, RZ, 0x8, R8 ;  /* 0x00000008ff0f7819 */ /* 0x000fe40000011608 */
[----:B------:R-:W-:Y:S02]  /*6b90*/  LOP3.LUT R3, R3, 0xfffffffc, RZ, 0xc0, !PT ;  /* 0xfffffffc03037812 */ /* 0x000fe400078ec0ff */
[----:B----4-:R-:W-:Y:S02]  /*6ba0*/  LOP3.LUT R14, R11, 0xff, RZ, 0xc0, !PT ;  /* 0x000000ff0b0e7812 */ /* 0x010fe400078ec0ff */
[----:B------:R-:W-:Y:S01]  /*6bb0*/  LOP3.LUT R25, R9, 0xff, RZ, 0xc0, !PT ;  /* 0x000000ff09197812 */ /* 0x000fe200078ec0ff */
[----:B------:R-:W-:Y:S01]  /*6bc0*/  IMAD.IADD R3, R0, 0x1, -R3 ;  /* 0x0000000100037824 */ /* 0x000fe200078e0a03 */
[----:B------:R-:W-:Y:S02]  /*6bd0*/  LOP3.LUT R13, R13, 0xff, RZ, 0xc0, !PT ;  /* 0x000000ff0d0d7812 */ /* 0x000fe400078ec0ff */
[----:B------:R-:W-:-:S02]  /*6be0*/  LOP3.LUT R24, R24, 0xff, RZ, 0xc0, !PT ;  /* 0x000000ff18187812 */ /* 0x000fc400078ec0ff */
[----:B------:R-:W-:Y:S01]  /*6bf0*/  LOP3.LUT P0, RZ, R3, 0x2, RZ, 0xc0, !PT ;  /* 0x0000000203ff7812 */ /* 0x000fe2000780c0ff */
[----:B------:R-:W-:Y:S01]  /*6c00*/  IMAD.IADD R3, R17, 0x1, R39 ;  /* 0x0000000111037824 */ /* 0x000fe200078e0227 */
[----:B------:R-:W-:Y:S02]  /*6c10*/  LOP3.LUT R20, R8, 0xff, RZ, 0xc0, !PT ;  /* 0x000000ff08147812 */ /* 0x000fe400078ec0ff */
[----:B------:R-:W-:Y:S01]  /*6c20*/  LOP3.LUT R15, R15, 0xff, RZ, 0xc0, !PT ;  /* 0x000000ff0f0f7812 */ /* 0x000fe200078ec0ff */
[----:B------:R-:W-:Y:S01]  /*6c30*/  VIADD R0, R3, 0x20 ;  /* 0x0000002003007836 */ /* 0x000fe20000000000 */
[----:B------:R-:W-:Y:S02]  /*6c40*/  PRMT R14, R13, 0x7604, R14 ;  /* 0x000076040d0e7816 */ /* 0x000fe4000000000e */
[----:B------:R-:W-:Y:S02]  /*6c50*/  PRMT R25, R24, 0x7604, R25 ;  /* 0x0000760418197816 */ /* 0x000fe40000000019 */
[----:B------:R-:W-:-:S02]  /*6c60*/  SHF.R.U32.HI R13, RZ, 0x10, R11 ;  /* 0x00000010ff0d7819 */ /* 0x000fc4000001160b */
[----:B------:R-:W-:Y:S01]  /*6c70*/  SHF.R.U32.HI R24, RZ, 0x10, R9 ;  /* 0x00000010ff187819 */ /* 0x000fe20000011609 */
[----:B------:R-:W-:Y:S01]  /*6c80*/  @P0 VIADD R0, R3, 0xffffffe0 ;  /* 0xffffffe003000836 */ /* 0x000fe20000000000 */
[----:B------:R-:W-:Y:S02]  /*6c90*/  SHF.R.U32.HI R3, RZ, 0x8, R10 ;  /* 0x00000008ff037819 */ /* 0x000fe4000001160a */
[----:B------:R-:W-:Y:S02]  /*6ca0*/  LOP3.LUT R12, R10, 0xff, RZ, 0xc0, !PT ;  /* 0x000000ff0a0c7812 */ /* 0x000fe400078ec0ff */
[----:B------:R-:W0:Y:S01]  /*6cb0*/  LDS.128 R4, [R0+0xb000] ;  /* 0x00b0000000047984 */ /* 0x000e220000000c00 */
[----:B------:R-:W-:Y:S02]  /*6cc0*/  LOP3.LUT R3, R3, 0xff, RZ, 0xc0, !PT ;  /* 0x000000ff03037812 */ /* 0x000fe400078ec0ff */
[----:B------:R-:W-:Y:S02]  /*6cd0*/  PRMT R21, R15, 0x7604, R20 ;  /* 0x000076040f157816 */ /* 0x000fe40000000014 */
[----:B------:R-:W-:-:S02]  /*6ce0*/  SHF.R.U32.HI R15, RZ, 0x10, R8 ;  /* 0x00000010ff0f7819 */ /* 0x000fc40000011608 */
[----:B------:R-:W-:Y:S02]  /*6cf0*/  LOP3.LUT R13, R13, 0xff, RZ, 0xc0, !PT ;  /* 0x000000ff0d0d7812 */ /* 0x000fe400078ec0ff */
[----:B------:R-:W-:Y:S02]  /*6d00*/  LOP3.LUT R24, R24, 0xff, RZ, 0xc0, !PT ;  /* 0x000000ff18187812 */ /* 0x000fe400078ec0ff */
[----:B------:R-:W-:Y:S02]  /*6d10*/  PRMT R12, R3, 0x7604, R12 ;  /* 0x00007604030c7816 */ /* 0x000fe4000000000c */
[----:B------:R-:W-:Y:S02]  /*6d20*/  SHF.R.U32.HI R3, RZ, 0x10, R10 ;  /* 0x00000010ff037819 */ /* 0x000fe4000001160a */
[----:B------:R-:W-:Y:S02]  /*6d30*/  LOP3.LUT R20, R15, 0xff, RZ, 0xc0, !PT ;  /* 0x000000ff0f147812 */ /* 0x000fe400078ec0ff */
[----:B------:R-:W-:-:S02]  /*6d40*/  PRMT R15, R13, 0x7054, R14 ;  /* 0x000070540d0f7816 */ /* 0x000fc4000000000e */
[----:B------:R-:W-:Y:S02]  /*6d50*/  PRMT R25, R24, 0x7054, R25 ;  /* 0x0000705418197816 */ /* 0x000fe40000000019 */
[----:B------:R-:W-:Y:S02]  /*6d60*/  LOP3.LUT R3, R3, 0xff, RZ, 0xc0, !PT ;  /* 0x000000ff03037812 */ /* 0x000fe400078ec0ff */
[----:B------:R-:W-:Y:S02]  /*6d70*/  LOP3.LUT R15, R15, 0xff000000, R11, 0xf8, !PT ;  /* 0xff0000000f0f7812 */ /* 0x000fe400078ef80b */
[----:B------:R-:W-:Y:S02]  /*6d80*/  LOP3.LUT R25, R25, 0xff000000, R9, 0xf8, !PT ;  /* 0xff00000019197812 */ /* 0x000fe400078ef809 */
[----:B------:R-:W-:Y:S02]  /*6d90*/  PRMT R13, R3, 0x7054, R12 ;  /* 0x00007054030d7816 */ /* 0x000fe4000000000c */
[----:B------:R-:W-:-:S02]  /*6da0*/  PRMT R21, R20, 0x7054, R21 ;  /* 0x0000705414157816 */ /* 0x000fc40000000015 */
[----:B------:R-:W-:Y:S02]  /*6db0*/  F2FP.F16.E4M3.UNPACK_B R12, R15 ;  /* 0x0000000fff0c723e */ /* 0x000fe400020006ff */
[-C--:B------:R-:W-:Y:S02]  /*6dc0*/  F2FP.F16.E4M3.UNPACK_B R20, R25.reuse ;  /* 0x00000019ff14723e */ /* 0x080fe400020006ff */
[----:B------:R-:W-:Y:S01]  /*6dd0*/  LOP3.LUT R21, R21, 0xff000000, R8, 0xf8, !PT ;  /* 0xff00000015157812 */ /* 0x000fe200078ef808 */
[----:B------:R-:W-:Y:S01]  /*6de0*/  HADD2.F32 R14, -RZ, R12.H1_H1 ;  /* 0x3000000cff0e7230 */ /* 0x000fe20000004100 */
[----:B------:R-:W-:Y:S01]  /*6df0*/  LOP3.LUT R13, R13, 0xff000000, R10, 0xf8, !PT ;  /* 0xff0000000d0d7812 */ /* 0x000fe200078ef80a */
[--C-:B------:R-:W-:Y:S01]  /*6e00*/  HADD2.F32 R24, -RZ, R20.reuse.H1_H1 ;  /* 0x30000014ff187230 */ /* 0x100fe20000004100 */
[----:B------:R-:W-:Y:S01]  /*6e10*/  F2FP.F16.E4M3.UNPACK_B R25, R25.H1 ;  /* 0x00000019ff19723e */ /* 0x000fe200030006ff */
[----:B------:R-:W-:Y:S01]  /*6e20*/  HADD2.F32 R20, -RZ, R20.H0_H0 ;  /* 0x20000014ff147230 */ /* 0x000fe20000004100 */
[-C--:B0-----:R-:W-:Y:S01]  /*6e30*/  F2FP.F16.E4M3.UNPACK_B R3, R6.reuse.H1 ;  /* 0x00000006ff03723e */ /* 0x081fe200030006ff */
[----:B------:R-:W-:Y:S01]  /*6e40*/  HADD2.F32 R12, -RZ, R12.H0_H0 ;  /* 0x2000000cff0c7230 */ /* 0x000fe20000004100 */
[----:B------:R-:W-:-:S02]  /*6e50*/  F2FP.F16.E4M3.UNPACK_B R6, R6 ;  /* 0x00000006ff06723e */ /* 0x000fc400020006ff */
[-C--:B------:R-:W-:Y:S01]  /*6e60*/  F2FP.F16.E4M3.UNPACK_B R10, R7.reuse ;  /* 0x00000007ff0a723e */ /* 0x080fe200020006ff */
[--C-:B------:R-:W-:Y:S01]  /*6e70*/  HADD2.F32 R8, -RZ, R3.reuse.H1_H1 ;  /* 0x30000003ff087230 */ /* 0x100fe20000004100 */
[----:B------:R-:W-:Y:S01]  /*6e80*/  F2FP.F16.E4M3.UNPACK_B R11, R7.H1 ;  /* 0x00000007ff0b723e */ /* 0x000fe200030006ff */
[----:B------:R-:W-:Y:S01]  /*6e90*/  HADD2.F32 R9, -RZ, R3.H0_H0 ;  /* 0x20000003ff097230 */ /* 0x000fe20000004100 */
[-C--:B------:R-:W-:Y:S02]  /*6ea0*/  F2FP.F16.E4M3.UNPACK_B R7, R5.reuse ;  /* 0x00000005ff07723e */ /* 0x080fe400020006ff */
[C---:B------:R-:W-:Y:S01]  /*6eb0*/  FMUL.FTZ R26, R8.reuse, R24 ;  /* 0x00000018081a7220 */ /* 0x040fe20000410000 */
[-C--:B------:R-:W-:Y:S01]  /*6ec0*/  FMUL.FTZ R27, R8, R14.reuse ;  /* 0x0000000e081b7220 */ /* 0x080fe20000410000 */
[----:B------:R-:W-:Y:S01]  /*6ed0*/  F2FP.F16.E4M3.UNPACK_B R8, R5.H1 ;  /* 0x00000005ff08723e */ /* 0x000fe200030006ff */
[--C-:B------:R-:W-:Y:S02]  /*6ee0*/  HADD2.F32 R5, -RZ, R6.reuse.H1_H1 ;  /* 0x30000006ff057230 */ /* 0x100fe40000004100 */
[C---:B------:R-:W-:Y:S01]  /*6ef0*/  FFMA.FTZ R29, R9.reuse, R14, -R26 ;  /* 0x0000000e091d7223 */ /* 0x040fe2000001081a */
[----:B-1----:R-:W-:Y:S01]  /*6f00*/  FFMA.FTZ R30, R9, R24, R27 ;  /* 0x00000018091e7223 */ /* 0x002fe2000001001b */
[----:B------:R-:W-:Y:S01]  /*6f10*/  HADD2.F32 R6, -RZ, R6.H0_H0 ;  /* 0x20000006ff067230 */ /* 0x000fe20000004100 */
[----:B------:R-:W-:Y:S01]  /*6f20*/  F2FP.F16.E4M3.UNPACK_B R15, R15.H1 ;  /* 0x0000000fff0f723e */ /* 0x000fe200030006ff */
[C---:B------:R-:W-:Y:S01]  /*6f30*/  FMUL.FTZ R9, R5.reuse, R20 ;  /* 0x0000001405097220 */ /* 0x040fe20000410000 */
[----:B------:R-:W-:Y:S01]  /*6f40*/  FMUL.FTZ R27, R5, R12 ;  /* 0x0000000c051b7220 */ /* 0x000fe20000410000 */
[----:B------:R-:W-:Y:S01]  /*6f50*/  HADD2.F32 R14, -RZ, R25.H0_H0 ;  /* 0x20000019ff0e7230 */ /* 0x000fe20000004100 */
[----:B------:R-:W-:Y:S01]  /*6f60*/  F2FP.F16.E4M3.UNPACK_B R3, R4 ;  /* 0x00000004ff03723e */ /* 0x000fe200020006ff */
[----:B------:R-:W-:-:S02]  /*6f70*/  HADD2.F32 R5, -RZ, R10.H1_H1 ;  /* 0x3000000aff057230 */ /* 0x000fc40000004100 */
[C---:B------:R-:W-:Y:S01]  /*6f80*/  FFMA.FTZ R26, R6.reuse, R12, -R9 ;  /* 0x0000000c061a7223 */ /* 0x040fe20000010809 */
[----:B------:R-:W-:Y:S02]  /*6f90*/  HADD2.F32 R9, -RZ, R15.H0_H0 ;  /* 0x2000000fff097230 */ /* 0x000fe40000004100 */
[----:B------:R-:W-:Y:S01]  /*6fa0*/  FFMA.FTZ R27, R6, R20, R27 ;  /* 0x00000014061b7223 */ /* 0x000fe2000001001b */
[----:B------:R-:W-:Y:S02]  /*6fb0*/  HADD2.F32 R10, -RZ, R10.H0_H0 ;  /* 0x2000000aff0a7230 */ /* 0x000fe40000004100 */
[C---:B------:R-:W-:Y:S01]  /*6fc0*/  FMUL.FTZ R31, R5.reuse, R14 ;  /* 0x0000000e051f7220 */ /* 0x040fe20000410000 */
[----:B------:R-:W-:Y:S02]  /*6fd0*/  HADD2.F32 R6, -RZ, R11.H1_H1 ;  /* 0x3000000bff067230 */ /* 0x000fe40000004100 */
[----:B------:R-:W-:Y:S01]  /*6fe0*/  FMUL.FTZ R5, R5, R9 ;  /* 0x0000000905057220 */ /* 0x000fe20000410000 */
[----:B------:R-:W-:-:S02]  /*6ff0*/  HADD2.F32 R15, -RZ, R15.H1_H1 ;  /* 0x3000000fff0f7230 */ /* 0x000fc40000004100 */
[C---:B------:R-:W-:Y:S01]  /*7000*/  FFMA.FTZ R31, R10.reuse, R9, -R31 ;  /* 0x000000090a1f7223 */ /* 0x040fe2000001081f */
[----:B------:R-:W-:Y:S02]  /*7010*/  HADD2.F32 R25, -RZ, R25.H1_H1 ;  /* 0x30000019ff197230 */ /* 0x000fe40000004100 */
[----:B------:R-:W-:Y:S01]  /*7020*/  FFMA.FTZ R32, R10, R14, R5 ;  /* 0x0000000e0a207223 */ /* 0x000fe20000010005 */
[----:B------:R-:W-:Y:S01]  /*7030*/  HADD2.F32 R11, -RZ, R11.H0_H0 ;  /* 0x2000000bff0b7230 */ /* 0x000fe20000004100 */
[----:B------:R-:W-:Y:S01]  /*7040*/  F2FP.F16.E4M3.UNPACK_B R5, R13 ;  /* 0x0000000dff05723e */ /* 0x000fe200020006ff */
[C---:B------:R-:W-:Y:S01]  /*7050*/  FMUL.FTZ R10, R6.reuse, R15 ;  /* 0x0000000f060a7220 */ /* 0x040fe20000410000 */
[----:B------:R-:W-:Y:S01]  /*7060*/  F2FP.F16.E4M3.UNPACK_B R4, R4.H1 ;  /* 0x00000004ff04723e */ /* 0x000fe200030006ff */
[----:B------:R-:W-:Y:S01]  /*7070*/  FMUL.FTZ R20, R6, R25 ;  /* 0x0000001906147220 */ /* 0x000fe20000410000 */
[----:B------:R-:W-:Y:S01]  /*7080*/  F2FP.F16.E4M3.UNPACK_B R12, R21 ;  /* 0x00000015ff0c723e */ /* 0x000fe200020006ff */
[----:B------:R-:W-:Y:S01]  /*7090*/  FFMA.FTZ R34, R11, R25, R10 ;  /* 0x000000190b227223 */ /* 0x000fe2000001000a */
[----:B------:R-:W-:-:S02]  /*70a0*/  HADD2.F32 R10, -RZ, R5.H1_H1 ;  /* 0x30000005ff0a7230 */ /* 0x000fc40000004100 */
[----:B------:R-:W-:Y:S01]  /*70b0*/  FFMA.FTZ R33, R11, R15, -R20 ;  /* 0x0000000f0b217223 */ /* 0x000fe20000010814 */
[----:B------:R-:W-:Y:S01]  /*70c0*/  HADD2.F32 R9, -RZ, R5.H0_H0 ;  /* 0x20000005ff097230 */ /* 0x000fe20000004100 */
[----:B------:R-:W-:Y:S01]  /*70d0*/  F2FP.F16.E4M3.UNPACK_B R13, R13.H1 ;  /* 0x0000000dff0d723e */ /* 0x000fe200030006ff */
[----:B------:R-:W-:Y:S01]  /*70e0*/  HADD2.F32 R14, -RZ, R12.H1_H1 ;  /* 0x3000000cff0e7230 */ /* 0x000fe20000004100 */
[----:B------:R-:W-:Y:S01]  /*70f0*/  F2FP.F16.E4M3.UNPACK_B R21, R21.H1 ;  /* 0x00000015ff15723e */ /* 0x000fe200030006ff */
[--C-:B------:R-:W-:Y:S02]  /*7100*/  HADD2.F32 R6, -RZ, R4.reuse.H1_H1 ;  /* 0x30000004ff067230 */ /* 0x100fe40000004100 */
[----:B------:R-:W-:Y:S02]  /*7110*/  HADD2.F32 R5, -RZ, R4.H0_H0 ;  /* 0x20000004ff057230 */ /* 0x000fe40000004100 */
[----:B------:R-:W-:Y:S02]  /*7120*/  HADD2.F32 R12, -RZ, R12.H0_H0 ;  /* 0x2000000cff0c7230 */ /* 0x000fe40000004100 */
[----:B------:R-:W-:Y:S01]  /*7130*/  FMUL.FTZ R20, R6, R14 ;  /* 0x0000000e06147220 */ /* 0x000fe20000410000 */
[----:B------:R-:W-:-:S02]  /*7140*/  HADD2.F32 R4, -RZ, R3.H1_H1 ;  /* 0x30000003ff047230 */ /* 0x000fc40000004100 */
[-C--:B------:R-:W-:Y:S01]  /*7150*/  FMUL.FTZ R24, R6, R10.reuse ;  /* 0x0000000a06187220 */ /* 0x080fe20000410000 */
[----:B------:R-:W-:Y:S02]  /*7160*/  HADD2.F32 R3, -RZ, R3.H0_H0 ;  /* 0x20000003ff037230 */ /* 0x000fe40000004100 */
[C---:B------:R-:W-:Y:S01]  /*7170*/  FFMA.FTZ R20, R5.reuse, R10, -R20 ;  /* 0x0000000a05147223 */ /* 0x040fe20000010814 */
[----:B------:R-:W-:Y:S02]  /*7180*/  HADD2.F32 R10, -RZ, R21.H0_H0 ;  /* 0x20000015ff0a7230 */ /* 0x000fe40000004100 */
[C---:B------:R-:W-:Y:S01]  /*7190*/  FMUL.FTZ R6, R4.reuse, R12 ;  /* 0x0000000c04067220 */ /* 0x040fe20000410000 */
[-C--:B------:R-:W-:Y:S01]  /*71a0*/  FMUL.FTZ R15, R4, R9.reuse ;  /* 0x00000009040f7220 */ /* 0x080fe20000410000 */
[----:B------:R-:W-:Y:S01]  /*71b0*/  FFMA.FTZ R25, R5, R14, R24 ;  /* 0x0000000e05197223 */ /* 0x000fe20000010018 */
[----:B------:R-:W-:Y:S02]  /*71c0*/  HADD2.F32 R5, -RZ, R13.H1_H1 ;  /* 0x3000000dff057230 */ /* 0x000fe40000004100 */
[----:B------:R-:W-:Y:S01]  /*71d0*/  FFMA.FTZ R11, R3, R9, -R6 ;  /* 0x00000009030b7223 */ /* 0x000fe20000010806 */
[----:B------:R-:W-:-:S02]  /*71e0*/  HADD2.F32 R9, -RZ, R21.H1_H1 ;  /* 0x30000015ff097230 */ /* 0x000fc40000004100 */
[----:B------:R-:W-:Y:S01]  /*71f0*/  FFMA.FTZ R12, R3, R12, R15 ;  /* 0x0000000c030c7223 */ /* 0x000fe2000001000f */
[--C-:B------:R-:W-:Y:S02]  /*7200*/  HADD2.F32 R4, -RZ, R8.reuse.H1_H1 ;  /* 0x30000008ff047230 */ /* 0x100fe40000004100 */
[----:B------:R-:W-:Y:S02]  /*7210*/  HADD2.F32 R3, -RZ, R7.H1_H1 ;  /* 0x30000007ff037230 */ /* 0x000fe40000004100 */
[----:B------:R-:W-:Y:S02]  /*7220*/  HADD2.F32 R6, -RZ, R13.H0_H0 ;  /* 0x2000000dff067230 */ /* 0x000fe40000004100 */
[C---:B------:R-:W-:Y:S01]  /*7230*/  FMUL.FTZ R13, R4.reuse, R9 ;  /* 0x00000009040d7220 */ /* 0x040fe20000410000 */
[----:B------:R-:W-:Y:S02]  /*7240*/  HADD2.F32 R8, -RZ, R8.H0_H0 ;  /* 0x20000008ff087230 */ /* 0x000fe40000004100 */
[----:B------:R-:W-:Y:S01]  /*7250*/  FMUL.FTZ R14, R4, R5 ;  /* 0x00000005040e7220 */ /* 0x000fe20000410000 */
[----:B------:R-:W-:-:S02]  /*7260*/  HADD2.F32 R7, -RZ, R7.H0_H0 ;  /* 0x20000007ff077230 */ /* 0x000fc40000004100 */
[C---:B------:R-:W-:Y:S01]  /*7270*/  FMUL.FTZ R4, R3.reuse, R10 ;  /* 0x0000000a03047220 */ /* 0x040fe20000410000 */
[-C--:B------:R-:W-:Y:S01]  /*7280*/  FMUL.FTZ R3, R3, R6.reuse ;  /* 0x0000000603037220 */ /* 0x080fe20000410000 */
[C---:B------:R-:W-:Y:S01]  /*7290*/  FFMA.FTZ R13, R8.reuse, R5, -R13 ;  /* 0x00000005080d7223 */ /* 0x040fe2000001080d */
[----:B------:R-:W-:Y:S01]  /*72a0*/  FFMA.FTZ R14, R8, R9, R14 ;  /* 0x00000009080e7223 */ /* 0x000fe2000001000e */
[C---:B------:R-:W-:Y:S01]  /*72b0*/  FFMA.FTZ R5, R7.reuse, R6, -R4 ;  /* 0x0000000607057223 */ /* 0x040fe20000010804 */
[----:B------:R-:W-:Y:S01]  /*72c0*/  FFMA.FTZ R10, R7, R10, R3 ;  /* 0x0000000a070a7223 */ /* 0x000fe20000010003 */
[----:B------:R-:W-:Y:S02]  /*72d0*/  F2FP.SATFINITE.E4M3.F32.PACK_AB_MERGE_C R6, R30, R29, RZ ;  /* 0x0000001d1e06723e */ /* 0x000fe400048070ff */
[----:B------:R-:W-:Y:S02]  /*72e0*/  F2FP.SATFINITE.E4M3.F32.PACK_AB_MERGE_C R7, R34, R33, RZ ;  /* 0x000000212207723e */ /* 0x000fe400048070ff */
[----:B------:R-:W-:-:S02]  /*72f0*/  F2FP.SATFINITE.E4M3.F32.PACK_AB_MERGE_C R4, R25, R20, RZ ;  /* 0x000000141904723e */ /* 0x000fc400048070ff */
[----:B------:R-:W-:Y:S02]  /*7300*/  F2FP.SATFINITE.E4M3.F32.PACK_AB_MERGE_C R13, R14, R13, RZ ;  /* 0x0000000d0e0d723e */ /* 0x000fe400048070ff */
[----:B------:R-:W-:Y:S02]  /*7310*/  F2FP.SATFINITE.E4M3.F32.PACK_AB_MERGE_C R6, R27, R26, R6 ;  /* 0x0000001a1b06723e */ /* 0x000fe40004807006 */
[----:B------:R-:W-:Y:S02]  /*7320*/  F2FP.SATFINITE.E4M3.F32.PACK_AB_MERGE_C R7, R32, R31, R7 ;  /* 0x0000001f2007723e */ /* 0x000fe40004807007 */
[----:B------:R-:W-:Y:S02]  /*7330*/  F2FP.SATFINITE.E4M3.F32.PACK_AB_MERGE_C R4, R12, R11, R4 ;  /* 0x0000000b0c04723e */ /* 0x000fe40004807004 */
[----:B------:R-:W-:-:S05]  /*7340*/  F2FP.SATFINITE.E4M3.F32.PACK_AB_MERGE_C R5, R10, R5, R13 ;  /* 0x000000050a05723e */ /* 0x000fca000480700d */
[----:B------:R2:W-:Y:S01]  /*7350*/  STS.128 [R0+0xb000], R4 ;  /* 0x00b0000400007388 */ /* 0x0005e20000000c00 */
[----:B------:R-:W-:Y:S05]  /*7360*/  BRA `(.L_x_1167) ;  /* 0x0000001400187947 */ /* 0x000fea0003800000 */
.L_x_1161:
[----:B------:R-:W0:Y:S01]  /*7370*/  LDC R20, c[0x0][0x448] ;  /* 0x00011200ff147b82 */ /* 0x000e220000000800 */
[----:B------:R-:W-:Y:S01]  /*7380*/  IMAD.MOV.U32 R5, RZ, RZ, R10 ;  /* 0x000000ffff057224 */ /* 0x000fe200078e000a */
[----:B------:R-:W-:Y:S01]  /*7390*/  ULDC.64 UR4, c[0x0][0x3f8] ;  /* 0x0000fe0000047ab9 */ /* 0x000fe20000000a00 */
[----:B------:R-:W-:Y:S01]  /*73a0*/  IMAD.MOV.U32 R6, RZ, RZ, R26 ;  /* 0x000000ffff067224 */ /* 0x000fe200078e001a */
[----:B------:R-:W-:Y:S01]  /*73b0*/  ULDC.64 UR6, c[0x0][0x408] ;  /* 0x0001020000067ab9 */ /* 0x000fe20000000a00 */
[----:B------:R-:W-:Y:S01]  /*73c0*/  IMAD.MOV.U32 R7, RZ, RZ, R29 ;  /* 0x000000ffff077224 */ /* 0x000fe200078e001d */
[----:B------:R-:W-:Y:S01]  /*73d0*/  ULDC.64 UR8, c[0x0][0x400] ;  /* 0x0001000000087ab9 */ /* 0x000fe20000000a00 */
[----:B------:R-:W-:Y:S02]  /*73e0*/  IMAD.MOV.U32 R8, RZ, RZ, R30 ;  /* 0x000000ffff087224 */ /* 0x000fe400078e001e */
[----:B------:R-:W-:Y:S01]  /*73f0*/  IMAD.MOV.U32 R9, RZ, RZ, R33 ;  /* 0x000000ffff097224 */ /* 0x000fe200078e0021 */
[----:B0-----:R-:W-:-:S13]  /*7400*/  ISETP.NE.AND P0, PT, R20, 0x1, PT ;  /* 0x000000011400780c */ /* 0x001fda0003f05270 */
[----:B------:R-:W0:Y:S08]  /*7410*/  @P0 LDC R3, c[0x0][0x44c] ;  /* 0x00011300ff030b82 */ /* 0x000e300000000800 */
[----:B------:R-:W1:Y:S01]  /*7420*/  @P0 LDC R0, c[0x0][0x450] ;  /* 0x00011400ff000b82 */ /* 0x000e620000000800 */
[----:B0-----:R-:W-:-:S05]  /*7430*/  @P0 IMAD.HI.U32 R3, R10, R3, RZ ;  /* 0x000000030a030227 */ /* 0x001fca00078e00ff */
[----:B-1----:R-:W-:-:S04]  /*7440*/  @P0 SHF.R.U32.HI R5, RZ, R0, R3 ;  /* 0x00000000ff050219 */ /* 0x002fc80000011603 */
        /* <DEDUP_REMOVED lines=13> */
[----:B------:R-:W-:Y:S08]  /*7520*/  BRA.DIV UR4, `(.L_x_1170) ;  /* 0x0000018e04bc7947 */ /* 0x000ff0000b800000 */
[----:B------:R0:W1:Y:S04]  /*7530*/  SHFL.IDX PT, R0, R13, RZ, 0x1e1f ;  /* 0x001e1fff0d007589 */ /* 0x00006800000e0000 */
[----:B------:R-:W2:Y:S04]  /*7540*/  SHFL.IDX PT, R3, R3, RZ, 0x1e1f ;  /* 0x001e1fff03037589 */ /* 0x000ea800000e0000 */
[----:B------:R-:W3:Y:S04]  /*7550*/  SHFL.IDX PT, R4, R4, RZ, 0x1e1f ;  /* 0x001e1fff04047589 */ /* 0x000ee800000e0000 */
[----:B------:R0:W4:Y:S02]  /*7560*/  SHFL.IDX PT, R14, R5, RZ, 0x1e1f ;  /* 0x001e1fff050e7589 */ /* 0x00012400000e0000 */
.L_x_1427:
[----:B0-----:R-:W5:Y:S01]  /*7570*/  LDL R5, [R1+0x8] ;  /* 0x0000080001057983 */ /* 0x001f620000100800 */
[----:B------:R-:W0:Y:S03]  /*7580*/  LDC R13, c[0x0][0x3f4] ;  /* 0x0000fd00ff0d7b82 */ /* 0x000e260000000800 */
[----:B------:R-:W2:Y:S01]  /*7590*/  LDL R7, [R1+0x54] ;  /* 0x0000540001077983 */ /* 0x000ea20000100800 */
[----:B------:R-:W-:Y:S01]  /*75a0*/  BSSY B1, `(.L_x_1171) ;  /* 0x0000017000017945 */ /* 0x000fe20003800000 */
[----:B------:R-:W-:Y:S02]  /*75b0*/  CS2R R24, SRZ ;  /* 0x0000000000187805 */ /* 0x000fe4000001ff00 */
[----:B------:R-:W-:Y:S02]  /*75c0*/  CS2R R26, SRZ ;  /* 0x00000000001a7805 */ /* 0x000fe4000001ff00 */
[----:B------:R-:W-:Y:S01]  /*75d0*/  CS2R R8, SRZ ;  /* 0x0000000000087805 */ /* 0x000fe2000001ff00 */
[----:B-----5:R-:W-:Y:S01]  /*75e0*/  IMAD R5, R5, R20, RZ ;  /* 0x0000001405057224 */ /* 0x020fe200078e02ff */
[----:B--2---:R-:W-:-:S04]  /*75f0*/  LEA.HI R6, R7, R7, RZ, 0x1 ;  /* 0x0000000707067211 */ /* 0x004fc800078f08ff */
[----:B------:R-:W-:Y:S02]  /*7600*/  ISETP.GE.AND P0, PT, R10, R5, PT ;  /* 0x000000050a00720c */ /* 0x000fe40003f06270 */
[----:B------:R-:W-:Y:S02]  /*7610*/  CS2R R10, SRZ ;  /* 0x00000000000a7805 */ /* 0x000fe4000001ff00 */
[----:B------:R-:W-:-:S05]  /*7620*/  LOP3.LUT R6, R6, 0xfffffffe, RZ, 0xc0, !PT ;  /* 0xfffffffe06067812 */ /* 0x000fca00078ec0ff */
[----:B------:R-:W-:-:S05]  /*7630*/  IMAD.IADD R6, R7, 0x1, -R6 ;  /* 0x0000000107067824 */ /* 0x000fca00078e0a06 */
[----:B------:R-:W-:Y:S01]  /*7640*/  SHF.L.U32 R12, R6, 0x1f, RZ ;  /* 0x0000001f060c7819 */ /* 0x000fe200000006ff */
[----:B0-----:R-:W-:Y:S06]  /*7650*/  @P0 BRA `(.L_x_1172) ;  /* 0x00000000002c0947 */ /* 0x001fec0003800000 */
[----:B------:R-:W-:Y:S01]  /*7660*/  ULDC UR4, c[0x0][0x3f4] ;  /* 0x0000fd0000047ab9 */ /* 0x000fe20000000800 */
[C---:B------:R-:W-:Y:S02]  /*7670*/  IADD3 R6, P0, R156.reuse, R3, RZ ;  /* 0x000000039c067210 */ /* 0x040fe40007f1e0ff */
[----:B------:R-:W-:Y:S02]  /*7680*/  CS2R R24, SRZ ;  /* 0x0000000000187805 */ /* 0x000fe4000001ff00 */
[C---:B------:R-:W-:Y:S02]  /*7690*/  ISETP.GE.AND P2, PT, R156.reuse, UR4, PT ;  /* 0x000000049c007c0c */ /* 0x040fe4000bf46270 */
[----:B------:R-:W-:Y:S02]  /*76a0*/  SHF.R.S32.HI R3, RZ, 0x1f, R156 ;  /* 0x0000001fff037819 */ /* 0x000fe4000001149c */
[----:B----4-:R-:W-:-:S03]  /*76b0*/  IADD3 R14, P1, R156, R14, RZ ;  /* 0x0000000e9c0e7210 */ /* 0x010fc60007f3e0ff */
[--C-:B-1----:R-:W-:Y:S02]  /*76c0*/  IMAD.X R7, R0, 0x1, R3.reuse, P0 ;  /* 0x0000000100077824 */ /* 0x102fe400000e0603 */
[----:B---3--:R-:W-:-:S04]  /*76d0*/  IMAD.X R15, R4, 0x1, R3, P1 ;  /* 0x00000001040f7824 */ /* 0x008fc800008e0603 */
[----:B------:R-:W-:Y:S05]  /*76e0*/  @P2 BRA `(.L_x_1172) ;  /* 0x0000000000082947 */ /* 0x000fea0003800000 */
[----:B------:R0:W5:Y:S04]  /*76f0*/  LD.E.128 R24, desc[UR40][R6.64] ;  /* 0x0000002806187980 */ /* 0x000168000c101d00 */
[----:B------:R0:W5:Y:S02]  /*7700*/  LD.E.128 R8, desc[UR40][R14.64] ;  /* 0x000000280e087980 */ /* 0x000164000c101d00 */
.L_x_1172:
[----:B------:R-:W-:Y:S05]  /*7710*/  BSYNC B1 ;  /* 0x0000000000017941 */ /* 0x000fea0003800000 */
.L_x_1171:
[----:B-1----:R-:W2:Y:S01]  /*7720*/  LDL.LU R0, [R1+0x24] ;  /* 0x0000240001007983 */ /* 0x002ea20000300800 */
[----:B------:R-:W1:Y:S01]  /*7730*/  SYNCS.PHASECHK.TRANS64.TRYWAIT P1, [R17+URZ+0x13200], R12 ;  /* 0x0132000c110075a7 */ /* 0x000e62000802017f */
[----:B------:R-:W3:Y:S01]  /*7740*/  S2R R3, SR_TID.X ;  /* 0x0000000000037919 */ /* 0x000ee20000002100 */
[----:B------:R-:W-:Y:S01]  /*7750*/  ISETP.GE.AND P0, PT, R156, R13, PT ;  /* 0x0000000d9c00720c */ /* 0x000fe20003f06270 */
[----:B------:R-:W-:Y:S01]  /*7760*/  BSSY B1, `(.L_x_1173) ;  /* 0x0000009000017945 */ /* 0x000fe20003800000 */
[C---:B---3--:R-:W-:Y:S02]  /*7770*/  VIADD R4, R3.reuse, 0xffffff80 ;  /* 0xffffff8003047836 */ /* 0x048fe40000000000 */
[----:B------:R-:W-:-:S05]  /*7780*/  VIADD R3, R3, 0xffffff80 ;  /* 0xffffff8003037836 */ /* 0x000fca0000000000 */
[----:B------:R-:W-:-:S04]  /*7790*/  LEA.HI R3, R3, R4, RZ, 0x1 ;  /* 0x0000000403037211 */ /* 0x000fc800078f08ff */
[----:B------:R-:W-:Y:S01]  /*77a0*/  SHF.R.S32.HI R3, RZ, 0x1, R3 ;  /* 0x00000001ff037819 */ /* 0x000fe20000011403 */
[----:B--2---:R-:W-:-:S05]  /*77b0*/  IMAD R0, R0, -0xc0, R5 ;  /* 0xffffff4000007824 */ /* 0x004fca00078e0205 */
[----:B------:R-:W-:-:S04]  /*77c0*/  VIMNMX R0, R0, 0xc0, PT ;  /* 0x000000c000007848 */ /* 0x000fc80003fe0100 */
[----:B------:R-:W-:Y:S01]  /*77d0*/  ISETP.GE.OR P0, PT, R3, R0, P0 ;  /* 0x000000000300720c */ /* 0x000fe20000706670 */
[----:B-1----:R-:W-:-:S12]  /*77e0*/  @!P1 BRA `(.L_x_1174) ;  /* 0x0000018c00789947 */ /* 0x002fd80003800000 */
.L_x_1428:
[----:B------:R-:W-:Y:S05]  /*77f0*/  BSYNC B1 ;  /* 0x0000000000017941 */ /* 0x000fea0003800000 */
.L_x_1173:
[----:B------:R-:W-:Y:S05]  /*7800*/  @P0 BRA `(.L_x_1167) ;  /* 0x0000000c00f00947 */ /* 0x000fea0003800000 */
[----:B0---4-:R-:W2:Y:S04]  /*7810*/  LDL R14, [R1+0x44] ;  /* 0x00004400010e7983 */ /* 0x011ea80000100800 */
[----:B------:R-:W3:Y:S04]  /*7820*/  LDL R21, [R1+0x48] ;  /* 0x0000480001157983 */ /* 0x000ee80000100800 */
[----:B------:R-:W4:Y:S01]  /*7830*/  LDL R51, [R1+0x58] ;  /* 0x0000580001337983 */ /* 0x000f220000100800 */
[----:B-----5:R-:W-:Y:S02]  /*7840*/  SHF.R.U32.HI R0, RZ, 0x8, R24 ;  /* 0x00000008ff007819 */ /* 0x020fe40000011618 */
[----:B------:R-:W-:-:S02]  /*7850*/  LOP3.LUT R3, R24, 0xff, RZ, 0xc0, !PT ;  /* 0x000000ff18037812 */ /* 0x000fc400078ec0ff */
[----:B------:R-:W-:Y:S02]  /*7860*/  LOP3.LUT R0, R0, 0xff, RZ, 0xc0, !PT ;  /* 0x000000ff00007812 */ /* 0x000fe400078ec0ff */
[----:B------:R-:W-:Y:S02]  /*7870*/  SHF.R.U32.HI R4, RZ, 0x8, R25 ;  /* 0x00000008ff047819 */ /* 0x000fe40000011619 */
[----:B------:R-:W-:Y:S01]  /*7880*/  PRMT R20, R0, 0x7604, R3 ;  /* 0x0000760400147816 */ /* 0x000fe20000000003 */
[----:B------:R-:W-:Y:S01]  /*7890*/  IMAD.IADD R0, R156, 0x1, R13 ;  /* 0x000000019c007824 */ /* 0x000fe200078e020d */
[----:B------:R-:W-:Y:S02]  /*78a0*/  LOP3.LUT R5, R25, 0xff, RZ, 0xc0, !PT ;  /* 0x000000ff19057812 */ /* 0x000fe400078ec0ff */
[----:B------:R-:W-:Y:S02]  /*78b0*/  LOP3.LUT R4, R4, 0xff, RZ, 0xc0, !PT ;  /* 0x000000ff04047812 */ /* 0x000fe400078ec0ff */
[----:B------:R-:W-:-:S02]  /*78c0*/  SHF.R.U32.HI R3, RZ, 0x8, R26 ;  /* 0x00000008ff037819 */ /* 0x000fc4000001161a */
[----:B------:R-:W-:Y:S02]  /*78d0*/  PRMT R30, R4, 0x7604, R5 ;  /* 0x00007604041e7816 */ /* 0x000fe40000000005 */
[----:B------:R-:W-:Y:S02]  /*78e0*/  SHF.R.U32.HI R7, RZ, 0x8, R8 ;  /* 0x00000008ff077819 */ /* 0x000fe40000011608 */
[----:B------:R-:W-:Y:S02]  /*78f0*/  LOP3.LUT R4, R26, 0xff, RZ, 0xc0, !PT ;  /* 0x000000ff1a047812 */ /* 0x000fe400078ec0ff */
[----:B------:R-:W-:Y:S02]  /*7900*/  LOP3.LUT R3, R3, 0xff, RZ, 0xc0, !PT ;  /* 0x000000ff03037812 */ /* 0x000fe400078ec0ff */
[----:B-1----:R-:W-:Y:S02]  /*7910*/  LOP3.LUT R12, R8, 0xff, RZ, 0xc0, !PT ;  /* 0x000000ff080c7812 */ /* 0x002fe400078ec0ff */
[----:B------:R-:W-:-:S02]  /*7920*/  LOP3.LUT R7, R7, 0xff, RZ, 0xc0, !PT ;  /* 0x000000ff07077812 */ /* 0x000fc400078ec0ff */
[----:B------:R-:W-:Y:S02]  /*7930*/  PRMT R32, R3, 0x7604, R4 ;  /* 0x0000760403207816 */ /* 0x000fe40000000004 */
[----:B------:R-:W-:Y:S02]  /*7940*/  SHF.R.U32.HI R15, RZ, 0x8, R11 ;  /* 0x00000008ff0f7819 */ /* 0x000fe4000001160b */
[----:B------:R-:W-:Y:S02]  /*7950*/  SHF.R.U32.HI R3, RZ, 0x8, R9 ;  /* 0x00000008ff037819 */ /* 0x000fe40000011609 */
[----:B------:R-:W-:Y:S02]  /*7960*/  PRMT R33, R7, 0x7604, R12 ;  /* 0x0000760407217816 */ /* 0x000fe4000000000c */
[----:B------:R-:W-:Y:S02]  /*7970*/  SHF.R.U32.HI R5, RZ, 0x8, R27 ;  /* 0x00000008ff057819 */ /* 0x000fe4000001161b */
[----:B------:R-:W-:-:S02]  /*7980*/  LOP3.LUT R12, R9, 0xff, RZ, 0xc0, !PT ;  /* 0x000000ff090c7812 */ /* 0x000fc400078ec0ff */
[----:B------:R-:W-:Y:S02]  /*7990*/  LOP3.LUT R15, R15, 0xff, RZ, 0xc0, !PT ;  /* 0x000000ff0f0f7812 */ /* 0x000fe400078ec0ff */
[----:B------:R-:W-:Y:S02]  /*79a0*/  LOP3.LUT R3, R3, 0xff, RZ, 0xc0, !PT ;  /* 0x000000ff03037812 */ /* 0x000fe400078ec0ff */
[----:B------:R-:W-:Y:S02]  /*79b0*/  LOP3.LUT R36, R11, 0xff, RZ, 0xc0, !PT ;  /* 0x000000ff0b247812 */ /* 0x000fe400078ec0ff */
[----:B------:R-:W-:Y:S02]  /*79c0*/  LOP3.LUT R6, R27, 0xff, RZ, 0xc0, !PT ;  /* 0x000000ff1b067812 */ /* 0x000fe400078ec0ff */
[----:B------:R-:W-:Y:S02]  /*79d0*/  LOP3.LUT R5, R5, 0xff, RZ, 0xc0, !PT ;  /* 0x000000ff05057812 */ /* 0x000fe400078ec0ff */
[----:B------:R-:W-:-:S02]  /*79e0*/  PRMT R35, R3, 0x7604, R12 ;  /* 0x0000760403237816 */ /* 0x000fc4000000000c */
[----:B------:R-:W-:Y:S02]  /*79f0*/  PRMT R39, R15, 0x7604, R36 ;  /* 0x000076040f277816 */ /* 0x000fe40000000024 */
[----:B------:R-:W-:Y:S02]  /*7a00*/  PRMT R34, R5, 0x7604, R6 ;  /* 0x0000760405227816 */ /* 0x000fe40000000006 */
[----:B------:R-:W-:Y:S02]  /*7a10*/  SHF.R.U32.HI R31, RZ, 0x10, R27 ;  /* 0x00000010ff1f7819 */ /* 0x000fe4000001161b */
[----:B------:R-:W-:Y:S02]  /*7a20*/  SHF.R.U32.HI R3, RZ, 0x10, R24 ;  /* 0x00000010ff037819 */ /* 0x000fe40000011618 */
[----:B------:R-:W-:Y:S02]  /*7a30*/  SHF.R.U32.HI R29, RZ, 0x10, R26 ;  /* 0x00000010ff1d7819 */ /* 0x000fe4000001161a */
[----:B------:R-:W-:-:S02]  /*7a40*/  LOP3.LUT R31, R31, 0xff, RZ, 0xc0, !PT ;  /* 0x000000ff1f1f7812 */ /* 0x000fc400078ec0ff */
[----:B------:R-:W-:Y:S02]  /*7a50*/  LOP3.LUT R3, R3, 0xff, RZ, 0xc0, !PT ;  /* 0x000000ff03037812 */ /* 0x000fe400078ec0ff */
[----:B------:R-:W-:Y:S02]  /*7a60*/  LOP3.LUT R29, R29, 0xff, RZ, 0xc0, !PT ;  /* 0x000000ff1d1d7812 */ /* 0x000fe400078ec0ff */
[----:B------:R-:W-:Y:S02]  /*7a70*/  PRMT R31, R31, 0x7054, R34 ;  /* 0x000070541f1f7816 */ /* 0x000fe40000000022 */
[----:B------:R-:W-:Y:S02]  /*7a80*/  SHF.R.U32.HI R34, RZ, 0x10, R11 ;  /* 0x00000010ff227819 */ /* 0x000fe4000001160b */
[----:B------:R-:W-:Y:S02]  /*7a90*/  PRMT R3, R3, 0x7054, R20 ;  /* 0x0000705403037816 */ /* 0x000fe40000000014 */
[----:B------:R-:W-:-:S02]  /*7aa0*/  PRMT R29, R29, 0x7054, R32 ;  /* 0x000070541d1d7816 */ /* 0x000fc40000000020 */
[----:B------:R-:W-:Y:S02]  /*7ab0*/  SHF.R.U32.HI R20, RZ, 0x10, R8 ;  /* 0x00000010ff147819 */ /* 0x000fe40000011608 */
[----:B------:R-:W-:Y:S02]  /*7ac0*/  SHF.R.U32.HI R32, RZ, 0x10, R10 ;  /* 0x00000010ff207819 */ /* 0x000fe4000001160a */
[----:B------:R-:W-:Y:S02]  /*7ad0*/  LOP3.LUT R34, R34, 0xff, RZ, 0xc0, !PT ;  /* 0x000000ff22227812 */ /* 0x000fe400078ec0ff */
[----:B------:R-:W-:Y:S02]  /*7ae0*/  LOP3.LUT R20, R20, 0xff, RZ, 0xc0, !PT ;  /* 0x000000ff14147812 */ /* 0x000fe400078ec0ff */
[----:B------:R-:W-:Y:S02]  /*7af0*/  LOP3.LUT R32, R32, 0xff, RZ, 0xc0, !PT ;  /* 0x000000ff20207812 */ /* 0x000fe400078ec0ff */
[----:B------:R-:W-:-:S02]  /*7b00*/  PRMT R43, R34, 0x7054, R39 ;  /* 0x00007054222b7816 */ /* 0x000fc40000000027 */
[----:B------:R-:W-:Y:S02]  /*7b10*/  PRMT R33, R20, 0x7054, R33 ;  /* 0x0000705414217816 */ /* 0x000fe40000000021 */
[----:B------:R-:W-:Y:S02]  /*7b20*/  LOP3.LUT R43, R43, 0xff000000, R11, 0xf8, !PT ;  /* 0xff0000002b2b7812 */ /* 0x000fe400078ef80b */
[----:B------:R-:W-:Y:S02]  /*7b30*/  LOP3.LUT R20, R3, 0xff000000, R24, 0xf8, !PT ;  /* 0xff00000003147812 */ /* 0x000fe400078ef818 */
[----:B------:R-:W-:Y:S02]  /*7b40*/  LOP3.LUT R3, R29, 0xff000000, R26, 0xf8, !PT ;  /* 0xff0000001d037812 */ /* 0x000fe400078ef81a */
[----:B------:R-:W-:Y:S02]  /*7b50*/  LOP3.LUT R29, R33, 0xff000000, R8, 0xf8, !PT ;  /* 0xff000000211d7812 */ /* 0x000fe400078ef808 */
[----:B--2---:R-:W-:-:S02]  /*7b60*/  SHF.R.U32.HI R13, RZ, 0x3, R14 ;  /* 0x00000003ff0d7819 */ /* 0x004fc4000001160e */
[----:B------:R-:W-:Y:S02]  /*7b70*/  LOP3.LUT R0, R14, 0x30, R0, 0xf8, !PT ;  /* 0x000000300e007812 */ /* 0x000fe400078ef800 */
[----:B------:R-:W-:Y:S02]  /*7b80*/  LOP3.LUT R14, R10, 0xff, RZ, 0xc0, !PT ;  /* 0x000000ff0a0e7812 */ /* 0x000fe400078ec0ff */
[----:B------:R-:W-:Y:S02]  /*7b90*/  LOP3.LUT R0, R0, R13, RZ, 0x3c, !PT ;  /* 0x0000000d00007212 */ /* 0x000fe400078e3cff */
[----:B------:R-:W-:Y:S01]  /*7ba0*/  SHF.R.U32.HI R13, RZ, 0x8, R10 ;  /* 0x00000008ff0d7819 */ /* 0x000fe2000001160a */
[----:B----4-:R-:W0:Y:S01]  /*7bb0*/  LDS.128 R4, [R51+0xb000] ;  /* 0x00b0000033047984 */ /* 0x010e220000000c00 */
[----:B---3--:R-:W-:Y:S02]  /*7bc0*/  IADD3 R0, R17, R21, R0 ;  /* 0x0000001511007210 */ /* 0x008fe40007ffe000 */
[----:B------:R-:W-:-:S02]  /*7bd0*/  LOP3.LUT R13, R13, 0xff, RZ, 0xc0, !PT ;  /* 0x000000ff0d0d7812 */ /* 0x000fc400078ec0ff */
[----:B------:R-:W-:Y:S02]  /*7be0*/  SHF.R.U32.HI R21, RZ, 0x10, R25 ;  /* 0x00000010ff157819 */ /* 0x000fe40000011619 */
[----:B------:R-:W-:Y:S02]  /*7bf0*/  PRMT R37, R13, 0x7604, R14 ;  /* 0x000076040d257816 */ /* 0x000fe4000000000e */
[----:B------:R-:W1:Y:S01]  /*7c00*/  LDS.128 R12, [R0+0xb000] ;  /* 0x00b00000000c7984 */ /* 0x000e620000000c00 */
[----:B------:R-:W-:Y:S02]  /*7c10*/  LOP3.LUT R21, R21, 0xff, RZ, 0xc0, !PT ;  /* 0x000000ff15157812 */ /* 0x000fe400078ec0ff */
[----:B------:R-:W-:Y:S02]  /*7c20*/  PRMT R41, R32, 0x7054, R37 ;  /* 0x0000705420297816 */ /* 0x000fe40000000025 */
[----:B------:R-:W-:Y:S02]  /*7c30*/  PRMT R21, R21, 0x7054, R30 ;  /* 0x0000705415157816 */ /* 0x000fe4000000001e */
[----:B------:R-:W-:-:S02]  /*7c40*/  SHF.R.U32.HI R30, RZ, 0x10, R9 ;  /* 0x00000010ff1e7819 */ /* 0x000fc40000011609 */
[----:B------:R-:W-:Y:S02]  /*7c50*/  LOP3.LUT R32, R21, 0xff000000, R25, 0xf8, !PT ;  /* 0xff00000015207812 */ /* 0x000fe400078ef819 */
[----:B------:R-:W-:Y:S02]  /*7c60*/  LOP3.LUT R30, R30, 0xff, RZ, 0xc0, !PT ;  /* 0x000000ff1e1e7812 */ /* 0x000fe400078ec0ff */
[----:B------:R-:W-:Y:S02]  /*7c70*/  LOP3.LUT R8, R41, 0xff000000, R10, 0xf8, !PT ;  /* 0xff00000029087812 */ /* 0x000fe400078ef80a */
[----:B------:R-:W-:Y:S02]  /*7c80*/  PRMT R35, R30, 0x7054, R35 ;  /* 0x000070541e237816 */ /* 0x000fe40000000023 */
[----:B------:R-:W-:Y:S02]  /*7c90*/  F2FP.F16.E4M3.UNPACK_B R26, R32 ;  /* 0x00000020ff1a723e */ /* 0x000fe400020006ff */
[----:B------:R-:W-:-:S02]  /*7ca0*/  LOP3.LUT R39, R35, 0xff000000, R9, 0xf8, !PT ;  /* 0xff00000023277812 */ /* 0x000fc400078ef809 */
[----:B------:R-:W-:Y:S01]  /*7cb0*/  LOP3.LUT R37, R31, 0xff000000, R27, 0xf8, !PT ;  /* 0xff0000001f257812 */ /* 0x000fe200078ef81b */
[--C-:B------:R-:W-:Y:S01]  /*7cc0*/  HADD2.F32 R38, -RZ, R26.reuse.H0_H0 ;  /* 0x2000001aff267230 */ /* 0x100fe20000004100 */
[-C--:B------:R-:W-:Y:S01]  /*7cd0*/  F2FP.F16.E4M3.UNPACK_B R40, R39.reuse ;  /* 0x00000027ff28723e */ /* 0x080fe200020006ff */
[----:B------:R-:W-:Y:S01]  /*7ce0*/  HADD2.F32 R26, -RZ, R26.H1_H1 ;  /* 0x3000001aff1a7230 */ /* 0x000fe20000004100 */
[----:B------:R-:W-:Y:S02]  /*7cf0*/  F2FP.F16.E4M3.UNPACK_B R39, R39.H1 ;  /* 0x00000027ff27723e */ /* 0x000fe400030006ff */
[----:B------:R-:W-:Y:S01]  /*7d00*/  F2FP.F16.E4M3.UNPACK_B R32, R32.H1 ;  /* 0x00000020ff20723e */ /* 0x000fe200030006ff */
[--C-:B------:R-:W-:Y:S02]  /*7d10*/  HADD2.F32 R42, -RZ, R40.reuse.H0_H0 ;  /* 0x20000028ff2a7230 */ /* 0x100fe40000004100 */
[----:B------:R-:W-:Y:S01]  /*7d20*/  HADD2.F32 R40, -RZ, R40.H1_H1 ;  /* 0x30000028ff287230 */ /* 0x000fe20000004100 */
[----:B0-----:R-:W-:-:S02]  /*7d30*/  F2FP.F16.E4M3.UNPACK_B R10, R5 ;  /* 0x00000005ff0a723e */ /* 0x001fc400020006ff */
[----:B------:R-:W-:Y:S02]  /*7d40*/  F2FP.F16.E4M3.UNPACK_B R24, R5.H1 ;  /* 0x00000005ff18723e */ /* 0x000fe400030006ff */
[-C--:B------:R-:W-:Y:S01]  /*7d50*/  F2FP.F16.E4M3.UNPACK_B R30, R7.reuse ;  /* 0x00000007ff1e723e */ /* 0x080fe200020006ff */
[----:B------:R-:W-:Y:S01]  /*7d60*/  HADD2.F32 R9, -RZ, R10.H0_H0 ;  /* 0x2000000aff097230 */ /* 0x000fe20000004100 */
[----:B------:R-:W-:Y:S02]  /*7d70*/  F2FP.F16.E4M3.UNPACK_B R33, R7.H1 ;  /* 0x00000007ff21723e */ /* 0x000fe400030006ff */
[----:B------:R-:W-:Y:S02]  /*7d80*/  F2FP.F16.E4M3.UNPACK_B R31, R4.H1 ;  /* 0x00000004ff1f723e */ /* 0x000fe400030006ff */
[----:B-1----:R-:W-:Y:S02]  /*7d90*/  F2FP.F16.E4M3.UNPACK_B R11, R13 ;  /* 0x0000000dff0b723e */ /* 0x002fe400020006ff */
[----:B------:R-:W-:-:S02]  /*7da0*/  F2FP.F16.E4M3.UNPACK_B R27, R12 ;  /* 0x0000000cff1b723e */ /* 0x000fc400020006ff */
[----:B------:R-:W-:Y:S01]  /*7db0*/  F2FP.F16.E4M3.UNPACK_B R35, R12.H1 ;  /* 0x0000000cff23723e */ /* 0x000fe200030006ff */
[--C-:B------:R-:W-:Y:S01]  /*7dc0*/  HADD2.F32 R5, -RZ, R11.reuse.H0_H0 ;  /* 0x2000000bff057230 */ /* 0x100fe20000004100 */
[----:B------:R-:W-:Y:S01]  /*7dd0*/  F2FP.F16.E4M3.UNPACK_B R25, R13.H1 ;  /* 0x0000000dff19723e */ /* 0x000fe200030006ff */
[----:B------:R-:W-:Y:S01]  /*7de0*/  HADD2.F32 R11, -RZ, R11.H1_H1 ;  /* 0x3000000bff0b7230 */ /* 0x000fe20000004100 */
[-C--:B------:R-:W-:Y:S02]  /*7df0*/  F2FP.F16.E4M3.UNPACK_B R34, R15.reuse ;  /* 0x0000000fff22723e */ /* 0x080fe400020006ff */
[C---:B------:R-:W-:Y:S01]  /*7e00*/  FMUL.FTZ R12, R5.reuse, R42 ;  /* 0x0000002a050c7220 */ /* 0x040fe20000410000 */
[-C--:B------:R-:W-:Y:S01]  /*7e10*/  FMUL.FTZ R13, R5, R38.reuse ;  /* 0x00000026050d7220 */ /* 0x080fe20000410000 */
[----:B------:R-:W-:Y:S01]  /*7e20*/  F2FP.F16.E4M3.UNPACK_B R36, R15.H1 ;  /* 0x0000000fff24723e */ /* 0x000fe200030006ff */
[----:B------:R-:W-:Y:S02]  /*7e30*/  HADD2.F32 R15, -RZ, R32.H0_H0 ;  /* 0x20000020ff0f7230 */ /* 0x000fe40000004100 */
[----:B------:R-:W-:Y:S01]  /*7e40*/  FFMA.FTZ R5, R9, R38, -R12 ;  /* 0x0000002609057223 */ /* 0x000fe2000001080c */
[----:B------:R-:W-:-:S02]  /*7e50*/  HADD2.F32 R12, -RZ, R10.H1_H1 ;  /* 0x3000000aff0c7230 */ /* 0x000fc40000004100 */
[----:B------:R-:W-:Y:S01]  /*7e60*/  FFMA.FTZ R9, R9, R42, R13 ;  /* 0x0000002a09097223 */ /* 0x000fe2000001000d */
[----:B------:R-:W-:Y:S02]  /*7e70*/  HADD2.F32 R38, -RZ, R39.H0_H0 ;  /* 0x20000027ff267230 */ /* 0x000fe40000004100 */
[C---:B------:R-:W-:Y:S01]  /*7e80*/  FMUL.FTZ R41, R11.reuse, R40 ;  /* 0x000000280b297220 */ /* 0x040fe20000410000 */
[----:B------:R-:W-:Y:S02]  /*7e90*/  HADD2.F32 R10, -RZ, R25.H0_H0 ;  /* 0x20000019ff0a7230 */ /* 0x000fe40000004100 */
[----:B------:R-:W-:Y:S01]  /*7ea0*/  FMUL.FTZ R11, R11, R26 ;  /* 0x0000001a0b0b7220 */ /* 0x000fe20000410000 */
[----:B------:R-:W-:Y:S01]  /*7eb0*/  HADD2.F32 R13, -RZ, R24.H0_H0 ;  /* 0x20000018ff0d7230 */ /* 0x000fe20000004100 */
[----:B------:R-:W-:Y:S01]  /*7ec0*/  F2FP.F16.E4M3.UNPACK_B R21, R4 ;  /* 0x00000004ff15723e */ /* 0x000fe200020006ff */
[----:B------:R-:W-:Y:S02]  /*7ed0*/  HADD2.F32 R32, -RZ, R32.H1_H1 ;  /* 0x30000020ff207230 */ /* 0x000fe40000004100 */
[C---:B------:R-:W-:Y:S01]  /*7ee0*/  FMUL.FTZ R42, R10.reuse, R38 ;  /* 0x000000260a2a7220 */ /* 0x040fe20000410000 */
[-C--:B------:R-:W-:Y:S01]  /*7ef0*/  FMUL.FTZ R45, R10, R15.reuse ;  /* 0x0000000f0a2d7220 */ /* 0x080fe20000410000 */
[C---:B------:R-:W-:Y:S01]  /*7f00*/  FFMA.FTZ R10, R12.reuse, R26, -R41 ;  /* 0x0000001a0c0a7223 */ /* 0x040fe20000010829 */
[----:B------:R-:W-:Y:S01]  /*7f10*/  FFMA.FTZ R12, R12, R40, R11 ;  /* 0x000000280c0c7223 */ /* 0x000fe2000001000b */
[C---:B------:R-:W-:Y:S01]  /*7f20*/  FFMA.FTZ R11, R13.reuse, R15, -R42 ;  /* 0x0000000f0d0b7223 */ /* 0x040fe2000001082a */
[----:B------:R-:W-:Y:S01]  /*7f30*/  FFMA.FTZ R13, R13, R38, R45 ;  /* 0x000000260d0d7223 */ /* 0x000fe2000001002d */
[----:B------:R-:W-:Y:S01]  /*7f40*/  F2FP.F16.E4M3.UNPACK_B R41, R43 ;  /* 0x0000002bff29723e */ /* 0x000fe200020006ff */
[----:B------:R-:W-:Y:S01]  /*7f50*/  HADD2.F32 R40, -RZ, R39.H1_H1 ;  /* 0x30000027ff287230 */ /* 0x000fe20000004100 */
[----:B------:R-:W-:Y:S01]  /*7f60*/  F2FP.F16.E4M3.UNPACK_B R38, R37 ;  /* 0x00000025ff26723e */ /* 0x000fe200020006ff */
[----:B------:R-:W-:Y:S01]  /*7f70*/  HADD2.F32 R15, -RZ, R25.H1_H1 ;  /* 0x30000019ff0f7230 */ /* 0x000fe20000004100 */
[----:B------:R-:W-:Y:S01]  /*7f80*/  F2FP.F16.E4M3.UNPACK_B R43, R43.H1 ;  /* 0x0000002bff2b723e */ /* 0x000fe200030006ff */
[----:B------:R-:W-:Y:S01]  /*7f90*/  HADD2.F32 R26, -RZ, R24.H1_H1 ;  /* 0x30000018ff1a7230 */ /* 0x000fe20000004100 */
[----:B------:R-:W-:Y:S01]  /*7fa0*/  F2FP.F16.E4M3.UNPACK_B R4, R6 ;  /* 0x00000006ff04723e */ /* 0x000fe200020006ff */
[----:B------:R-:W-:-:S02]  /*7fb0*/  HADD2.F32 R42, -RZ, R41.H0_H0 ;  /* 0x20000029ff2a7230 */ /* 0x000fc40000004100 */
[C---:B------:R-:W-:Y:S01]  /*7fc0*/  FMUL.FTZ R45, R15.reuse, R40 ;  /* 0x000000280f2d7220 */ /* 0x040fe20000410000 */
[----:B------:R-:W-:Y:S02]  /*7fd0*/  HADD2.F32 R24, -RZ, R34.H0_H0 ;  /* 0x20000022ff187230 */ /* 0x000fe40000004100 */
[----:B------:R-:W-:Y:S01]  /*7fe0*/  FMUL.FTZ R15, R15, R32 ;  /* 0x000000200f0f7220 */ /* 0x000fe20000410000 */
[----:B------:R-:W-:Y:S01]  /*7ff0*/  HADD2.F32 R39, -RZ, R38.H0_H0 ;  /* 0x20000026ff277230 */ /* 0x000fe20000004100 */
[----:B------:R-:W-:Y:S01]  /*8000*/  F2FP.F16.E4M3.UNPACK_B R7, R6.H1 ;  /* 0x00000006ff07723e */ /* 0x000fe200030006ff */
[----:B------:R-:W-:Y:S02]  /*8010*/  HADD2.F32 R25, -RZ, R30.H0_H0 ;  /* 0x2000001eff197230 */ /* 0x000fe40000004100 */
[C---:B------:R-:W-:Y:S01]  /*8020*/  FMUL.FTZ R44, R24.reuse, R42 ;  /* 0x0000002a182c7220 */ /* 0x040fe20000410000 */
[----:B------:R-:W-:Y:S02]  /*8030*/  HADD2.F32 R41, -RZ, R41.H1_H1 ;  /* 0x30000029ff297230 */ /* 0x000fe40000004100 */
[-C--:B------:R-:W-:Y:S01]  /*8040*/  FMUL.FTZ R47, R24, R39.reuse ;  /* 0x00000027182f7220 */ /* 0x080fe20000410000 */
[C---:B------:R-:W-:Y:S01]  /*8050*/  FFMA.FTZ R24, R26.reuse, R32, -R45 ;  /* 0x000000201a187223 */ /* 0x040fe2000001082d */
[----:B------:R-:W-:Y:S01]  /*8060*/  FFMA.FTZ R26, R26, R40, R15 ;  /* 0x000000281a1a7223 */ /* 0x000fe2000001000f */
[----:B------:R-:W-:Y:S01]  /*8070*/  FFMA.FTZ R15, R25, R39, -R44 ;  /* 0x00000027190f7223 */ /* 0x000fe2000001082c */
[----:B------:R-:W-:-:S02]  /*8080*/  HADD2.F32 R39, -RZ, R38.H1_H1 ;  /* 0x30000026ff277230 */ /* 0x000fc40000004100 */
[----:B------:R-:W-:Y:S01]  /*8090*/  FFMA.FTZ R25, R25, R42, R47 ;  /* 0x0000002a19197223 */ /* 0x000fe2000001002f */
[----:B------:R-:W-:Y:S01]  /*80a0*/  F2FP.F16.E4M3.UNPACK_B R38, R37.H1 ;  /* 0x00000025ff26723e */ /* 0x000fe200030006ff */
[----:B------:R-:W-:Y:S01]  /*80b0*/  HADD2.F32 R32, -RZ, R30.H1_H1 ;  /* 0x3000001eff207230 */ /* 0x000fe20000004100 */
[-C--:B------:R-:W-:Y:S01]  /*80c0*/  F2FP.F16.E4M3.UNPACK_B R6, R14.reuse ;  /* 0x0000000eff06723e */ /* 0x080fe200020006ff */
[----:B------:R-:W-:Y:S01]  /*80d0*/  HADD2.F32 R30, -RZ, R34.H1_H1 ;  /* 0x30000022ff1e7230 */ /* 0x000fe20000004100 */
[----:B------:R-:W-:Y:S01]  /*80e0*/  F2FP.F16.E4M3.UNPACK_B R14, R14.H1 ;  /* 0x0000000eff0e723e */ /* 0x000fe200030006ff */
[----:B------:R-:W-:Y:S01]  /*80f0*/  HADD2.F32 R42, -RZ, R43.H0_H0 ;  /* 0x2000002bff2a7230 */ /* 0x000fe20000004100 */
[----:B------:R-:W-:Y:S01]  /*8100*/  F2FP.SATFINITE.E4M3.F32.PACK_AB_MERGE_C R11, R24, R11, RZ ;  /* 0x0000000b180b723e */ /* 0x000fe200048070ff */
[----:B------:R-:W-:Y:S02]  /*8110*/  HADD2.F32 R37, -RZ, R36.H0_H0 ;  /* 0x20000024ff257230 */ /* 0x000fe40000004100 */
[----:B------:R-:W-:Y:S01]  /*8120*/  FMUL.FTZ R45, R30, R41 ;  /* 0x000000291e2d7220 */ /* 0x000fe20000410000 */
[----:B------:R-:W-:-:S02]  /*8130*/  HADD2.F32 R40, -RZ, R38.H0_H0 ;  /* 0x20000026ff287230 */ /* 0x000fc40000004100 */
[-C--:B------:R-:W-:Y:S01]  /*8140*/  FMUL.FTZ R44, R30, R39.reuse ;  /* 0x000000271e2c7220 */ /* 0x080fe20000410000 */
[----:B------:R-:W-:Y:S02]  /*8150*/  HADD2.F32 R34, -RZ, R33.H0_H0 ;  /* 0x20000021ff227230 */ /* 0x000fe40000004100 */
[C---:B------:R-:W-:Y:S01]  /*8160*/  FMUL.FTZ R47, R37.reuse, R42 ;  /* 0x0000002a252f7220 */ /* 0x040fe20000410000 */
[C---:B------:R-:W-:Y:S01]  /*8170*/  FFMA.FTZ R30, R32.reuse, R39, -R45 ;  /* 0x00000027201e7223 */ /* 0x040fe2000001082d */
[-C--:B------:R-:W-:Y:S01]  /*8180*/  FMUL.FTZ R37, R37, R40.reuse ;  /* 0x0000002825257220 */ /* 0x080fe20000410000 */
[----:B------:R-:W-:Y:S01]  /*8190*/  FFMA.FTZ R32, R32, R41, R44 ;  /* 0x0000002920207223 */ /* 0x000fe2000001002c */
[C---:B------:R-:W-:Y:S01]  /*81a0*/  FFMA.FTZ R47, R34.reuse, R40, -R47 ;  /* 0x00000028222f7223 */ /* 0x040fe2000001082f */
[----:B------:R-:W-:Y:S01]  /*81b0*/  HADD2.F32 R40, -RZ, R38.H1_H1 ;  /* 0x30000026ff287230 */ /* 0x000fe20000004100 */
[----:B------:R-:W-:Y:S01]  /*81c0*/  F2FP.F16.E4M3.UNPACK_B R41, R29.H1 ;  /* 0x0000001dff29723e */ /* 0x000fe200030006ff */
[----:B------:R-:W-:Y:S01]  /*81d0*/  FFMA.FTZ R45, R34, R42, R37 ;  /* 0x0000002a222d7223 */ /* 0x000fe20000010025 */
[----:B------:R-:W-:Y:S01]  /*81e0*/  F2FP.F16.E4M3.UNPACK_B R38, R20.H1 ;  /* 0x00000014ff26723e */ /* 0x000fe200030006ff */
[----:B------:R-:W-:Y:S01]  /*81f0*/  HADD2.F32 R43, -RZ, R43.H1_H1 ;  /* 0x3000002bff2b7230 */ /* 0x000fe20000004100 */
[----:B------:R-:W-:Y:S01]  /*8200*/  F2FP.SATFINITE.E4M3.F32.PACK_AB_MERGE_C R13, R26, R13, RZ ;  /* 0x0000000d1a0d723e */ /* 0x000fe200048070ff */
[----:B------:R-:W-:Y:S01]  /*8210*/  HADD2.F32 R37, -RZ, R36.H1_H1 ;  /* 0x30000024ff257230 */ /* 0x000fe20000004100 */
[----:B------:R-:W-:Y:S01]  /*8220*/  F2FP.SATFINITE.E4M3.F32.PACK_AB_MERGE_C R5, R10, R5, R11 ;  /* 0x000000050a05723e */ /* 0x000fe2000480700b */
[----:B------:R-:W-:Y:S01]  /*8230*/  HADD2.F32 R42, -RZ, R41.H0_H0 ;  /* 0x20000029ff2a7230 */ /* 0x000fe20000004100 */
[----:B------:R-:W-:Y:S01]  /*8240*/  F2FP.SATFINITE.E4M3.F32.PACK_AB_MERGE_C R9, R12, R9, R13 ;  /* 0x000000090c09723e */ /* 0x000fe2000480700d */
[----:B------:R-:W-:-:S02]  /*8250*/  HADD2.F32 R36, -RZ, R35.H0_H0 ;  /* 0x20000023ff247230 */ /* 0x000fc40000004100 */
[C---:B------:R-:W-:Y:S01]  /*8260*/  FMUL.FTZ R49, R37.reuse, R43 ;  /* 0x0000002b25317220 */ /* 0x040fe20000410000 */
[----:B------:R-:W-:Y:S02]  /*8270*/  HADD2.F32 R39, -RZ, R38.H0_H0 ;  /* 0x20000026ff277230 */ /* 0x000fe40000004100 */
[----:B------:R-:W-:Y:S01]  /*8280*/  FMUL.FTZ R46, R37, R40 ;  /* 0x00000028252e7220 */ /* 0x000fe20000410000 */
[----:B------:R-:W-:Y:S02]  /*8290*/  HADD2.F32 R34, -RZ, R33.H1_H1 ;  /* 0x30000021ff227230 */ /* 0x000fe40000004100 */
[C---:B------:R-:W-:Y:S01]  /*82a0*/  FMUL.FTZ R44, R36.reuse, R42 ;  /* 0x0000002a242c7220 */ /* 0x040fe20000410000 */
[----:B------:R-:W-:Y:S02]  /*82b0*/  HADD2.F32 R33, -RZ, R31.H0_H0 ;  /* 0x2000001fff217230 */ /* 0x000fe40000004100 */
[----:B------:R-:W-:Y:S01]  /*82c0*/  FMUL.FTZ R37, R36, R39 ;  /* 0x0000002724257220 */ /* 0x000fe20000410000 */
[----:B------:R-:W-:-:S02]  /*82d0*/  HADD2.F32 R36, -RZ, R41.H1_H1 ;  /* 0x30000029ff247230 */ /* 0x000fc40000004100 */
[C---:B------:R-:W-:Y:S01]  /*82e0*/  FFMA.FTZ R48, R34.reuse, R40, -R49 ;  /* 0x0000002822307223 */ /* 0x040fe20000010831 */
[----:B------:R-:W-:Y:S02]  /*82f0*/  HADD2.F32 R35, -RZ, R35.H1_H1 ;  /* 0x30000023ff237230 */ /* 0x000fe40000004100 */
[----:B------:R-:W-:Y:S01]  /*8300*/  FFMA.FTZ R50, R34, R43, R46 ;  /* 0x0000002b22327223 */ /* 0x000fe2000001002e */
[----:B------:R-:W-:Y:S02]  /*8310*/  HADD2.F32 R38, -RZ, R38.H1_H1 ;  /* 0x30000026ff267230 */ /* 0x000fe40000004100 */
[C---:B------:R-:W-:Y:S01]  /*8320*/  FFMA.FTZ R44, R33.reuse, R39, -R44 ;  /* 0x00000027212c7223 */ /* 0x040fe2000001082c */
[----:B------:R-:W-:Y:S01]  /*8330*/  FFMA.FTZ R42, R33, R42, R37 ;  /* 0x0000002a212a7223 */ /* 0x000fe20000010025 */
[----:B------:R-:W-:Y:S01]  /*8340*/  F2FP.F16.E4M3.UNPACK_B R34, R29 ;  /* 0x0000001dff22723e */ /* 0x000fe200020006ff */
[----:B------:R-:W-:Y:S01]  /*8350*/  HADD2.F32 R31, -RZ, R31.H1_H1 ;  /* 0x3000001fff1f7230 */ /* 0x000fe20000004100 */
[----:B------:R-:W-:Y:S01]  /*8360*/  F2FP.F16.E4M3.UNPACK_B R33, R20 ;  /* 0x00000014ff21723e */ /* 0x000fe200020006ff */
[C---:B------:R-:W-:Y:S01]  /*8370*/  FMUL.FTZ R20, R35.reuse, R36 ;  /* 0x0000002423147220 */ /* 0x040fe20000410000 */
[----:B------:R-:W-:Y:S01]  /*8380*/  FMUL.FTZ R37, R35, R38 ;  /* 0x0000002623257220 */ /* 0x000fe20000410000 */
[----:B------:R-:W-:Y:S01]  /*8390*/  HADD2.F32 R35, -RZ, R34.H0_H0 ;  /* 0x20000022ff237230 */ /* 0x000fe20000004100 */
[----:B------:R-:W-:Y:S01]  /*83a0*/  F2FP.SATFINITE.E4M3.F32.PACK_AB_MERGE_C R45, R50, R45, RZ ;  /* 0x0000002d322d723e */ /* 0x000fe200048070ff */
[----:B------:R-:W-:-:S02]  /*83b0*/  HADD2.F32 R29, -RZ, R27.H0_H0 ;  /* 0x2000001bff1d7230 */ /* 0x000fc40000004100 */
[C---:B------:R-:W-:Y:S01]  /*83c0*/  FFMA.FTZ R39, R31.reuse, R38, -R20 ;  /* 0x000000261f277223 */ /* 0x040fe20000010814 */
[----:B------:R-:W-:Y:S01]  /*83d0*/  FFMA.FTZ R41, R31, R36, R37 ;  /* 0x000000241f297223 */ /* 0x000fe20000010025 */
[----:B------:R-:W-:Y:S01]  /*83e0*/  HADD2.F32 R31, -RZ, R33.H0_H0 ;  /* 0x20000021ff1f7230 */ /* 0x000fe20000004100 */
[----:B------:R-:W-:Y:S01]  /*83f0*/  F2FP.SATFINITE.E4M3.F32.PACK_AB_MERGE_C R11, R32, R25, R45 ;  /* 0x00000019200b723e */ /* 0x000fe2000480702d */
[----:B------:R-:W-:Y:S02]  /*8400*/  HADD2.F32 R20, -RZ, R21.H0_H0 ;  /* 0x20000015ff147230 */ /* 0x000fe40000004100 */
[C---:B------:R-:W-:Y:S01]  /*8410*/  FMUL.FTZ R37, R29.reuse, R35 ;  /* 0x000000231d257220 */ /* 0x040fe20000410000 */
[----:B------:R-:W-:Y:S02]  /*8420*/  HADD2.F32 R36, -RZ, R34.H1_H1 ;  /* 0x30000022ff247230 */ /* 0x000fe40000004100 */
[----:B------:R-:W-:Y:S01]  /*8430*/  FMUL.FTZ R29, R29, R31 ;  /* 0x0000001f1d1d7220 */ /* 0x000fe20000410000 */
[----:B------:R-:W-:-:S02]  /*8440*/  HADD2.F32 R27, -RZ, R27.H1_H1 ;  /* 0x3000001bff1b7230 */ /* 0x000fc40000004100 */
[C---:B------:R-:W-:Y:S01]  /*8450*/  FFMA.FTZ R37, R20.reuse, R31, -R37 ;  /* 0x0000001f14257223 */ /* 0x040fe20000010825 */
[----:B------:R-:W-:Y:S01]  /*8460*/  HADD2.F32 R34, -RZ, R33.H1_H1 ;  /* 0x30000021ff227230 */ /* 0x000fe20000004100 */
[----:B------:R-:W-:Y:S01]  /*8470*/  F2FP.F16.E4M3.UNPACK_B R31, R8.H1 ;  /* 0x00000008ff1f723e */ /* 0x000fe200030006ff */
[----:B------:R-:W-:Y:S02]  /*8480*/  HADD2.F32 R21, -RZ, R21.H1_H1 ;  /* 0x30000015ff157230 */ /* 0x000fe40000004100 */
[----:B------:R-:W-:Y:S01]  /*8490*/  FFMA.FTZ R35, R20, R35, R29 ;  /* 0x0000002314237223 */ /* 0x000fe2000001001d */
[-C--:B------:R-:W-:Y:S01]  /*84a0*/  F2FP.F16.E4M3.UNPACK_B R20, R3.reuse.H1 ;  /* 0x00000003ff14723e */ /* 0x080fe200030006ff */
[C---:B------:R-:W-:Y:S01]  /*84b0*/  FMUL.FTZ R29, R27.reuse, R34 ;  /* 0x000000221b1d7220 */ /* 0x040fe20000410000 */
[----:B------:R-:W-:Y:S01]  /*84c0*/  FMUL.FTZ R38, R27, R36 ;  /* 0x000000241b267220 */ /* 0x000fe20000410000 */
[----:B------:R-:W-:Y:S01]  /*84d0*/  HADD2.F32 R33, -RZ, R31.H0_H0 ;  /* 0x2000001fff217230 */ /* 0x000fe20000004100 */
[----:B------:R-:W-:Y:S01]  /*84e0*/  F2FP.F16.E4M3.UNPACK_B R3, R3 ;  /* 0x00000003ff03723e */ /* 0x000fe200020006ff */
[----:B------:R-:W-:-:S02]  /*84f0*/  HADD2.F32 R27, -RZ, R14.H0_H0 ;  /* 0x2000000eff1b7230 */ /* 0x000fc40000004100 */
[C---:B------:R-:W-:Y:S01]  /*8500*/  FFMA.FTZ R36, R21.reuse, R36, R29 ;  /* 0x0000002415247223 */ /* 0x040fe2000001001d */
[----:B------:R-:W-:Y:S01]  /*8510*/  FFMA.FTZ R38, R21, R34, -R38 ;  /* 0x0000002215267223 */ /* 0x000fe20000010826 */
[----:B------:R-:W-:Y:S02]  /*8520*/  HADD2.F32 R29, -RZ, R20.H1_H1 ;  /* 0x30000014ff1d7230 */ /* 0x000fe40000004100 */
[----:B------:R-:W-:Y:S02]  /*8530*/  HADD2.F32 R31, -RZ, R31.H1_H1 ;  /* 0x3000001fff1f7230 */ /* 0x000fe40000004100 */
[----:B------:R-:W-:Y:S01]  /*8540*/  FMUL.FTZ R43, R27, R33 ;  /* 0x000000211b2b7220 */ /* 0x000fe20000410000 */
[----:B------:R-:W-:Y:S02]  /*8550*/  HADD2.F32 R14, -RZ, R14.H1_H1 ;  /* 0x3000000eff0e7230 */ /* 0x000fe40000004100 */
[----:B------:R-:W-:Y:S02]  /*8560*/  HADD2.F32 R21, -RZ, R20.H0_H0 ;  /* 0x20000014ff157230 */ /* 0x000fe40000004100 */
[----:B------:R-:W-:-:S02]  /*8570*/  HADD2.F32 R20, -RZ, R7.H0_H0 ;  /* 0x20000007ff147230 */ /* 0x000fc40000004100 */
[C---:B------:R-:W-:Y:S01]  /*8580*/  FMUL.FTZ R34, R14.reuse, R31 ;  /* 0x0000001f0e227220 */ /* 0x040fe20000410000 */
[----:B------:R-:W-:Y:S02]  /*8590*/  HADD2.F32 R7, -RZ, R7.H1_H1 ;  /* 0x30000007ff077230 */ /* 0x000fe40000004100 */
[----:B------:R-:W-:Y:S01]  /*85a0*/  FMUL.FTZ R46, R14, R29 ;  /* 0x0000001d0e2e7220 */ /* 0x000fe20000410000 */
[-C--:B------:R-:W-:Y:S01]  /*85b0*/  FMUL.FTZ R27, R27, R21.reuse ;  /* 0x000000151b1b7220 */ /* 0x080fe20000410000 */
[----:B------:R-:W-:Y:S01]  /*85c0*/  F2FP.F16.E4M3.UNPACK_B R14, R8 ;  /* 0x00000008ff0e723e */ /* 0x000fe200020006ff */
[C---:B------:R-:W-:Y:S01]  /*85d0*/  FFMA.FTZ R43, R20.reuse, R21, -R43 ;  /* 0x00000015142b7223 */ /* 0x040fe2000001082b */
[C---:B------:R-:W-:Y:S01]  /*85e0*/  FFMA.FTZ R40, R7.reuse, R29, -R34 ;  /* 0x0000001d07287223 */ /* 0x040fe20000010822 */
[----:B------:R-:W-:Y:S01]  /*85f0*/  FFMA.FTZ R33, R20, R33, R27 ;  /* 0x0000002114217223 */ /* 0x000fe2000001001b */
[----:B------:R-:W-:Y:S01]  /*8600*/  FFMA.FTZ R46, R7, R31, R46 ;  /* 0x0000001f072e7223 */ /* 0x000fe2000001002e */
[----:B------:R-:W-:-:S02]  /*8610*/  HADD2.F32 R20, -RZ, R14.H0_H0 ;  /* 0x2000000eff147230 */ /* 0x000fc40000004100 */
[----:B------:R-:W-:Y:S01]  /*8620*/  HADD2.F32 R7, -RZ, R6.H0_H0 ;  /* 0x20000006ff077230 */ /* 0x000fe20000004100 */
[----:B------:R-:W-:Y:S01]  /*8630*/  F2FP.SATFINITE.E4M3.F32.PACK_AB_MERGE_C R40, R40, R43, RZ ;  /* 0x0000002b2828723e */ /* 0x000fe200048070ff */
[--C-:B------:R-:W-:Y:S01]  /*8640*/  HADD2.F32 R8, -RZ, R3.reuse.H0_H0 ;  /* 0x20000003ff087230 */ /* 0x100fe20000004100 */
[----:B------:R-:W-:Y:S01]  /*8650*/  F2FP.SATFINITE.E4M3.F32.PACK_AB_MERGE_C R33, R46, R33, RZ ;  /* 0x000000212e21723e */ /* 0x000fe200048070ff */
[----:B------:R-:W-:Y:S02]  /*8660*/  HADD2.F32 R21, -RZ, R3.H1_H1 ;  /* 0x30000003ff157230 */ /* 0x000fe40000004100 */
[----:B------:R-:W-:Y:S02]  /*8670*/  HADD2.F32 R27, -RZ, R14.H1_H1 ;  /* 0x3000000eff1b7230 */ /* 0x000fe40000004100 */
[C---:B------:R-:W-:Y:S01]  /*8680*/  FMUL.FTZ R14, R7.reuse, R20 ;  /* 0x00000014070e7220 */ /* 0x040fe20000410000 */
[----:B------:R-:W-:Y:S02]  /*8690*/  HADD2.F32 R6, -RZ, R6.H1_H1 ;  /* 0x30000006ff067230 */ /* 0x000fe40000004100 */
[----:B------:R-:W-:Y:S01]  /*86a0*/  FMUL.FTZ R7, R7, R8 ;  /* 0x0000000807077220 */ /* 0x000fe20000410000 */
[----:B------:R-:W-:-:S02]  /*86b0*/  HADD2.F32 R3, -RZ, R4.H0_H0 ;  /* 0x20000004ff037230 */ /* 0x000fc40000004100 */
[----:B------:R-:W-:Y:S02]  /*86c0*/  HADD2.F32 R4, -RZ, R4.H1_H1 ;  /* 0x30000004ff047230 */ /* 0x000fe40000004100 */
[C---:B------:R-:W-:Y:S01]  /*86d0*/  FMUL.FTZ R29, R6.reuse, R27 ;  /* 0x0000001b061d7220 */ /* 0x040fe20000410000 */
[-C--:B------:R-:W-:Y:S01]  /*86e0*/  FMUL.FTZ R34, R6, R21.reuse ;  /* 0x0000001506227220 */ /* 0x080fe20000410000 */
[C---:B------:R-:W-:Y:S01]  /*86f0*/  FFMA.FTZ R6, R3.reuse, R8, -R14 ;  /* 0x0000000803067223 */ /* 0x040fe2000001080e */
[----:B------:R-:W-:Y:S01]  /*8700*/  FFMA.FTZ R3, R3, R20, R7 ;  /* 0x0000001403037223 */ /* 0x000fe20000010007 */
[C---:B------:R-:W-:Y:S01]  /*8710*/  FFMA.FTZ R29, R4.reuse, R21, -R29 ;  /* 0x00000015041d7223 */ /* 0x040fe2000001081d */
[----:B------:R-:W-:Y:S01]  /*8720*/  FFMA.FTZ R34, R4, R27, R34 ;  /* 0x0000001b04227223 */ /* 0x000fe20000010022 */
[----:B------:R-:W-:Y:S02]  /*8730*/  F2FP.SATFINITE.E4M3.F32.PACK_AB_MERGE_C R7, R48, R47, RZ ;  /* 0x0000002f3007723e */ /* 0x000fe400048070ff */
[----:B------:R-:W-:-:S02]  /*8740*/  F2FP.SATFINITE.E4M3.F32.PACK_AB_MERGE_C R4, R39, R44, RZ ;  /* 0x0000002c2704723e */ /* 0x000fc400048070ff */
[----:B------:R-:W-:Y:S02]  /*8750*/  F2FP.SATFINITE.E4M3.F32.PACK_AB_MERGE_C R8, R41, R42, RZ ;  /* 0x0000002a2908723e */ /* 0x000fe400048070ff */
[----:B------:R-:W-:Y:S02]  /*8760*/  F2FP.SATFINITE.E4M3.F32.PACK_AB_MERGE_C R7, R30, R15, R7 ;  /* 0x0000000f1e07723e */ /* 0x000fe40004807007 */
[----:B------:R-:W-:Y:S02]  /*8770*/  F2FP.SATFINITE.E4M3.F32.PACK_AB_MERGE_C R4, R38, R37, R4 ;  /* 0x000000252604723e */ /* 0x000fe40004807004 */
[----:B------:R-:W-:Y:S02]  /*8780*/  F2FP.SATFINITE.E4M3.F32.PACK_AB_MERGE_C R6, R29, R6, R40 ;  /* 0x000000061d06723e */ /* 0x000fe40004807028 */
[----:B------:R-:W-:Y:S02]  /*8790*/  F2FP.SATFINITE.E4M3.F32.PACK_AB_MERGE_C R8, R36, R35, R8 ;  /* 0x000000232408723e */ /* 0x000fe40004807008 */
[----:B------:R-:W-:Y:S01]  /*87a0*/  F2FP.SATFINITE.E4M3.F32.PACK_AB_MERGE_C R10, R34, R3, R33 ;  /* 0x00000003220a723e */ /* 0x000fe20004807021 */
[----:B------:R0:W-:Y:S04]  /*87b0*/  STS.128 [R51+0xb000], R4 ;  /* 0x00b0000433007388 */ /* 0x0001e80000000c00 */
[----:B------:R0:W-:Y:S02]  /*87c0*/  STS.128 [R0+0xb000], R8 ;  /* 0x00b0000800007388 */ /* 0x0001e40000000c00 */
.L_x_1167:
[----:B------:R-:W-:Y:S05]  /*87d0*/  BSYNC B0 ;  /* 0x0000000000007941 */ /* 0x000fea0003800000 */
.L_x_1160:
[----:B------:R-:W-:Y:S01]  /*87e0*/  @!PT LDS RZ, [RZ] ;  /* 0x00000000fffff984 */ /* 0x000fe20000000800 */
[----:B------:R-:W-:Y:S01]  /*87f0*/  @!PT LDS RZ, [RZ] ;  /* 0x00000000fffff984 */ /* 0x000fe20000000800 */
[----:B------:R-:W-:Y:S01]  /*8800*/  @!PT LDS RZ, [RZ] ;  /* 0x00000000fffff984 */ /* 0x000fe20000000800 */
[----:B------:R-:W-:Y:S01]  /*8810*/  @!PT LDS RZ, [RZ] ;  /* 0x00000000fffff984 */ /* 0x000fe20000000800 */
[----:B------:R1:W-:Y:S06]  /*8820*/  MEMBAR.ALL.CTA ;  /* 0x0000000000007992 */ /* 0x0003ec0000008000 */
[----:B-1----:R-:W1:Y:S01]  /*8830*/  FENCE.VIEW.ASYNC.S ;  /* 0x00000000000073c6 */ /* 0x002e620000000000 */
[----:B------:R-:W-:Y:S05]  /*8840*/  WARPSYNC.ALL ;  /* 0x0000000000007948 */ /* 0x000fea0003800000 */
[----:B-1----:R-:W-:Y:S06]  /*8850*/  BAR.SYNC.DEFER_BLOCKING 0xd, 0x180 ;  /* 0x0346000000007b1d */ /* 0x002fec0000010000 */
.L_x_1157:
[----:B012---:R-:W2:Y:S02]  /*8860*/  LDL R0, [R1+0x10] ;  /* 0x0000100001007983 */ /* 0x007ea40000100800 */
[----:B--2---:R-:W-:-:S13]  /*8870*/  ISETP.NE.AND P0, PT, R0, 0x3, PT ;  /* 0x000000030000780c */ /* 0x004fda0003f05270 */
[----:B------:R-:W-:Y:S05]  /*8880*/  @!P0 BRA `(.L_x_1175) ;  /* 0x0000000000048947 */ /* 0x000fea0003800000 */
[----:B------:R-:W-:Y:S01]  /*8890*/  BPT.TRAP 0x1 ;  /* 0x000000040000795c */ /* 0x000fe20000300000 */
.L_x_1175:
[----:B----4-:R-:W-:Y:S01]  /*88a0*/  IMAD R14, R18, 0x8, R17 ;  /* 0x00000008120e7824 */ /* 0x010fe200078e0211 */
[----:B------:R-:W-:-:S04]  /*88b0*/  SHF.L.U32 R3, R19, 0x1f, RZ ;  /* 0x0000001f13037819 */ /* 0x000fc800000006ff */
[----:B------:R0:W1:Y:S01]  /*88c0*/  SYNCS.PHASECHK.TRANS64.TRYWAIT P2, [R14+URZ+0x13230], R3 ;  /* 0x013230030e0075a7 */ /* 0x000062000804017f */
[----:B------:R-:W-:Y:S05]  /*88d0*/  @!P0 BRA `(.L_x_1176) ;  /* 0x0000000000048947 */ /* 0x000fea0003800000 */
[----:B------:R-:W-:Y:S01]  /*88e0*/  BPT.TRAP 0x1 ;  /* 0x000000040000795c */ /* 0x000fe20000300000 */
.L_x_1176:
[----:B------:R-:W3:Y:S02]  /*88f0*/  S2R R0, SR_TID.X ;  /* 0x0000000000007919 */ /* 0x000ee40000002100 */
[----:B---3--:R-:W-:Y:S01]  /*8900*/  LOP3.LUT R4, R0, 0x7f, RZ, 0xc0, !PT ;  /* 0x0000007f00047812 */ /* 0x008fe200078ec0ff */
[----:B------:R-:W-:-:S03]  /*8910*/  VIADD R0, R17, 0xe000 ;  /* 0x0000e00011007836 */ /* 0x000fc60000000000 */
[----:B------:R-:W-:Y:S02]  /*8920*/  ISETP.NE.AND P1, PT, R4, RZ, PT ;  /* 0x000000ff0400720c */ /* 0x000fe40003f25270 */
[----:B------:R-:W-:-:S04]  /*8930*/  SHF.R.U32.HI R0, RZ, 0x4, R0 ;  /* 0x00000004ff007819 */ /* 0x000fc80000011600 */
[----:B------:R-:W-:Y:S01]  /*8940*/  LOP3.LUT R0, R0, 0x3fff, RZ, 0xc0, !PT ;  /* 0x00003fff00007812 */ /* 0x000fe200078ec0ff */
[----:B-1----:R-:W-:Y:S06]  /*8950*/  @P2 BRA `(.L_x_1177) ;  /* 0x0000000000082947 */ /* 0x002fec0003800000 */
[----:B------:R-:W1:Y:S02]  /*8960*/  SYNCS.PHASECHK.TRANS64.TRYWAIT P2, [R14+URZ+0x13230], R3 ;  /* 0x013230030e0075a7 */ /* 0x000e64000804017f */
[----:B-1----:R-:W-:Y:S05]  /*8970*/  @!P2 BRA `(.L_x_1178) ;  /* 0x0000017c0028a947 */ /* 0x002fea0003800000 */
.L_x_1177:
[----:B------:R-:W-:Y:S01]  /*8980*/  LOP3.LUT R0, R0, 0x10000, RZ, 0xfc, !PT ;  /* 0x0001000000007812 */ /* 0x000fe200078efcff */
[----:B------:R-:W-:Y:S05]  /*8990*/  WARPSYNC.ALL ;  /* 0x0000000000007948 */ /* 0x000fea0003800000 */
[----:B------:R2:W-:Y:S01]  /*89a0*/  STL [R1+0x20], R0 ;  /* 0x0000200001007387 */ /* 0x0005e20000100800 */
[----:B-----5:R-:W-:-:S03]  /*89b0*/  IMAD R8, R18, 0x280, R0 ;  /* 0x0000028012087824 */ /* 0x020fc600078e0200 */
[----:B------:R-:W3:Y:S01]  /*89c0*/  LDL R15, [R1+0x3c] ;  /* 0x00003c00010f7983 */ /* 0x000ee20000100800 */
[----:B------:R-:W-:Y:S02]  /*89d0*/  IMAD.MOV.U32 R9, RZ, RZ, -0x7fffffe0 ;  /* 0x80000020ff097424 */ /* 0x000fe400078e00ff */
[----:B------:R-:W-:Y:S01]  /*89e0*/  IMAD.MOV.U32 R5, RZ, RZ, -0x7fffffe0 ;  /* 0x80000020ff057424 */ /* 0x000fe200078e00ff */
[----:B------:R-:W-:Y:S01]  /*89f0*/  WARPGROUP.ARRIVE ;  /* 0x00000000000079c5 */ /* 0x000fe20000000000 */
[----:B------:R-:W-:Y:S01]  /*8a00*/  VIADD R4, R8, 0x80 ;  /* 0x0000008008047836 */ /* 0x000fe20000000000 */
[----:B------:R-:W3:Y:S01]  /*8a10*/  LDL R108, [R1+0x1c] ;  /* 0x00001c00016c7983 */ /* 0x000ee20000100800 */
[----:B------:R-:W-:Y:S01]  /*8a20*/  IMAD.MOV.U32 R7, RZ, RZ, -0x7fffffe0 ;  /* 0x80000020ff077424 */ /* 0x000fe200078e00ff */
[----:B------:R-:W4:Y:S02]  /*8a30*/  LDC R110, c[0x0][0x448] ;  /* 0x00011200ff6e7b82 */ /* 0x000f240000000800 */
[----:B------:R-:W-:Y:S01]  /*8a40*/  R2UR UR10, R4 ;  /* 0x00000000040a72ca */ /* 0x000fe200000e0000 */
[----:B------:R-:W2:Y:S01]  /*8a50*/  LDL R106, [R1+0x38] ;  /* 0x00003800016a7983 */ /* 0x000ea20000100800 */
[----:B------:R-:W-:-:S02]  /*8a60*/  LOP3.LUT R4, R28, 0x10000, RZ, 0xfc, !PT ;  /* 0x000100001c047812 */ /* 0x000fc400078efcff */
[----:B------:R-:W-:Y:S01]  /*8a70*/  R2UR UR6, R8 ;  /* 0x00000000080672ca */ /* 0x000fe200000e0000 */
[----:B------:R-:W2:Y:S01]  /*8a80*/  LDL R114, [R1+0xc] ;  /* 0x00000c0001727983 */ /* 0x000ea20000100800 */
[----:B------:R-:W-:Y:S02]  /*8a90*/  R2UR UR7, R9 ;  /* 0x00000000090772ca */ /* 0x000fe400000e0000 */
[----:B------:R-:W-:Y:S01]  /*8aa0*/  R2UR UR4, R4 ;  /* 0x00000000040472ca */ /* 0x000fe200000e0000 */
[----:B------:R-:W2:Y:S01]  /*8ab0*/  LDL R112, [R1+0x8] ;  /* 0x0000080001707983 */ /* 0x000ea20000100800 */
[----:B------:R-:W-:-:S13]  /*8ac0*/  R2UR UR5, R5 ;  /* 0x00000000050572ca */ /* 0x000fda00000e0000 */
[----:B------:R-:W-:Y:S01]  /*8ad0*/  QGMMA.64x32x32.F32.E4M3.E4M3 R88, gdesc[UR4], RZ, !UPT, gsb0 ;  /* 0x00600000045879f3 */ /* 0x000fe2000c0008ff */
[C---:B------:R-:W-:Y:S02]  /*8ae0*/  R2UR UR11, R5.reuse ;  /* 0x00000000050b72ca */ /* 0x040fe400000e0000 */
[----:B------:R-:W-:Y:S02]  /*8af0*/  R2UR UR8, R4 ;  /* 0x00000000040872ca */ /* 0x000fe400000e0000 */
[----:B------:R-:W-:Y:S01]  /*8b00*/  R2UR UR9, R5 ;  /* 0x00000000050972ca */ /* 0x000fe200000e0000 */
[----:B------:R-:W-:Y:S02]  /*8b10*/  WARPGROUP.DEPBAR.LE gsb0, 0x0 ;  /* 0x00008000000079c5 */ /* 0x000fe40000010000 */
[----:B------:R-:W-:-:S10]  /*8b20*/  WARPGROUP.ARRIVE ;  /* 0x00000000000079c5 */ /* 0x000fd40000000000 */
[----:B------:R-:W-:Y:S01]  /*8b30*/  QGMMA.64x32x32.F32.E4M3.E4M3 R72, gdesc[UR8], RZ, !UPT, gsb0 ;  /* 0x00600000084879f3 */ /* 0x000fe2000c0008ff */
[----:B------:R-:W-:Y:S01]  /*8b40*/  VIADD R6, R8, 0x100 ;  /* 0x0000010008067836 */ /* 0x000fe20000000000 */
[----:B------:R-:W-:Y:S02]  /*8b50*/  R2UR UR15, R7 ;  /* 0x00000000070f72ca */ /* 0x000fe400000e0000 */
[----:B------:R-:W-:Y:S02]  /*8b60*/  R2UR UR12, R4 ;  /* 0x00000000040c72ca */ /* 0x000fe400000e0000 */
        /* <DEDUP_REMOVED lines=13> */
[----:B------:R-:W-:Y:S02]  /*8c40*/  VIADD R10, R8, 0x200 ;  /* 0x00000200080a7836 */ /* 0x000fe40000000000 */
[----:B------:R-:W-:Y:S01]  /*8c50*/  IMAD.MOV.U32 R11, RZ, RZ, -0x7fffffe0 ;  /* 0x80000020ff0b7424 */ /* 0x000fe200078e00ff */
[----:B------:R-:W-:Y:S02]  /*8c60*/  R2UR UR20, R4 ;  /* 0x00000000041472ca */ /* 0x000fe400000e0000 */
[----:B------:R-:W-:Y:S02]  /*8c70*/  R2UR UR22, R10 ;  /* 0x000000000a1672ca */ /* 0x000fe400000e0000 */
[----:B------:R-:W-:Y:S02]  /*8c80*/  R2UR UR23, R11 ;  /* 0x000000000b1772ca */ /* 0x000fe400000e0000 */
[----:B------:R-:W-:Y:S01]  /*8c90*/  R2UR UR21, R5 ;  /* 0x00000000051572ca */ /* 0x000fe200000e0000 */
[----:B------:R-:W-:-:S02]  /*8ca0*/  WARPGROUP.DEPBAR.LE gsb0, 0x0 ;  /* 0x00008000000079c5 */ /* 0x000fc40000010000 */
[----:B------:R-:W-:-:S10]  /*8cb0*/  WARPGROUP.ARRIVE ;  /* 0x00000000000079c5 */ /* 0x000fd40000000000 */
[----:B------:R-:W-:Y:S01]  /*8cc0*/  QGMMA.64x32x32.F32.E4M3.E4M3 R24, gdesc[UR20], RZ, !UPT, gsb0 ;  /* 0x00600000141879f3 */ /* 0x000fe2000c0008ff */
[----:B------:R-:W-:Y:S02]  /*8cd0*/  VIADD R6, R8, 0x2 ;  /* 0x0000000208067836 */ /* 0x000fe40000000000 */
[----:B------:R-:W-:-:S03]  /*8ce0*/  IMAD.MOV.U32 R7, RZ, RZ, -0x7fffffe0 ;  /* 0x80000020ff077424 */ /* 0x000fc600078e00ff */
[----:B------:R-:W-:Y:S01]  /*8cf0*/  R2UR UR6, R6 ;  /* 0x00000000060672ca */ /* 0x000fe200000e0000 */
[----:B------:R-:W-:Y:S01]  /*8d00*/  VIADD R6, R4, 0x2 ;  /* 0x0000000204067836 */ /* 0x000fe20000000000 */
[----:B------:R-:W-:Y:S01]  /*8d10*/  R2UR UR7, R7 ;  /* 0x00000000070772ca */ /* 0x000fe200000e0000 */
[----:B------:R-:W-:-:S03]  /*8d20*/  IMAD.MOV.U32 R7, RZ, RZ, -0x7fffffe0 ;  /* 0x80000020ff077424 */ /* 0x000fc600078e00ff */
[----:B------:R-:W-:Y:S02]  /*8d30*/  R2UR UR4, R6 ;  /* 0x00000000060472ca */ /* 0x000fe400000e0000 */
[----:B------:R-:W-:Y:S01]  /*8d40*/  R2UR UR5, R7 ;  /* 0x00000000070572ca */ /* 0x000fe200000e0000 */
[----:B------:R-:W-:Y:S02]  /*8d50*/  WARPGROUP.DEPBAR.LE gsb0, 0x0 ;  /* 0x00008000000079c5 */ /* 0x000fe40000010000 */
[----:B------:R-:W-:-:S10]  /*8d60*/  WARPGROUP.ARRIVE ;  /* 0x00000000000079c5 */ /* 0x000fd40000000000 */
[----:B------:R-:W-:Y:S01]  /*8d70*/  QGMMA.64x32x32.F32.E4M3.E4M3 R88, gdesc[UR4], R88, gsb0 ;  /* 0x00600000045879f3 */ /* 0x000fe20008000858 */
[----:B------:R-:W-:Y:S02]  /*8d80*/  VIADD R12, R8, 0x82 ;  /* 0x00000082080c7836 */ /* 0x000fe40000000000 */
[----:B------:R-:W-:Y:S01]  /*8d90*/  IMAD.MOV.U32 R13, RZ, RZ, -0x7fffffe0 ;  /* 0x80000020ff0d7424 */ /* 0x000fe200078e00ff */
[----:B------:R-:W-:Y:S01]  /*8da0*/  R2UR UR8, R6 ;  /* 0x00000000060872ca */ /* 0x000fe200000e0000 */
[----:B------:R-:W-:Y:S01]  /*8db0*/  VIADD R10, R8, 0x102 ;  /* 0x00000102080a7836 */ /* 0x000fe20000000000 */
[----:B------:R-:W-:Y:S01]  /*8dc0*/  R2UR UR10, R12 ;  /* 0x000000000c0a72ca */ /* 0x000fe200000e0000 */
[----:B------:R-:W-:Y:S01]  /*8dd0*/  IMAD.MOV.U32 R11, RZ, RZ, -0x7fffffe0 ;  /* 0x80000020ff0b7424 */ /* 0x000fe200078e00ff */
[----:B------:R-:W-:Y:S01]  /*8de0*/  R2UR UR11, R13 ;  /* 0x000000000d0b72ca */ /* 0x000fe200000e0000 */
[----:B------:R-:W-:Y:S01]  /*8df0*/  IMAD.MOV.U32 R9, RZ, RZ, -0x7fffffe0 ;  /* 0x80000020ff097424 */ /* 0x000fe200078e00ff */
[----:B------:R-:W-:Y:S01]  /*8e00*/  R2UR UR9, R7 ;  /* 0x00000000070972ca */ /* 0x000fe200000e0000 */
[----:B---3--:R-:W-:Y:S01]  /*8e10*/  IMAD.IADD R21, R15, 0x1, R108 ;  /* 0x000000010f157824 */ /* 0x008fe200078e026c */
[----:B------:R-:W-:Y:S01]  /*8e20*/  R2UR UR12, R6 ;  /* 0x00000000060c72ca */ /* 0x000fe200000e0000 */
[----:B------:R-:W-:Y:S01]  /*8e30*/  ULDC UR4, c[0x0][0x9dc] ;  /* 0x0002770000047ab9 */ /* 0x000fe20000000800 */
[----:B------:R-:W-:-:S02]  /*8e40*/  WARPGROUP.DEPBAR.LE gsb0, 0x0 ;  /* 0x00008000000079c5 */ /* 0x000fc40000010000 */
[----:B------:R-:W-:-:S07]  /*8e50*/  WARPGROUP.ARRIVE ;  /* 0x00000000000079c5 */ /* 0x000fce0000000000 */
[----:B------:R-:W-:Y:S01]  /*8e60*/  QGMMA.64x32x32.F32.E4M3.E4M3 R72, gdesc[UR8], R72, gsb0 ;  /* 0x00600000084879f3 */ /* 0x000fe20008000848 */
[----:B------:R-:W-:Y:S02]  /*8e70*/  R2UR UR14, R10 ;  /* 0x000000000a0e72ca */ /* 0x000fe400000e0000 */
[----:B------:R-:W-:Y:S02]  /*8e80*/  R2UR UR15, R11 ;  /* 0x000000000b0f72ca */ /* 0x000fe400000e0000 */
[----:B------:R-:W-:Y:S01]  /*8e90*/  R2UR UR13, R7 ;  /* 0x00000000070d72ca */ /* 0x000fe200000e0000 */
[----:B------:R-:W-:Y:S02]  /*8ea0*/  WARPGROUP.DEPBAR.LE gsb0, 0x0 ;  /* 0x00008000000079c5 */ /* 0x000fe40000010000 */
[----:B------:R-:W-:-:S10]  /*8eb0*/  WARPGROUP.ARRIVE ;  /* 0x00000000000079c5 */ /* 0x000fd40000000000 */
[----:B------:R-:W-:Y:S01]  /*8ec0*/  QGMMA.64x32x32.F32.E4M3.E4M3 R56, gdesc[UR12], R56, gsb0 ;  /* 0x006000000c3879f3 */ /* 0x000fe20008000838 */
[----:B------:R-:W-:Y:S02]  /*8ed0*/  VIADD R10, R8, 0x182 ;  /* 0x00000182080a7836 */ /* 0x000fe40000000000 */
[----:B------:R-:W-:Y:S01]  /*8ee0*/  IMAD.MOV.U32 R11, RZ, RZ, -0x7fffffe0 ;  /* 0x80000020ff0b7424 */ /* 0x000fe200078e00ff */
[----:B------:R-:W-:Y:S02]  /*8ef0*/  R2UR UR16, R6 ;  /* 0x00000000061072ca */ /* 0x000fe400000e0000 */
[----:B------:R-:W-:Y:S02]  /*8f00*/  R2UR UR18, R10 ;  /* 0x000000000a1272ca */ /* 0x000fe400000e0000 */
[----:B------:R-:W-:Y:S02]  /*8f10*/  R2UR UR19, R11 ;  /* 0x000000000b1372ca */ /* 0x000fe400000e0000 */
[----:B------:R-:W-:Y:S01]  /*8f20*/  R2UR UR17, R7 ;  /* 0x00000000071172ca */ /* 0x000fe200000e0000 */
[----:B------:R-:W-:-:S02]  /*8f30*/  WARPGROUP.DEPBAR.LE gsb0, 0x0 ;  /* 0x00008000000079c5 */ /* 0x000fc40000010000 */
[----:B------:R-:W-:Y:S01]  /*8f40*/  WARPGROUP.ARRIVE ;  /* 0x00000000000079c5 */ /* 0x000fe20000000000 */
[----:B------:R-:W-:Y:S01]  /*8f50*/  VIADD R8, R8, 0x202 ;  /* 0x0000020208087836 */ /* 0x000fe20000000000 */
[----:B------:R-:W-:Y:S01]  /*8f60*/  R2UR UR23, R9 ;  /* 0x00000000091772ca */ /* 0x000fe200000e0000 */
[----:B------:R-:W3:Y:S07]  /*8f70*/  LDC.64 R10, c[0x0][0x9e0] ;  /* 0x00027800ff0a7b82 */ /* 0x000eee0000000a00 */
[----:B------:R-:W-:Y:S01]  /*8f80*/  QGMMA.64x32x32.F32.E4M3.E4M3 R40, gdesc[UR16], R40, gsb0 ;  /* 0x00600000102879f3 */ /* 0x000fe20008000828 */
[----:B------:R-:W-:-:S02]  /*8f90*/  R2UR UR22, R8 ;  /* 0x00000000081672ca */ /* 0x000fc400000e0000 */
[----:B------:R-:W-:Y:S02]  /*8fa0*/  R2UR UR20, R6 ;  /* 0x00000000061472ca */ /* 0x000fe400000e0000 */
[----:B------:R-:W-:Y:S02]  /*8fb0*/  R2UR UR21, R7 ;  /* 0x00000000071572ca */ /* 0x000fe400000e0000 */
[----:B----4-:R-:W-:-:S13]  /*8fc0*/  ISETP.NE.AND P2, PT, R110, 0x1, PT ;  /* 0x000000016e00780c */ /* 0x010fda0003f45270 */
[----:B--2---:R-:W2:Y:S08]  /*8fd0*/  @P2 LDC R0, c[0x0][0x44c] ;  /* 0x00011300ff002b82 */ /* 0x004eb00000000800 */
[----:B01----:R-:W0:Y:S01]  /*8fe0*/  @P2 LDC R3, c[0x0][0x450] ;  /* 0x00011400ff032b82 */ /* 0x003e220000000800 */
[----:B------:R-:W-:Y:S02]  /*8ff0*/  WARPGROUP.DEPBAR.LE gsb0, 0x0 ;  /* 0x00008000000079c5 */ /* 0x000fe40000010000 */
[----:B------:R-:W-:-:S06]  /*9000*/  WARPGROUP.ARRIVE ;  /* 0x00000000000079c5 */ /* 0x000fcc0000000000 */
[----:B------:R-:W-:Y:S01]  /*9010*/  QGMMA.64x32x32.F32.E4M3.E4M3 R24, gdesc[UR20], R24, gsb0 ;  /* 0x00600000141879f3 */ /* 0x000fe20008000818 */
[----:B--2---:R-:W-:-:S05]  /*9020*/  @P2 IMAD.HI.U32 R0, R21, R0, RZ ;  /* 0x0000000015002227 */ /* 0x004fca00078e00ff */
[----:B0-----:R-:W-:Y:S01]  /*9030*/  @P2 SHF.R.U32.HI R21, RZ, R3, R0 ;  /* 0x00000003ff152219 */ /* 0x001fe20000011600 */
[----:B------:R-:W-:Y:S02]  /*9040*/  @!P1 VIADD R0, R14, 0x13240 ;  /* 0x000132400e009836 */ /* 0x000fe40000000000 */
[----:B------:R-:W-:Y:S02]  /*9050*/  IMAD.MOV.U32 R14, RZ, RZ, -0xa0 ;  /* 0xffffff60ff0e7424 */ /* 0x000fe400078e00ff */
[----:B------:R-:W0:Y:S01]  /*9060*/  SHFL.IDX PT, R107, R21, RZ, 0x1c1f ;  /* 0x001c1fff156b7589 */ /* 0x000e2200000e0000 */
[----:B------:R-:W-:Y:S01]  /*9070*/  LOP3.LUT R16, R16, 0xffffffdf, RZ, 0xc0, !PT ;  /* 0xffffffdf10107812 */ /* 0x000fe200078ec0ff */
[----:B------:R-:W-:Y:S01]  /*9080*/  IMAD R14, R105, R14, 0xa1 ;  /* 0x000000a1690e7424 */ /* 0x000fe200078e020e */
[----:B------:R-:W-:Y:S01]  /*9090*/  @!P1 PRMT R0, RZ, 0x654, R0 ;  /* 0x00000654ff009816 */ /* 0x000fe20000000000 */
[----:B------:R-:W-:Y:S01]  /*90a0*/  IMAD.U32 R9, RZ, RZ, UR4 ;  /* 0x00000004ff097e24 */ /* 0x000fe2000f8e00ff */
[----:B------:R-:W-:Y:S01]  /*90b0*/  @P2 LOP3.LUT R16, R16, 0x20, RZ, 0xfc, !PT ;  /* 0x0000002010102812 */ /* 0x000fe200078efcff */
[----:B------:R-:W-:Y:S01]  /*90c0*/  IMAD R3, R106, -0x2, R14 ;  /* 0xfffffffe6a037824 */ /* 0x000fe200078e020e */
[----:B---3--:R-:W-:-:S02]  /*90d0*/  ISETP.GE.AND P2, PT, R11, 0x1, PT ;  /* 0x000000010b00780c */ /* 0x008fc40003f46270 */
[----:B------:R-:W-:Y:S02]  /*90e0*/  LOP3.LUT R20, RZ, R9, RZ, 0x33, !PT ;  /* 0x00000009ff147212 */ /* 0x000fe400078e33ff */
[----:B------:R-:W-:Y:S02]  /*90f0*/  IADD3 R15, -R112, R3, R114 ;  /* 0x00000003700f7210 */ /* 0x000fe40007ffe172 */
[----:B------:R-:W-:-:S03]  /*9100*/  LOP3.LUT R16, R16, 0xffffffef, RZ, 0xc0, !PT ;  /* 0xffffffef10107812 */ /* 0x000fc600078ec0ff */
[C---:B------:R-:W-:Y:S02]  /*9110*/  IMAD.IADD R20, R15.reuse, 0x1, R20 ;  /* 0x000000010f147824 */ /* 0x040fe400078e0214 */
[----:B------:R-:W-:Y:S02]  /*9120*/  IMAD.IADD R15, R15, 0x1, R10 ;  /* 0x000000010f0f7824 */ /* 0x000fe400078e020a */
[----:B------:R-:W-:Y:S01]  /*9130*/  @P2 LOP3.LUT R16, R16, 0x10, RZ, 0xfc, !PT ;  /* 0x0000001010102812 */ /* 0x000fe200078efcff */
[----:B------:R-:W-:Y:S01]  /*9140*/  VIADD R14, R14, 0xffffffff ;  /* 0xffffffff0e0e7836 */ /* 0x000fe20000000000 */
[----:B------:R-:W-:Y:S02]  /*9150*/  WARPGROUP.DEPBAR.LE gsb0, 0x0 ;  /* 0x00008000000079c5 */ /* 0x000fe40000010000 */
[----:B------:R1:W-:Y:S02]  /*9160*/  @!P1 SYNCS.ARRIVE.TRANS64.RED.A1T0 RZ, [R0+URZ], RZ ;  /* 0x000000ff00ff99a7 */ /* 0x0003e4000810043f */
[----:B-1----:R-:W-:-:S04]  /*9170*/  IMAD R0, R105, -0xa0, R114 ;  /* 0xffffff6069007824 */ /* 0x002fc800078e0272 */
[----:B------:R-:W-:-:S04]  /*9180*/  VIADD R0, R0, 0xa0 ;  /* 0x000000a000007836 */ /* 0x000fc80000000000 */
[----:B------:R-:W-:Y:S02]  /*9190*/  IMAD R106, R106, -0x2, R0 ;  /* 0xfffffffe6a6a7824 */ /* 0x000fe400078e0200 */
[----:B------:R-:W-:Y:S02]  /*91a0*/  VIADD R0, R3, 0xffffffff ;  /* 0xffffffff03007836 */ /* 0x000fe40000000000 */
[----:B0-----:R-:W-:Y:S01]  /*91b0*/  IMAD.IADD R3, R20, 0x1, R107 ;  /* 0x0000000114037824 */ /* 0x001fe200078e026b */
[----:B------:R-:W-:Y:S01]  /*91c0*/  VIADDMNMX R8, R107, R15, R106, PT ;  /* 0x0000000f6b087246 */ /* 0x000fe2000380016a */
[----:B------:R-:W-:Y:S06]  /*91d0*/  @!P2 BRA `(.L_x_1179) ;  /* 0x00000000004ca947 */ /* 0x000fec0003800000 */
[----:B------:R-:W-:Y:S01]  /*91e0*/  IADD3 R107, -R112, R114, R107 ;  /* 0x00000072706b7210 */ /* 0x000fe20007ffe16b */
[----:B------:R-:W-:Y:S03]  /*91f0*/  BSSY B0, `(.L_x_1180) ;  /* 0x000000e000007945 */ /* 0x000fe60003800000 */
        /* <DEDUP_REMOVED lines=9> */
.L_x_1181:
[----:B------:R-:W-:-:S13]  /*9290*/  ISETP.NE.AND P2, PT, R11, 0x1, PT ;  /* 0x000000010b00780c */ /* 0x000fda0003f45270 */
[----:B------:R-:W0:Y:S02]  /*92a0*/  @P2 LDC.64 R12, c[0x0][0x9e8] ;  /* 0x00027a00ff0c2b82 */ /* 0x000e240000000a00 */
[----:B0-----:R-:W-:-:S05]  /*92b0*/  @P2 IMAD.HI.U32 R12, R107, R12, RZ ;  /* 0x0000000c6b0c2227 */ /* 0x001fca00078e00ff */
[----:B------:R-:W-:-:S07]  /*92c0*/  @P2 SHF.R.U32.HI R107, RZ, R13, R12 ;  /* 0x0000000dff6b2219 */ /* 0x000fce000001160c */
.L_x_1182:
[----:B------:R-:W-:Y:S05]  /*92d0*/  BSYNC B0 ;  /* 0x0000000000007941 */ /* 0x000fea0003800000 */
.L_x_1180:
[----:B------:R-:W-:-:S05]  /*92e0*/  IMAD R12, R107, R11, R0 ;  /* 0x0000000b6b0c7224 */ /* 0x000fca00078e0200 */
[----:B------:R-:W-:Y:S02]  /*92f0*/  VIMNMX R3, R3, R12, !PT ;  /* 0x0000000c03037248 */ /* 0x000fe40007fe0100 */
[----:B------:R-:W-:-:S07]  /*9300*/  VIADDMNMX R8, R12, R11, R8, PT ;  /* 0x0000000b0c087246 */ /* 0x000fce0003800108 */
.L_x_1179:
[----:B------:R-:W-:Y:S02]  /*9310*/  ISETP.GE.AND P2, PT, R14, 0x2, PT ;  /* 0x000000020e00780c */ /* 0x000fe40003f46270 */
[----:B------:R-:W-:Y:S02]  /*9320*/  LOP3.LUT R22, R22, 0xdfffffff, RZ, 0xc0, !PT ;  /* 0xdfffffff16167812 */ /* 0x000fe400078ec0ff */
[----:B------:R-:W-:Y:S02]  /*9330*/  ISETP.GE.AND P3, PT, R14, 0x9, PT ;  /* 0x000000090e00780c */ /* 0x000fe40003f66270 */
[----:B------:R-:W-:Y:S02]  /*9340*/  LOP3.LUT R16, R16, 0xfffffff7, RZ, 0xc0, !PT ;  /* 0xfffffff710107812 */ /* 0x000fe400078ec0ff */
[----:B------:R-:W-:-:S05]  /*9350*/  ISETP.GE.AND P5, PT, R14, 0x29, PT ;  /* 0x000000290e00780c */ /* 0x000fca0003fa6270 */
[----:B------:R-:W-:Y:S02]  /*9360*/  @P2 LOP3.LUT R22, R22, 0x20000000, RZ, 0xfc, !PT ;  /* 0x2000000016162812 */ /* 0x000fe400078efcff */
[----:B------:R-:W-:Y:S02]  /*9370*/  ISETP.GT.AND P2, PT, R3, 0x1, !P2 ;  /* 0x000000010300780c */ /* 0x000fe40005744270 */
[----:B------:R-:W-:Y:S02]  /*9380*/  LOP3.LUT R22, R22, 0xbfffffff, RZ, 0xc0, !PT ;  /* 0xbfffffff16167812 */ /* 0x000fe400078ec0ff */
[----:B------:R-:W-:Y:S02]  /*9390*/  ISETP.LT.OR P2, PT, R8, 0x2, P2 ;  /* 0x000000020800780c */ /* 0x000fe40001741670 */
[----:B------:R-:W-:Y:S02]  /*93a0*/  @P3 LOP3.LUT R22, R22, 0x40000000, RZ, 0xfc, !PT ;  /* 0x4000000016163812 */ /* 0x000fe400078efcff */
[----:B------:R-:W-:-:S02]  /*93b0*/  FSEL R89, R89, -INF , !P2 ;  /* 0xff80000059597808 */ /* 0x000fc40005000000 */
[C---:B------:R-:W-:Y:S02]  /*93c0*/  ISETP.GT.AND P2, PT, R3.reuse, 0x8, !P3 ;  /* 0x000000080300780c */ /* 0x040fe40005f44270 */
[----:B------:R-:W-:Y:S02]  /*93d0*/  ISETP.GE.AND P3, PT, R14, 0xa, PT ;  /* 0x0000000a0e00780c */ /* 0x000fe40003f66270 */
[----:B------:R-:W-:Y:S02]  /*93e0*/  ISETP.LT.OR P2, PT, R8, 0x9, P2 ;  /* 0x000000090800780c */ /* 0x000fe40001741670 */
[----:B------:R-:W-:Y:S02]  /*93f0*/  LOP3.LUT R22, R22, 0x7fffffff, RZ, 0xc0, !PT ;  /* 0x7fffffff16167812 */ /* 0x000fe400078ec0ff */
        /* <DEDUP_REMOVED lines=24> */
[----:B------:R-:W-:-:S04]  /*9580*/  ISETP.GT.AND P2, PT, R3, 0x19, !P3 ;  /* 0x000000190300780c */ /* 0x000fc80005f44270 */
[----:B------:R-:W-:-:S04]  /*9590*/  ISETP.LT.OR P2, PT, R8, 0x1a, P2 ;  /* 0x0000001a0800780c */ /* 0x000fc80001741670 */
[----:B------:R-:W-:Y:S02]  /*95a0*/  FSEL R101, R101, -INF , !P2 ;  /* 0xff80000065657808 */ /* 0x000fe40005000000 */
[----:B------:R-:W-:Y:S02]  /*95b0*/  ISETP.GE.AND P2, PT, R14, 0x21, PT ;  /* 0x000000210e00780c */ /* 0x000fe40003f46270 */
[----:B------:R-:W-:Y:S02]  /*95c0*/  @P3 LOP3.LUT R22, R22, 0x80000000, RZ, 0xfc, !PT ;  /* 0x8000000016163812 */ /* 0x000fe400078efcff */
[----:B------:R-:W-:Y:S02]  /*95d0*/  ISETP.GT.AND P3, PT, R3, 0x20, !P2 ;  /* 0x000000200300780c */ /* 0x000fe40005764270 */
[----:B------:R-:W-:Y:S02]  /*95e0*/  LOP3.LUT R22, R22, 0xffdfffff, RZ, 0xc0, !PT ;  /* 0xffdfffff16167812 */ /* 0x000fe400078ec0ff */
[----:B------:R-:W-:-:S02]  /*95f0*/  ISETP.LT.OR P3, PT, R8, 0x21, P3 ;  /* 0x000000210800780c */ /* 0x000fc40001f61670 */
[----:B------:R-:W-:Y:S02]  /*9600*/  @P5 LOP3.LUT R22, R22, 0x200000, RZ, 0xfc, !PT ;  /* 0x0020000016165812 */ /* 0x000fe400078efcff */
[----:B------:R-:W-:Y:S02]  /*9610*/  FSEL R113, R72, -INF , !P3 ;  /* 0xff80000048717808 */ /* 0x000fe40005800000 */
[----:B------:R-:W-:Y:S02]  /*9620*/  ISETP.GE.AND P3, PT, R14, 0x22, PT ;  /* 0x000000220e00780c */ /* 0x000fe40003f66270 */
[----:B------:R-:W-:Y:S02]  /*9630*/  LOP3.LUT R22, R22, 0xffefffff, RZ, 0xc0, !PT ;  /* 0xffefffff16167812 */ /* 0x000fe400078ec0ff */
[----:B------:R-:W-:-:S04]  /*9640*/  ISETP.GT.AND P4, PT, R3, 0x21, !P3 ;  /* 0x000000210300780c */ /* 0x000fc80005f84270 */
[----:B------:R-:W-:-:S04]  /*9650*/  ISETP.LT.OR P4, PT, R8, 0x22, P4 ;  /* 0x000000220800780c */ /* 0x000fc80002781670 */
        /* <DEDUP_REMOVED lines=171> */
[----:B------:R-:W-:-:S04]  /*a110*/  ISETP.GT.AND P6, PT, R3, RZ, !P5 ;  /* 0x000000ff0300720c */ /* 0x000fc80006fc4270 */
        /* <DEDUP_REMOVED lines=8> */
[----:B------:R-:W-:Y:S02]  /*a1a0*/  ISETP.GE.AND P6, PT, R11, 0x1, PT ;  /* 0x000000010b00780c */ /* 0x000fe40003fc6270 */
[----:B0-----:R-:W-:Y:S01]  /*a1b0*/  VIADDMNMX R106, R3, R15, R106, PT ;  /* 0x0000000f036a7246 */ /* 0x001fe2000380016a */
[----:B------:R-:W-:-:S10]  /*a1c0*/  IMAD.IADD R20, R20, 0x1, R3 ;  /* 0x0000000114147824 */ /* 0x000fd400078e0203 */
[----:B------:R-:W-:Y:S05]  /*a1d0*/  @!P6 BRA `(.L_x_1183) ;  /* 0x00000000004ce947 */ /* 0x000fea0003800000 */
        /* <DEDUP_REMOVED lines=11> */
.L_x_1185:
[----:B------:R-:W-:-:S13]  /*a290*/  ISETP.NE.AND P6, PT, R11, 0x1, PT ;  /* 0x000000010b00780c */ /* 0x000fda0003fc5270 */
[----:B------:R-:W0:Y:S02]  /*a2a0*/  @P6 LDC.64 R12, c[0x0][0x9e8] ;  /* 0x00027a00ff0c6b82 */ /* 0x000e240000000a00 */
[----:B0-----:R-:W-:-:S05]  /*a2b0*/  @P6 IMAD.HI.U32 R12, R3, R12, RZ ;  /* 0x0000000c030c6227 */ /* 0x001fca00078e00ff */
[----:B------:R-:W-:-:S07]  /*a2c0*/  @P6 SHF.R.U32.HI R3, RZ, R13, R12 ;  /* 0x0000000dff036219 */ /* 0x000fce000001160c */
.L_x_1186:
[----:B------:R-:W-:Y:S05]  /*a2d0*/  BSYNC B0 ;  /* 0x0000000000007941 */ /* 0x000fea0003800000 */
.L_x_1184:
[----:B------:R-:W-:-:S05]  /*a2e0*/  IMAD R3, R3, R11, R0 ;  /* 0x0000000b03037224 */ /* 0x000fca00078e0200 */
[----:B------:R-:W-:Y:S02]  /*a2f0*/  VIMNMX R20, R20, R3, !PT ;  /* 0x0000000314147248 */ /* 0x000fe40007fe0100 */
[----:B------:R-:W-:-:S07]  /*a300*/  VIADDMNMX R106, R3, R11, R106, PT ;  /* 0x0000000b036a7246 */ /* 0x000fce000380016a */
.L_x_1183:
[----:B------:R-:W-:Y:S02]  /*a310*/  ISETP.GT.AND P2, PT, R20, 0x20, !P2 ;  /* 0x000000201400780c */ /* 0x000fe40005744270 */
[----:B------:R-:W-:Y:S02]  /*a320*/  LOP3.LUT P6, RZ, R22, 0x200000, RZ, 0xc0, !PT ;  /* 0x0020000016ff7812 */ /* 0x000fe400078cc0ff */
[----:B------:R-:W-:Y:S02]  /*a330*/  ISETP.LT.OR P2, PT, R106, 0x21, P2 ;  /* 0x000000216a00780c */ /* 0x000fe40001741670 */
[----:B------:R-:W-:Y:S02]  /*a340*/  ISETP.GT.AND P3, PT, R20, 0x21, !P3 ;  /* 0x000000211400780c */ /* 0x000fe40005f64270 */
[----:B------:R-:W-:Y:S02]  /*a350*/  FSEL R13, R74, -INF , !P2 ;  /* 0xff8000004a0d7808 */ /* 0x000fe40005000000 */
[----:B------:R-:W-:-:S02]  /*a360*/  ISETP.GT.AND P2, PT, R20, 0x28, !P6 ;  /* 0x000000281400780c */ /* 0x000fc40007744270 */
[C---:B------:R-:W-:Y:S02]  /*a370*/  ISETP.LT.OR P3, PT, R106.reuse, 0x22, P3 ;  /* 0x000000226a00780c */ /* 0x040fe40001f61670 */
[----:B------:R-:W-:Y:S02]  /*a380*/  ISETP.LT.OR P2, PT, R106, 0x29, P2 ;  /* 0x000000296a00780c */ /* 0x000fe40001741670 */
[----:B------:R-:W-:Y:S02]  /*a390*/  FSEL R75, R75, -INF , !P3 ;  /* 0xff8000004b4b7808 */ /* 0x000fe40005800000 */
[----:B------:R-:W-:Y:S02]  /*a3a0*/  FSEL R15, R78, -INF , !P2 ;  /* 0xff8000004e0f7808 */ /* 0x000fe40005000000 */
[C---:B------:R-:W-:Y:S02]  /*a3b0*/  LOP3.LUT P2, RZ, R22.reuse, 0x100000, RZ, 0xc0, !PT ;  /* 0x0010000016ff7812 */ /* 0x040fe4000784c0ff */
[----:B------:R-:W-:-:S02]  /*a3c0*/  LOP3.LUT P3, RZ, R22, 0x800, RZ, 0xc0, !PT ;  /* 0x0000080016ff7812 */ /* 0x000fc4000786c0ff */
        /* <DEDUP_REMOVED lines=61> */
[----:B------:R-:W-:Y:S02]  /*a7a0*/  ISETP.GT.AND P2, PT, R20, 0x50, !P3 ;  /* 0x000000501400780c */ /* 0x000fe40005f44270 */
[----:B------:R-:W-:Y:S02]  /*a7b0*/  LOP3.LUT P3, RZ, R22, 0x1, RZ, 0xc0, !PT ;  /* 0x0000000116ff7812 */ /* 0x000fe4000786c0ff */
        /* <DEDUP_REMOVED lines=36> */
[----:B------:R-:W-:Y:S01]  /*aa00*/  LOP3.LUT P2, RZ, R22, 0x20, RZ, 0xc0, !PT ;  /* 0x0000002016ff7812 */ /* 0x000fe2000784c0ff */
[----:B------:R-:W0:Y:S01]  /*aa10*/  SHFL.BFLY PT, R3, R0, 0x2, 0x1f ;  /* 0x0c401f0000037f89 */ /* 0x000e2200000e0000 */
[C---:B------:R-:W-:Y:S02]  /*aa20*/  ISETP.GT.AND P5, PT, R20.reuse, RZ, !P5 ;  /* 0x000000ff1400720c */ /* 0x040fe40006fa4270 */
[----:B------:R-:W-:-:S02]  /*aa30*/  ISETP.GT.AND P2, PT, R20, 0x68, !P2 ;  /* 0x000000681400780c */ /* 0x000fc40005744270 */
[C---:B------:R-:W-:Y:S02]  /*aa40*/  ISETP.LT.OR P5, PT, R106.reuse, 0x1, P5 ;  /* 0x000000016a00780c */ /* 0x040fe40002fa1670 */
[----:B------:R-:W-:Y:S02]  /*aa50*/  ISETP.LT.OR P2, PT, R106, 0x69, P2 ;  /* 0x000000696a00780c */ /* 0x000fe40001741670 */
[----:B------:R-:W-:Y:S02]  /*aa60*/  FSEL R90, R90, -INF , !P5 ;  /* 0xff8000005a5a7808 */ /* 0x000fe40006800000 */
[----:B------:R-:W-:Y:S02]  /*aa70*/  FSEL R46, R46, -INF , !P2 ;  /* 0xff8000002e2e7808 */ /* 0x000fe40005000000 */
[C---:B------:R-:W-:Y:S02]  /*aa80*/  LOP3.LUT P2, RZ, R22.reuse, 0x10, RZ, 0xc0, !PT ;  /* 0x0000001016ff7812 */ /* 0x040fe4000784c0ff */
[----:B------:R-:W-:-:S02]  /*aa90*/  LOP3.LUT P5, RZ, R22, 0x2000000, RZ, 0xc0, !PT ;  /* 0x0200000016ff7812 */ /* 0x000fc400078ac0ff */
[C---:B------:R-:W-:Y:S02]  /*aaa0*/  ISETP.GT.AND P2, PT, R20.reuse, 0x69, !P2 ;  /* 0x000000691400780c */ /* 0x040fe40005744270 */
[----:B------:R-:W-:Y:S02]  /*aab0*/  ISETP.GT.AND P4, PT, R20, 0x98, !P4 ;  /* 0x000000981400780c */ /* 0x000fe40006784270 */
[C---:B------:R-:W-:Y:S02]  /*aac0*/  ISETP.LT.OR P2, PT, R106.reuse, 0x6a, P2 ;  /* 0x0000006a6a00780c */ /* 0x040fe40001741670 */
[----:B------:R-:W-:Y:S02]  /*aad0*/  ISETP.LT.OR P4, PT, R106, 0x99, P4 ;  /* 0x000000996a00780c */ /* 0x000fe40002781670 */
[----:B------:R-:W-:Y:S02]  /*aae0*/  FSEL R47, R47, -INF , !P2 ;  /* 0xff8000002f2f7808 */ /* 0x000fe40005000000 */
[----:B------:R-:W-:-:S02]  /*aaf0*/  LOP3.LUT P2, RZ, R22, 0x8, RZ, 0xc0, !PT ;  /* 0x0000000816ff7812 */ /* 0x000fc4000784c0ff */
[----:B0-----:R-:W-:Y:S02]  /*ab00*/  FMNMX.FTZ R14, R0, R3, !PT ;  /* 0x00000003000e7209 */ /* 0x001fe40007810000 */
[----:B------:R-:W-:-:S03]  /*ab10*/  ISETP.GT.AND P2, PT, R20, 0x70, !P2 ;  /* 0x000000701400780c */ /* 0x000fc60005744270 */
[----:B------:R-:W0:Y:S01]  /*ab20*/  SHFL.BFLY PT, R3, R14, 0x1, 0x1f ;  /* 0x0c201f000e037f89 */ /* 0x000e2200000e0000 */
[----:B------:R-:W-:-:S04]  /*ab30*/  ISETP.LT.OR P2, PT, R106, 0x71, P2 ;  /* 0x000000716a00780c */ /* 0x000fc80001741670 */
[----:B------:R-:W-:Y:S02]  /*ab40*/  FSEL R50, R50, -INF , !P2 ;  /* 0xff80000032327808 */ /* 0x000fe40005000000 */
[----:B------:R-:W-:-:S04]  /*ab50*/  LOP3.LUT P2, RZ, R22, 0x4, RZ, 0xc0, !PT ;  /* 0x0000000416ff7812 */ /* 0x000fc8000784c0ff */
[----:B------:R-:W-:-:S04]  /*ab60*/  ISETP.GT.AND P2, PT, R20, 0x71, !P2 ;  /* 0x000000711400780c */ /* 0x000fc80005744270 */
[----:B------:R-:W-:-:S04]  /*ab70*/  ISETP.LT.OR P2, PT, R106, 0x72, P2 ;  /* 0x000000726a00780c */ /* 0x000fc80001741670 */
[----:B------:R-:W-:Y:S02]  /*ab80*/  FSEL R51, R51, -INF , !P2 ;  /* 0xff80000033337808 */ /* 0x000fe40005000000 */
[----:B------:R-:W-:Y:S02]  /*ab90*/  LOP3.LUT P2, RZ, R22, 0x2, RZ, 0xc0, !PT ;  /* 0x0000000216ff7812 */ /* 0x000fe4000784c0ff */
[----:B0-----:R-:W-:Y:S02]  /*aba0*/  FMNMX.FTZ R3, R14, R3, !PT ;  /* 0x000000030e037209 */ /* 0x001fe40007810000 */
[----:B------:R-:W-:-:S03]  /*abb0*/  ISETP.GT.AND P2, PT, R20, 0x78, !P2 ;  /* 0x000000781400780c */ /* 0x000fc60005744270 */
[----:B------:R-:W-:Y:S01]  /*abc0*/  FFMA.FTZ R8, R2, R3, -8 ;  /* 0xc100000002087423 */ /* 0x000fe20000010003 */
[----:B------:R-:W-:-:S04]  /*abd0*/  ISETP.LT.OR P2, PT, R106, 0x79, P2 ;  /* 0x000000796a00780c */ /* 0x000fc80001741670 */
[----:B------:R-:W-:Y:S02]  /*abe0*/  FSEL R54, R54, -INF , !P2 ;  /* 0xff80000036367808 */ /* 0x000fe40005000000 */
[----:B------:R-:W-:Y:S02]  /*abf0*/  ISETP.GT.AND P2, PT, R20, 0x79, !P3 ;  /* 0x000000791400780c */ /* 0x000fe40005f44270 */
[----:B------:R-:W-:Y:S02]  /*ac00*/  LOP3.LUT P3, RZ, R22, 0x1000000, RZ, 0xc0, !PT ;  /* 0x0100000016ff7812 */ /* 0x000fe4000786c0ff */
        /* <DEDUP_REMOVED lines=34> */
[----:B------:R-:W-:-:S04]  /*ae30*/  ISETP.GT.AND P2, PT, R20, 0x81, !P5 ;  /* 0x000000811400780c */ /* 0x000fc80006f44270 */
        /* <DEDUP_REMOVED lines=10> */
[----:B------:R-:W-:-:S04]  /*aee0*/  FSETP.NEU.FTZ.AND P2, PT, R3, -INF , PT ;  /* 0xff8000000300780b */ /* 0x000fc80003f5d000 */
[----:B------:R-:W-:Y:S02]  /*aef0*/  FSEL R8, R8, RZ, P2 ;  /* 0x000000ff08087208 */ /* 0x000fe40001000000 */
[----:B------:R-:W-:Y:S02]  /*af00*/  ISETP.GT.AND P2, PT, R20, 0x90, !P6 ;  /* 0x000000901400780c */ /* 0x000fe40007744270 */
[----:B------:R-:W-:Y:S01]  /*af10*/  LOP3.LUT P6, RZ, R22, 0x10000000, RZ, 0xc0, !PT ;  /* 0x1000000016ff7812 */ /* 0x000fe200078cc0ff */
[----:B------:R-:W-:-:S01]  /*af20*/  FFMA.FTZ R14, R2, R107, -R8 ;  /* 0x0000006b020e7223 */ /* 0x000fc20000010808 */
[----:B------:R-:W-:Y:S01]  /*af30*/  FMNMX.FTZ R107, R90, R91, !PT ;  /* 0x0000005b5a6b7209 */ /* 0x000fe20007810000 */
[----:B------:R-:W-:-:S01]  /*af40*/  FFMA.FTZ R58, R2, R41, -R8 ;  /* 0x00000029023a7223 */ /* 0x000fc20000010808 */
[----:B------:R-:W-:Y:S01]  /*af50*/  ISETP.LT.OR P2, PT, R106, 0x91, P2 ;  /* 0x000000916a00780c */ /* 0x000fe20001741670 */
[----:B------:R-:W-:-:S01]  /*af60*/  FFMA.FTZ R24, R2, R109, -R8 ;  /* 0x0000006d02187223 */ /* 0x000fc20000010808 */
[----:B------:R-:W-:Y:S01]  /*af70*/  FMNMX.FTZ R0, R94, R107, !PT ;  /* 0x0000006b5e007209 */ /* 0x000fe20007810000 */
[----:B------:R-:W-:-:S01]  /*af80*/  FFMA.FTZ R28, R2, R111, -R8 ;  /* 0x0000006f021c7223 */ /* 0x000fc20000010808 */
[----:B------:R-:W-:Y:S01]  /*af90*/  FSEL R34, R34, -INF , !P2 ;  /* 0xff80000022227808 */ /* 0x000fe20005000000 */
[----:B------:R-:W-:-:S01]  /*afa0*/  FFMA.FTZ R12, R2, R88, -R8 ;  /* 0x00000058020c7223 */ /* 0x000fc20000010808 */
[----:B------:R-:W-:Y:S01]  /*afb0*/  FMNMX.FTZ R107, R95, R0, !PT ;  /* 0x000000005f6b7209 */ /* 0x000fe20007810000 */
[----:B------:R-:W-:-:S01]  /*afc0*/  FFMA.FTZ R89, R2, R89, -R8 ;  /* 0x0000005902597223 */ /* 0x000fc20000010808 */
[----:B------:R-:W-:Y:S01]  /*afd0*/  ISETP.GT.AND P2, PT, R20, 0x91, !P3 ;  /* 0x000000911400780c */ /* 0x000fe20005f44270 */
[----:B------:R-:W-:-:S01]  /*afe0*/  FFMA.FTZ R93, R2, R93, -R8 ;  /* 0x0000005d025d7223 */ /* 0x000fc20000010808 */
[----:B------:R-:W-:Y:S01]  /*aff0*/  FMNMX.FTZ R0, R98, R107, !PT ;  /* 0x0000006b62007209 */ /* 0x000fe20007810000 */
[----:B------:R-:W-:Y:S01]  /*b000*/  MUFU.EX2 R12, R12 ;  /* 0x0000000c000c7308 */ /* 0x000fe20000000800 */
[----:B------:R-:W-:Y:S01]  /*b010*/  ISETP.LT.OR P2, PT, R106, 0x92, P2 ;  /* 0x000000926a00780c */ /* 0x000fe20001741670 */
[C-C-:B------:R-:W-:Y:S01]  /*b020*/  FFMA.FTZ R97, R2.reuse, R97, -R8.reuse ;  /* 0x0000006102617223 */ /* 0x140fe20000010808 */
[----:B------:R-:W-:Y:S01]  /*b030*/  FMNMX.FTZ R107, R99, R0, !PT ;  /* 0x00000000636b7209 */ /* 0x000fe20007810000 */
[--C-:B------:R-:W-:Y:S01]  /*b040*/  FFMA.FTZ R101, R2, R101, -R8.reuse ;  /* 0x0000006502657223 */ /* 0x100fe20000010808 */
[----:B------:R-:W-:Y:S01]  /*b050*/  ISETP.GT.AND P3, PT, R20, 0x99, !P6 ;  /* 0x000000991400780c */ /* 0x000fe20007764270 */
[--C-:B------:R-:W-:Y:S01]  /*b060*/  FFMA.FTZ R32, R2, R113, -R8.reuse ;  /* 0x0000007102207223 */ /* 0x100fe20000010808 */
[----:B------:R-:W-:Y:S01]  /*b070*/  FMNMX.FTZ R0, R102, R107, !PT ;  /* 0x0000006b66007209 */ /* 0x000fe20007810000 */
[----:B------:R-:W-:Y:S01]  /*b080*/  MUFU.EX2 R89, R89 ;  /* 0x0000005900597308 */ /* 0x000fe20000000800 */
[----:B------:R-:W-:Y:S01]  /*b090*/  FSEL R35, R35, -INF , !P2 ;  /* 0xff80000023237808 */ /* 0x000fe20005000000 */
[C-C-:B------:R-:W-:Y:S01]  /*b0a0*/  FFMA.FTZ R73, R2.reuse, R73, -R8.reuse ;  /* 0x0000004902497223 */ /* 0x140fe20000010808 */
[----:B------:R-:W-:Y:S01]  /*b0b0*/  FMNMX.FTZ R0, R103, R0, !PT ;  /* 0x0000000067007209 */ /* 0x000fe20007810000 */
[--C-:B------:R-:W-:Y:S01]  /*b0c0*/  FFMA.FTZ R36, R2, R115, -R8.reuse ;  /* 0x0000007302247223 */ /* 0x100fe20000010808 */
[----:B------:R-:W-:Y:S01]  /*b0d0*/  ISETP.LT.OR P3, PT, R106, 0x9a, P3 ;  /* 0x0000009a6a00780c */ /* 0x000fe20001f61670 */
[--C-:B------:R-:W-:Y:S01]  /*b0e0*/  FFMA.FTZ R77, R2, R77, -R8.reuse ;  /* 0x0000004d024d7223 */ /* 0x100fe20000010808 */
[----:B------:R-:W-:Y:S01]  /*b0f0*/  FMNMX.FTZ R0, R13, R0, !PT ;  /* 0x000000000d007209 */ /* 0x000fe20007810000 */
[----:B------:R-:W-:Y:S01]  /*b100*/  MUFU.EX2 R14, R14 ;  /* 0x0000000e000e7308 */ /* 0x000fe20000000800 */
[----:B------:R-:W-:Y:S01]  /*b110*/  FSEL R41, R38, -INF , !P4 ;  /* 0xff80000026297808 */ /* 0x000fe20006000000 */
[C-C-:B------:R-:W-:Y:S01]  /*b120*/  FFMA.FTZ R40, R2.reuse, R117, -R8.reuse ;  /* 0x0000007502287223 */ /* 0x140fe20000010808 */
[----:B------:R-:W-:Y:S01]  /*b130*/  FMNMX.FTZ R0, R75, R0, !PT ;  /* 0x000000004b007209 */ /* 0x000fe20007810000 */
[C-C-:B------:R-:W-:Y:S01]  /*b140*/  FFMA.FTZ R81, R2.reuse, R81, -R8.reuse ;  /* 0x0000005102517223 */ /* 0x140fe20000010808 */
[----:B------:R-:W-:Y:S01]  /*b150*/  FSEL R39, R39, -INF , !P3 ;  /* 0xff80000027277808 */ /* 0x000fe20005800000 */
        /* <DEDUP_REMOVED lines=30> */
[----:B------:R-:W-:Y:S01]  /*b340*/  FFMA.FTZ R33, R2, R33, -R8 ;  /* 0x0000002102217223 */ /* 0x000fe20000010808 */
[----:B------:R-:W0:Y:S01]  /*b350*/  MUFU.EX2 R93, R93 ;  /* 0x0000005d005d7308 */ /* 0x000e220000000800 */
[----:B------:R-:W-:-:S02]  /*b360*/  ISETP.NE.AND P6, PT, R110, 0x1, PT ;  /* 0x000000016e00780c */ /* 0x000fc40003fc5270 */
[----:B------:R-:W-:-:S04]  /*b370*/  FMNMX.FTZ R0, R149, R0, !PT ;  /* 0x0000000095007209 */ /* 0x000fc80007810000 */
        /* <DEDUP_REMOVED lines=12> */
[----:B------:R-:W0:Y:S03]  /*b440*/  MUFU.EX2 R101, R101 ;  /* 0x0000006500657308 */ /* 0x000e260000000800 */
        /* <DEDUP_REMOVED lines=24> */
[----:B------:R-:W-:Y:S04]  /*b5d0*/  MUFU.EX2 R42, R42 ;  /* 0x0000002a002a7308 */ /* 0x000fe80000000800 */
[----:B------:R-:W0:Y:S04]  /*b5e0*/  SHFL.BFLY PT, R109, R0, 0x2, 0x1f ;  /* 0x0c401f00006d7f89 */ /* 0x000e2800000e0000 */
[----:B------:R-:W1:Y:S08]  /*b5f0*/  MUFU.EX2 R85, R85 ;  /* 0x0000005500557308 */ /* 0x000e700000000800 */
[----:B------:R-:W-:Y:S08]  /*b600*/  MUFU.EX2 R44, R44 ;  /* 0x0000002c002c7308 */ /* 0x000ff00000000800 */
[----:B------:R-:W-:Y:S01]  /*b610*/  MUFU.EX2 R57, R57 ;  /* 0x0000003900397308 */ /* 0x000fe20000000800 */
[----:B-1----:R-:W-:-:S02]  /*b620*/  F2FP.SATFINITE.E4M3.F32.PACK_AB_MERGE_C R150, R85, R42, RZ ;  /* 0x0000002a5596723e */ /* 0x002fc400048070ff */
[----:B0-----:R-:W-:Y:S01]  /*b630*/  FMNMX.FTZ R68, R0, R109, !PT ;  /* 0x0000006d00447209 */ /* 0x001fe20007810000 */
[----:B------:R-:W-:-:S01]  /*b640*/  FFMA.FTZ R109, R2, R143, -R8 ;  /* 0x0000008f026d7223 */ /* 0x000fc20000010808 */
[----:B------:R-:W-:Y:S01]  /*b650*/  FFMA.FTZ R8, R2, R37, -R8 ;  /* 0x0000002502087223 */ /* 0x000fe20000010808 */
[----:B------:R-:W-:Y:S02]  /*b660*/  F2FP.SATFINITE.E4M3.F32.PACK_AB_MERGE_C R150, R81, R40, R150 ;  /* 0x000000285196723e */ /* 0x000fe40004807096 */
[----:B------:R-:W-:Y:S01]  /*b670*/  MUFU.EX2 R48, R48 ;  /* 0x0000003000307308 */ /* 0x000fe20000000800 */
[----:B------:R-:W0:Y:S07]  /*b680*/  SHFL.BFLY PT, R111, R68, 0x1, 0x1f ;  /* 0x0c201f00446f7f89 */ /* 0x000e2e00000e0000 */
[----:B------:R-:W1:Y:S08]  /*b690*/  MUFU.EX2 R61, R61 ;  /* 0x0000003d003d7308 */ /* 0x000e700000000800 */
[----:B------:R-:W-:Y:S08]  /*b6a0*/  MUFU.EX2 R56, R56 ;  /* 0x0000003800387308 */ /* 0x000ff00000000800 */
[----:B------:R-:W-:Y:S01]  /*b6b0*/  MUFU.EX2 R69, R69 ;  /* 0x0000004500457308 */ /* 0x000fe20000000800 */
[----:B0-----:R-:W-:-:S02]  /*b6c0*/  FMNMX.FTZ R0, R68, R111, !PT ;  /* 0x0000006f44007209 */ /* 0x001fc40007810000 */
[----:B-1----:R-:W-:Y:S02]  /*b6d0*/  F2FP.SATFINITE.E4M3.F32.PACK_AB_MERGE_C R144, R61, R48, RZ ;  /* 0x000000303d90723e */ /* 0x002fe400048070ff */
[----:B------:R-:W-:Y:S01]  /*b6e0*/  FSETP.NEU.FTZ.AND P2, PT, R0, -INF , PT ;  /* 0xff8000000000780b */ /* 0x000fe20003f5d000 */
[----:B------:R-:W-:Y:S01]  /*b6f0*/  FFMA.FTZ R68, R2, R0, -8 ;  /* 0xc100000002447423 */ /* 0x000fe20000010000 */
[----:B------:R-:W-:Y:S01]  /*b700*/  F2FP.SATFINITE.E4M3.F32.PACK_AB_MERGE_C R144, R57, R44, R144 ;  /* 0x0000002c3990723e */ /* 0x000fe20004807090 */
[----:B------:R-:W-:Y:S03]  /*b710*/  MUFU.EX2 R52, R52 ;  /* 0x0000003400347308 */ /* 0x000fe60000000800 */
[----:B------:R-:W-:-:S05]  /*b720*/  FSEL R37, R68, RZ, P2 ;  /* 0x000000ff44257208 */ /* 0x000fca0001000000 */
[C-C-:B------:R-:W-:Y:S01]  /*b730*/  FFMA.FTZ R68, R2.reuse, R90, -R37.reuse ;  /* 0x0000005a02447223 */ /* 0x140fe20000010825 */
[----:B------:R-:W-:-:S01]  /*b740*/  FFMA.FTZ R91, R2, R91, -R37 ;  /* 0x0000005b025b7223 */ /* 0x000fc20000010825 */
[C-C-:B------:R-:W-:Y:S01]  /*b750*/  FFMA.FTZ R70, R2.reuse, R94, -R37.reuse ;  /* 0x0000005e02467223 */ /* 0x140fe20000010825 */
[----:B------:R-:W-:-:S01]  /*b760*/  FFMA.FTZ R88, R2, R67, -R37 ;  /* 0x0000004302587223 */ /* 0x000fc20000010825 */
[----:B------:R-:W-:Y:S01]  /*b770*/  FADD.FTZ R67, R12, R89 ;  /* 0x000000590c437221 */ /* 0x000fe20000010000 */
[----:B------:R-:W-:-:S01]  /*b780*/  FFMA.FTZ R95, R2, R95, -R37 ;  /* 0x0000005f025f7223 */ /* 0x000fc20000010825 */
[----:B------:R-:W-:Y:S01]  /*b790*/  MUFU.EX2 R68, R68 ;  /* 0x0000004400447308 */ /* 0x000fe20000000800 */
[----:B------:R-:W-:-:S01]  /*b7a0*/  FFMA.FTZ R72, R2, R98, -R37 ;  /* 0x0000006202487223 */ /* 0x000fc20000010825 */
[----:B------:R-:W-:Y:S01]  /*b7b0*/  FADD.FTZ R90, R14, R67 ;  /* 0x000000430e5a7221 */ /* 0x000fe20000010000 */
[----:B------:R-:W-:-:S01]  /*b7c0*/  FFMA.FTZ R80, R2, R83, -R37 ;  /* 0x0000005302507223 */ /* 0x000fc20000010825 */
[C-C-:B------:R-:W-:Y:S01]  /*b7d0*/  FFMA.FTZ R99, R2.reuse, R99, -R37.reuse ;  /* 0x0000006302637223 */ /* 0x140fe20000010825 */
[----:B------:R-:W-:-:S01]  /*b7e0*/  FFMA.FTZ R74, R2, R102, -R37 ;  /* 0x00000066024a7223 */ /* 0x000fc20000010825 */
[----:B------:R-:W-:Y:S01]  /*b7f0*/  FADD.FTZ R83, R93, R90 ;  /* 0x0000005a5d537221 */ /* 0x000fe20000010000 */
[----:B------:R-:W-:-:S01]  /*b800*/  FFMA.FTZ R90, R2, R71, -R37 ;  /* 0x00000047025a7223 */ /* 0x000fc20000010825 */
[----:B------:R-:W0:Y:S01]  /*b810*/  MUFU.EX2 R91, R91 ;  /* 0x0000005b005b7308 */ /* 0x000e220000000800 */
[----:B------:R-:W-:-:S01]  /*b820*/  FFMA.FTZ R103, R2, R103, -R37 ;  /* 0x0000006702677223 */ /* 0x000fc20000010825 */
[----:B------:R-:W-:Y:S01]  /*b830*/  FADD.FTZ R92, R24, R83 ;  /* 0x00000053185c7221 */ /* 0x000fe20000010000 */
[----:B------:R-:W-:-:S01]  /*b840*/  FFMA.FTZ R13, R2, R13, -R37 ;  /* 0x0000000d020d7223 */ /* 0x000fc20000010825 */
[C-C-:B------:R-:W-:Y:S01]  /*b850*/  FFMA.FTZ R82, R2.reuse, R87, -R37.reuse ;  /* 0x0000005702527223 */ /* 0x140fe20000010825 */
[----:B------:R-:W-:-:S01]  /*b860*/  FFMA.FTZ R76, R2, R75, -R37 ;  /* 0x0000004b024c7223 */ /* 0x000fc20000010825 */
[----:B------:R-:W-:Y:S01]  /*b870*/  FADD.FTZ R83, R97, R92 ;  /* 0x0000005c61537221 */ /* 0x000fe20000010000 */
[----:B------:R-:W-:-:S01]  /*b880*/  FFMA.FTZ R15, R2, R15, -R37 ;  /* 0x0000000f020f7223 */ /* 0x000fc20000010825 */
[----:B------:R-:W1:Y:S01]  /*b890*/  MUFU.EX2 R70, R70 ;  /* 0x0000004600467308 */ /* 0x000e620000000800 */
[----:B------:R-:W-:-:S01]  /*b8a0*/  FFMA.FTZ R78, R2, R79, -R37 ;  /* 0x0000004f024e7223 */ /* 0x000fc20000010825 */
[----:B------:R-:W-:Y:S01]  /*b8b0*/  FADD.FTZ R94, R28, R83 ;  /* 0x000000531c5e7221 */ /* 0x000fe20000010000 */
[----:B------:R-:W-:-:S01]  /*b8c0*/  FFMA.FTZ R21, R2, R21, -R37 ;  /* 0x0000001502157223 */ /* 0x000fc20000010825 */
[C-C-:B------:R-:W-:Y:S01]  /*b8d0*/  FFMA.FTZ R43, R2.reuse, R43, -R37.reuse ;  /* 0x0000002b022b7223 */ /* 0x140fe20000010825 */
[----:B------:R-:W-:-:S01]  /*b8e0*/  FFMA.FTZ R75, R2, R145, -R37 ;  /* 0x00000091024b7223 */ /* 0x000fc20000010825 */
[----:B------:R-:W-:Y:S01]  /*b8f0*/  FADD.FTZ R87, R101, R94 ;  /* 0x0000005e65577221 */ /* 0x000fe20000010000 */
[----:B------:R-:W-:-:S01]  /*b900*/  FFMA.FTZ R79, R2, R147, -R37 ;  /* 0x00000093024f7223 */ /* 0x000fc20000010825 */
[----:B------:R-:W2:Y:S01]  /*b910*/  MUFU.EX2 R95, R95 ;  /* 0x0000005f005f7308 */ /* 0x000ea20000000800 */
[----:B0-----:R-:W-:-:S01]  /*b920*/  FADD.FTZ R71, R68, R91 ;  /* 0x0000005b44477221 */ /* 0x001fc20000010000 */
[----:B------:R-:W-:Y:S01]  /*b930*/  FADD.FTZ R94, R32, R87 ;  /* 0x00000057205e7221 */ /* 0x000fe20000010000 */
[----:B------:R-:W-:-:S01]  /*b940*/  FFMA.FTZ R84, R2, R59, -R37 ;  /* 0x0000003b02547223 */ /* 0x000fc20000010825 */
[C-C-:B------:R-:W-:Y:S01]  /*b950*/  FFMA.FTZ R59, R2.reuse, R149, -R37.reuse ;  /* 0x00000095023b7223 */ /* 0x140fe20000010825 */
[----:B------:R-:W-:-:S01]  /*b960*/  FFMA.FTZ R86, R2, R63, -R37 ;  /* 0x0000003f02567223 */ /* 0x000fc20000010825 */
[----:B------:R-:W-:Y:S01]  /*b970*/  FADD.FTZ R87, R73, R94 ;  /* 0x0000005e49577221 */ /* 0x000fe20000010000 */
[----:B------:R-:W-:-:S01]  /*b980*/  FFMA.FTZ R63, R2, R151, -R37 ;  /* 0x00000097023f7223 */ /* 0x000fc20000010825 */
[----:B------:R-:W0:Y:S01]  /*b990*/  MUFU.EX2 R72, R72 ;  /* 0x0000004800487308 */ /* 0x000e220000000800 */
[----:B-1----:R-:W-:-:S01]  /*b9a0*/  FADD.FTZ R92, R70, R71 ;  /* 0x00000047465c7221 */ /* 0x002fc20000010000 */
[----:B------:R-:W-:Y:S01]  /*b9b0*/  FADD.FTZ R94, R36, R87 ;  /* 0x00000057245e7221 */ /* 0x000fe20000010000 */
[----:B------:R-:W-:-:S01]  /*b9c0*/  FFMA.FTZ R67, R2, R153, -R37 ;  /* 0x0000009902437223 */ /* 0x000fc20000010825 */
[C-C-:B------:R-:W-:Y:S01]  /*b9d0*/  FFMA.FTZ R71, R2.reuse, R155, -R37.reuse ;  /* 0x0000009b02477223 */ /* 0x140fe20000010825 */
[----:B------:R-:W-:Y:S01]  /*b9e0*/  F2FP.SATFINITE.E4M3.F32.PACK_AB_MERGE_C R146, R69, R56, RZ ;  /* 0x000000384592723e */ /* 0x000fe200048070ff */
[C-C-:B------:R-:W-:Y:S01]  /*b9f0*/  FFMA.FTZ R28, R2.reuse, R46, -R37.reuse ;  /* 0x0000002e021c7223 */ /* 0x140fe20000010825 */
[----:B------:R-:W-:-:S01]  /*ba00*/  FFMA.FTZ R26, R2, R26, -R37 ;  /* 0x0000001a021a7223 */ /* 0x000fc20000010825 */
[----:B------:R-:W1:Y:S01]  /*ba10*/  MUFU.EX2 R99, R99 ;  /* 0x0000006300637308 */ /* 0x000e620000000800 */
[----:B--2---:R-:W-:-:S01]  /*ba20*/  FADD.FTZ R83, R95, R92 ;  /* 0x0000005c5f537221 */ /* 0x004fc20000010000 */
[C-C-:B------:R-:W-:Y:S01]  /*ba30*/  FFMA.FTZ R27, R2.reuse, R27, -R37.reuse ;  /* 0x0000001b021b7223 */ /* 0x140fe20000010825 */
[----:B------:R-:W-:-:S01]  /*ba40*/  FFMA.FTZ R30, R2, R30, -R37 ;  /* 0x0000001e021e7223 */ /* 0x000fc20000010825 */
[C-C-:B------:R-:W-:Y:S01]  /*ba50*/  FFMA.FTZ R31, R2.reuse, R31, -R37.reuse ;  /* 0x0000001f021f7223 */ /* 0x140fe20000010825 */
[----:B------:R-:W-:-:S01]  /*ba60*/  FFMA.FTZ R34, R2, R34, -R37 ;  /* 0x0000002202227223 */ /* 0x000fc20000010825 */
[C-C-:B------:R-:W-:Y:S01]  /*ba70*/  FFMA.FTZ R35, R2.reuse, R35, -R37.reuse ;  /* 0x0000002302237223 */ /* 0x140fe20000010825 */
[----:B------:R-:W-:-:S01]  /*ba80*/  FFMA.FTZ R41, R2, R41, -R37 ;  /* 0x0000002902297223 */ /* 0x000fc20000010825 */
[----:B------:R-:W2:Y:S01]  /*ba90*/  MUFU.EX2 R74, R74 ;  /* 0x0000004a004a7308 */ /* 0x000ea20000000800 */
[----:B0-----:R-:W-:-:S01]  /*baa0*/  FADD.FTZ R92, R72, R83 ;  /* 0x00000053485c7221 */ /* 0x001fc20000010000 */
[----:B------:R-:W-:-:S04]  /*bab0*/  F2FP.SATFINITE.E4M3.F32.PACK_AB_MERGE_C R70, R95, R70, RZ ;  /* 0x000000465f46723e */ /* 0x000fc800048070ff */
[----:B------:R-:W-:Y:S02]  /*bac0*/  F2FP.SATFINITE.E4M3.F32.PACK_AB_MERGE_C R153, R91, R68, R70 ;  /* 0x000000445b99723e */ /* 0x000fe40004807046 */
        /* <DEDUP_REMOVED lines=14> */
[----:B------:R-:W2:Y:S08]  /*bbb0*/  MUFU.EX2 R21, R21 ;  /* 0x0000001500157308 */ /* 0x000eb00000000800 */
[----:B------:R3:W-:Y:S08]  /*bbc0*/  MUFU.EX2 R14, R43 ;  /* 0x0000002b000e7308 */ /* 0x0007f00000000800 */
[----:B------:R-:W4:Y:S01]  /*bbd0*/  MUFU.EX2 R80, R80 ;  /* 0x0000005000507308 */ /* 0x000f220000000800 */
[----:B---3--:R-:W-:-:S01]  /*bbe0*/  FFMA.FTZ R43, R2, R47, -R37 ;  /* 0x0000002f022b7223 */ /* 0x008fc20000010825 */
[----:B------:R-:W-:-:S04]  /*bbf0*/  FADD.FTZ R47, R81, R36 ;  /* 0x00000024512f7221 */ /* 0x000fc80000010000 */
[----:B------:R-:W-:Y:S01]  /*bc00*/  FADD.FTZ R24, R42, R47 ;  /* 0x0000002f2a187221 */ /* 0x000fe20000010000 */
[----:B0-----:R-:W-:-:S01]  /*bc10*/  FADD.FTZ R47, R15, R12 ;  /* 0x0000000c0f2f7221 */ /* 0x001fc20000010000 */
[----:B------:R-:W0:Y:S01]  /*bc20*/  MUFU.EX2 R75, R75 ;  /* 0x0000004b004b7308 */ /* 0x000e220000000800 */
[----:B------:R-:W-:-:S01]  /*bc30*/  FFMA.FTZ R12, R2, R50, -R37 ;  /* 0x00000032020c7223 */ /* 0x000fc20000010825 */
[----:B------:R-:W-:Y:S01]  /*bc40*/  FADD.FTZ R85, R85, R24 ;  /* 0x0000001855557221 */ /* 0x000fe20000010000 */
[----:B-1----:R-:W-:-:S01]  /*bc50*/  FADD.FTZ R24, R78, R47 ;  /* 0x0000002f4e187221 */ /* 0x002fc20000010000 */
[----:B------:R-:W-:Y:S01]  /*bc60*/  FFMA.FTZ R47, R2, R51, -R37 ;  /* 0x00000033022f7223 */ /* 0x000fe20000010825 */
[----:B------:R-:W-:Y:S01]  /*bc70*/  F2FP.SATFINITE.E4M3.F32.PACK_AB_MERGE_C R78, R78, R15, RZ ;  /* 0x0000000f4e4e723e */ /* 0x000fe200048070ff */
[----:B------:R-:W-:Y:S01]  /*bc80*/  FADD.FTZ R32, R44, R85 ;  /* 0x000000552c207221 */ /* 0x000fe20000010000 */
[----:B--2---:R-:W-:-:S01]  /*bc90*/  FADD.FTZ R73, R21, R24 ;  /* 0x0000001815497221 */ /* 0x004fc20000010000 */
[----:B------:R-:W1:Y:S01]  /*bca0*/  MUFU.EX2 R82, R82 ;  /* 0x0000005200527308 */ /* 0x000e620000000800 */
[----:B------:R-:W-:Y:S01]  /*bcb0*/  F2FP.SATFINITE.E4M3.F32.PACK_AB_MERGE_C R149, R76, R13, R78 ;  /* 0x0000000d4c95723e */ /* 0x000fe2000480704e */
[----:B------:R-:W-:Y:S01]  /*bcc0*/  FADD.FTZ R51, R57, R32 ;  /* 0x0000002039337221 */ /* 0x000fe20000010000 */
[----:B----4-:R-:W-:-:S03]  /*bcd0*/  FADD.FTZ R24, R80, R73 ;  /* 0x0000004950187221 */ /* 0x010fc60000010000 */
[----:B------:R-:W-:Y:S02]  /*bce0*/  FADD.FTZ R48, R48, R51 ;  /* 0x0000003330307221 */ /* 0x000fe40000010000 */
[----:B------:R-:W2:Y:S01]  /*bcf0*/  MUFU.EX2 R79, R79 ;  /* 0x0000004f004f7308 */ /* 0x000ea20000000800 */
[----:B0-----:R-:W-:-:S01]  /*bd00*/  FADD.FTZ R51, R75, R24 ;  /* 0x000000184b337221 */ /* 0x001fc20000010000 */
[----:B------:R-:W-:Y:S01]  /*bd10*/  FADD.FTZ R61, R61, R48 ;  /* 0x000000303d3d7221 */ /* 0x000fe20000010000 */
[----:B------:R-:W-:-:S03]  /*bd20*/  FFMA.FTZ R24, R2, R54, -R37 ;  /* 0x0000003602187223 */ /* 0x000fc60000010825 */
[----:B------:R-:W-:Y:S02]  /*bd30*/  FADD.FTZ R36, R52, R61 ;  /* 0x0000003d34247221 */ /* 0x000fe40000010000 */
[----:B------:R-:W0:Y:S01]  /*bd40*/  MUFU.EX2 R84, R84 ;  /* 0x0000005400547308 */ /* 0x000e220000000800 */
[----:B-1----:R-:W-:-:S01]  /*bd50*/  FADD.FTZ R32, R82, R51 ;  /* 0x0000003352207221 */ /* 0x002fc20000010000 */
[C-C-:B------:R-:W-:Y:S01]  /*bd60*/  FFMA.FTZ R51, R2.reuse, R55, -R37.reuse ;  /* 0x0000003702337223 */ /* 0x140fe20000010825 */
[----:B------:R-:W-:-:S01]  /*bd70*/  FFMA.FTZ R37, R2, R39, -R37 ;  /* 0x0000002702257223 */ /* 0x000fc20000010825 */
[----:B------:R-:W-:-:S04]  /*bd80*/  F2FP.SATFINITE.E4M3.F32.PACK_AB_MERGE_C R75, R82, R75, RZ ;  /* 0x0000004b524b723e */ /* 0x000fc800048070ff */
[----:B------:R-:W1:Y:S01]  /*bd90*/  MUFU.EX2 R59, R59 ;  /* 0x0000003b003b7308 */ /* 0x000e620000000800 */
[----:B--2---:R-:W-:-:S01]  /*bda0*/  FADD.FTZ R57, R79, R32 ;  /* 0x000000204f397221 */ /* 0x004fc20000010000 */
[----:B------:R-:W-:Y:S02]  /*bdb0*/  F2FP.SATFINITE.E4M3.F32.PACK_AB_MERGE_C R151, R80, R21, R75 ;  /* 0x000000155097723e */ /* 0x000fe4000480704b */
[----:B------:R-:W2:Y:S04]  /*bdc0*/  @P6 LDC R21, c[0x0][0x44c] ;  /* 0x00011300ff156b82 */ /* 0x000ea80000000800 */
[----:B------:R-:W3:Y:S01]  /*bdd0*/  MUFU.EX2 R86, R86 ;  /* 0x0000005600567308 */ /* 0x000ee20000000800 */
[----:B0-----:R-:W-:-:S07]  /*bde0*/  FADD.FTZ R32, R84, R57 ;  /* 0x0000003954207221 */ /* 0x001fce0000010000 */
[----:B------:R-:W0:Y:S01]  /*bdf0*/  MUFU.EX2 R65, R65 ;  /* 0x0000004100417308 */ /* 0x000e220000000800 */
[----:B-1----:R-:W-:-:S07]  /*be00*/  FADD.FTZ R55, R59, R32 ;  /* 0x000000203b377221 */ /* 0x002fce0000010000 */
[----:B------:R-:W1:Y:S01]  /*be10*/  MUFU.EX2 R63, R63 ;  /* 0x0000003f003f7308 */ /* 0x000e620000000800 */
[----:B---3--:R-:W-:-:S01]  /*be20*/  FADD.FTZ R32, R86, R55 ;  /* 0x0000003756207221 */ /* 0x008fc20000010000 */
[----:B------:R-:W-:Y:S01]  /*be30*/  F2FP.SATFINITE.E4M3.F32.PACK_AB_MERGE_C R59, R86, R59, RZ ;  /* 0x0000003b563b723e */ /* 0x000fe200048070ff */
[----:B--2---:R-:W-:-:S03]  /*be40*/  @P6 IMAD.HI.U32 R21, R108, R21, RZ ;  /* 0x000000156c156227 */ /* 0x004fc600078e00ff */
[----:B------:R-:W-:Y:S02]  /*be50*/  F2FP.SATFINITE.E4M3.F32.PACK_AB_MERGE_C R145, R84, R79, R59 ;  /* 0x0000004f5491723e */ /* 0x000fe4000480703b */
[----:B------:R-:W2:Y:S01]  /*be60*/  MUFU.EX2 R88, R88 ;  /* 0x0000005800587308 */ /* 0x000ea20000000800 */
[C---:B0-----:R-:W-:Y:S01]  /*be70*/  F2FP.SATFINITE.E4M3.F32.PACK_AB_MERGE_C R146, R65.reuse, R52, R146 ;  /* 0x000000344192723e */ /* 0x041fe20004807092 */
[----:B------:R-:W-:-:S04]  /*be80*/  FADD.FTZ R65, R65, R36 ;  /* 0x0000002441417221 */ /* 0x000fc80000010000 */
[----:B------:R-:W-:Y:S02]  /*be90*/  FADD.FTZ R56, R56, R65 ;  /* 0x0000004138387221 */ /* 0x000fe40000010000 */
[----:B------:R-:W-:Y:S01]  /*bea0*/  MUFU.EX2 R38, R38 ;  /* 0x0000002600267308 */ /* 0x000fe20000000800 */
[----:B-1----:R-:W-:-:S01]  /*beb0*/  FADD.FTZ R39, R63, R32 ;  /* 0x000000203f277221 */ /* 0x002fc20000010000 */
[----:B------:R-:W-:-:S06]  /*bec0*/  FADD.FTZ R69, R69, R56 ;  /* 0x0000003845457221 */ /* 0x000fcc0000010000 */
[----:B------:R-:W0:Y:S01]  /*bed0*/  MUFU.EX2 R45, R45 ;  /* 0x0000002d002d7308 */ /* 0x000e220000000800 */
[----:B--2---:R-:W-:-:S07]  /*bee0*/  FADD.FTZ R32, R88, R39 ;  /* 0x0000002758207221 */ /* 0x004fce0000010000 */
[----:B------:R-:W1:Y:S08]  /*bef0*/  MUFU.EX2 R67, R67 ;  /* 0x0000004300437308 */ /* 0x000e700000000800 */
        /* <DEDUP_REMOVED lines=8> */
[----:B------:R-:W-:Y:S02]  /*bf80*/  FADD.FTZ R107, R107, R32 ;  /* 0x000000206b6b7221 */ /* 0x000fe40000010000 */
[----:B------:R-:W0:Y:S02]  /*bf90*/  @P6 LDC R32, c[0x0][0x450] ;  /* 0x00011400ff206b82 */ /* 0x000e240000000800 */
[----:B------:R-:W-:-:S02]  /*bfa0*/  FADD.FTZ R38, R38, R107 ;  /* 0x0000006b26267221 */ /* 0x000fc40000010000 */
[----:B------:R-:W3:Y:S01]  /*bfb0*/  MUFU.EX2 R28, R28 ;  /* 0x0000001c001c7308 */ /* 0x000ee20000000800 */
[----:B-1----:R-:W-:-:S01]  /*bfc0*/  FADD.FTZ R20, R90, R39 ;  /* 0x000000275a147221 */ /* 0x002fc20000010000 */
[----:B------:R-:W-:Y:S01]  /*bfd0*/  FADD.FTZ R45, R45, R38 ;  /* 0x000000262d2d7221 */ /* 0x000fe20000010000 */
[----:B------:R-:W-:-:S04]  /*bfe0*/  F2FP.SATFINITE.E4M3.F32.PACK_AB_MERGE_C R67, R90, R67, RZ ;  /* 0x000000435a43723e */ /* 0x000fc800048070ff */
[----:B------:R-:W-:Y:S01]  /*bff0*/  F2FP.SATFINITE.E4M3.F32.PACK_AB_MERGE_C R147, R88, R63, R67 ;  /* 0x0000003f5893723e */ /* 0x000fe20004807043 */
[----:B------:R-:W-:Y:S01]  /*c000*/  MUFU.EX2 R60, R60 ;  /* 0x0000003c003c7308 */ /* 0x000fe20000000800 */
[----:B--2---:R-:W-:-:S04]  /*c010*/  FADD.FTZ R15, R71, R20 ;  /* 0x00000014470f7221 */ /* 0x004fc80000010000 */
[----:B------:R-:W-:-:S03]  /*c020*/  FADD.FTZ R15, R14, R15 ;  /* 0x0000000f0e0f7221 */ /* 0x000fc60000010000 */
[----:B------:R-:W1:Y:S01]  /*c030*/  MUFU.EX2 R53, R53 ;  /* 0x0000003500357308 */ /* 0x000e620000000800 */
[----:B---3--:R-:W-:-:S07]  /*c040*/  FADD.FTZ R20, R28, R15 ;  /* 0x0000000f1c147221 */ /* 0x008fce0000010000 */
[----:B------:R-:W2:Y:S08]  /*c050*/  MUFU.EX2 R43, R43 ;  /* 0x0000002b002b7308 */ /* 0x000eb00000000800 */
[----:B------:R-:W-:Y:S01]  /*c060*/  MUFU.EX2 R58, R133 ;  /* 0x00000085003a7308 */ /* 0x000fe20000000800 */
[----:B-1----:R-:W-:-:S07]  /*c070*/  F2FP.SATFINITE.E4M3.F32.PACK_AB_MERGE_C R142, R53, R60, RZ ;  /* 0x0000003c358e723e */ /* 0x002fce00048070ff */
[----:B------:R-:W1:Y:S01]  /*c080*/  MUFU.EX2 R49, R49 ;  /* 0x0000003100317308 */ /* 0x000e620000000800 */
[C---:B--2---:R-:W-:Y:S01]  /*c090*/  F2FP.SATFINITE.E4M3.F32.PACK_AB_MERGE_C R28, R43.reuse, R28, RZ ;  /* 0x0000001c2b1c723e */ /* 0x044fe200048070ff */
[----:B------:R-:W-:-:S03]  /*c0a0*/  FADD.FTZ R43, R43, R20 ;  /* 0x000000142b2b7221 */ /* 0x000fc60000010000 */
[----:B------:R-:W-:-:S03]  /*c0b0*/  F2FP.SATFINITE.E4M3.F32.PACK_AB_MERGE_C R141, R14, R71, R28 ;  /* 0x000000470e8d723e */ /* 0x000fc6000480701c */
[----:B------:R-:W2:Y:S08]  /*c0c0*/  MUFU.EX2 R12, R12 ;  /* 0x0000000c000c7308 */ /* 0x000eb00000000800 */
[----:B------:R-:W3:Y:S01]  /*c0d0*/  MUFU.EX2 R47, R47 ;  /* 0x0000002f002f7308 */ /* 0x000ee20000000800 */
[----:B-1----:R-:W-:Y:S01]  /*c0e0*/  F2FP.SATFINITE.E4M3.F32.PACK_AB_MERGE_C R142, R49, R58, R142 ;  /* 0x0000003a318e723e */ /* 0x002fe2000480708e */
[----:B------:R-:W-:-:S04]  /*c0f0*/  FADD.FTZ R58, R58, R45 ;  /* 0x0000002d3a3a7221 */ /* 0x000fc80000010000 */
[----:B------:R-:W-:Y:S02]  /*c100*/  FADD.FTZ R49, R49, R58 ;  /* 0x0000003a31317221 */ /* 0x000fe40000010000 */
[----:B------:R-:W1:Y:S01]  /*c110*/  MUFU.EX2 R24, R24 ;  /* 0x0000001800187308 */ /* 0x000e620000000800 */
[----:B--2---:R-:W-:-:S01]  /*c120*/  FADD.FTZ R20, R12, R43 ;  /* 0x0000002b0c147221 */ /* 0x004fc20000010000 */
[----:B------:R-:W-:-:S04]  /*c130*/  FADD.FTZ R60, R60, R49 ;  /* 0x000000313c3c7221 */ /* 0x000fc80000010000 */
[----:B------:R-:W-:Y:S02]  /*c140*/  FADD.FTZ R53, R53, R60 ;  /* 0x0000003c35357221 */ /* 0x000fe40000010000 */
[----:B------:R-:W-:Y:S01]  /*c150*/  MUFU.EX2 R64, R64 ;  /* 0x0000004000407308 */ /* 0x000fe20000000800 */
[----:B---3--:R-:W-:-:S07]  /*c160*/  FADD.FTZ R13, R47, R20 ;  /* 0x000000142f0d7221 */ /* 0x008fce0000010000 */
[----:B------:R-:W2:Y:S01]  /*c170*/  MUFU.EX2 R29, R29 ;  /* 0x0000001d001d7308 */ /* 0x000ea20000000800 */
[----:B-1----:R-:W-:-:S07]  /*c180*/  FADD.FTZ R20, R24, R13 ;  /* 0x0000000d18147221 */ /* 0x002fce0000010000 */
[----:B------:R-:W1:Y:S08]  /*c190*/  MUFU.EX2 R51, R51 ;  /* 0x0000003300337308 */ /* 0x000e700000000800 */
[----:B------:R-:W-:Y:S01]  /*c1a0*/  MUFU.EX2 R62, R62 ;  /* 0x0000003e003e7308 */ /* 0x000fe20000000800 */
[----:B--2---:R-:W-:-:S07]  /*c1b0*/  F2FP.SATFINITE.E4M3.F32.PACK_AB_MERGE_C R13, R29, R64, RZ ;  /* 0x000000401d0d723e */ /* 0x004fce00048070ff */
[----:B------:R-:W2:Y:S01]  /*c1c0*/  MUFU.EX2 R25, R25 ;  /* 0x0000001900197308 */ /* 0x000ea20000000800 */
[C---:B-1----:R-:W-:Y:S01]  /*c1d0*/  F2FP.SATFINITE.E4M3.F32.PACK_AB_MERGE_C R15, R51.reuse, R24, RZ ;  /* 0x00000018330f723e */ /* 0x042fe200048070ff */
[----:B------:R-:W-:-:S03]  /*c1e0*/  FADD.FTZ R51, R51, R20 ;  /* 0x0000001433337221 */ /* 0x000fc60000010000 */
[----:B------:R-:W-:Y:S01]  /*c1f0*/  F2FP.SATFINITE.E4M3.F32.PACK_AB_MERGE_C R143, R47, R12, R15 ;  /* 0x0000000c2f8f723e */ /* 0x000fe2000480700f */
[----:B------:R-:W-:Y:S01]  /*c200*/  IMAD.MOV.U32 R15, RZ, RZ, R108 ;  /* 0x000000ffff0f7224 */ /* 0x000fe200078e006c */
[----:B0-----:R-:W-:Y:S01]  /*c210*/  @P6 SHF.R.U32.HI R15, RZ, R32, R21 ;  /* 0x00000020ff0f6219 */ /* 0x001fe20000011615 */
[----:B------:R-:W0:Y:S01]  /*c220*/  MUFU.EX2 R26, R26 ;  /* 0x0000001a001a7308 */ /* 0x000e220000000800 */
[----:B------:R-:W-:-:S07]  /*c230*/  ISETP.GE.AND P6, PT, R11, 0x1, PT ;  /* 0x000000010b00780c */ /* 0x000fce0003fc6270 */
[----:B------:R-:W1:Y:S01]  /*c240*/  MUFU.EX2 R27, R27 ;  /* 0x0000001b001b7308 */ /* 0x000e620000000800 */
[----:B--2---:R-:W-:Y:S01]  /*c250*/  F2FP.SATFINITE.E4M3.F32.PACK_AB_MERGE_C R136, R25, R62, R13 ;  /* 0x0000003e1988723e */ /* 0x004fe2000480700d */
[----:B------:R-:W-:-:S04]  /*c260*/  FADD.FTZ R62, R62, R53 ;  /* 0x000000353e3e7221 */ /* 0x000fc80000010000 */
[----:B------:R-:W-:Y:S02]  /*c270*/  FADD.FTZ R25, R25, R62 ;  /* 0x0000003e19197221 */ /* 0x000fe40000010000 */
[----:B------:R-:W2:Y:S01]  /*c280*/  MUFU.EX2 R30, R30 ;  /* 0x0000001e001e7308 */ /* 0x000ea20000000800 */
[----:B0-----:R-:W-:-:S01]  /*c290*/  FADD.FTZ R24, R26, R51 ;  /* 0x000000331a187221 */ /* 0x001fc20000010000 */
[----:B------:R-:W-:-:S04]  /*c2a0*/  FADD.FTZ R64, R64, R25 ;  /* 0x0000001940407221 */ /* 0x000fc80000010000 */
[----:B------:R-:W-:Y:S02]  /*c2b0*/  FADD.FTZ R29, R29, R64 ;  /* 0x000000401d1d7221 */ /* 0x000fe40000010000 */
[----:B------:R-:W-:Y:S01]  /*c2c0*/  MUFU.EX2 R33, R33 ;  /* 0x0000002100217308 */ /* 0x000fe20000000800 */
[----:B-1----:R-:W-:-:S07]  /*c2d0*/  FADD.FTZ R13, R27, R24 ;  /* 0x000000181b0d7221 */ /* 0x002fce0000010000 */
[----:B------:R-:W0:Y:S01]  /*c2e0*/  MUFU.EX2 R8, R8 ;  /* 0x0000000800087308 */ /* 0x000e220000000800 */
[----:B--2---:R-:W-:-:S07]  /*c2f0*/  FADD.FTZ R12, R30, R13 ;  /* 0x0000000d1e0c7221 */ /* 0x004fce0000010000 */
        /* <DEDUP_REMOVED lines=8> */
[----:B------:R-:W-:Y:S01]  /*c380*/  MUFU.EX2 R41, R41 ;  /* 0x0000002900297308 */ /* 0x000fe20000000800 */
[----:B0-----:R-:W-:Y:S01]  /*c390*/  F2FP.SATFINITE.E4M3.F32.PACK_AB_MERGE_C R138, R109, R66, R13 ;  /* 0x000000426d8a723e */ /* 0x001fe2000480700d */
[----:B------:R-:W-:-:S04]  /*c3a0*/  FADD.FTZ R66, R66, R29 ;  /* 0x0000001d42427221 */ /* 0x000fc80000010000 */
[----:B------:R-:W-:Y:S02]  /*c3b0*/  FADD.FTZ R66, R109, R66 ;  /* 0x000000426d427221 */ /* 0x000fe40000010000 */
[----:B------:R-:W0:Y:S01]  /*c3c0*/  MUFU.EX2 R20, R37 ;  /* 0x0000002500147308 */ /* 0x000e220000000800 */
[----:B-1----:R-:W-:-:S01]  /*c3d0*/  FADD.FTZ R12, R34, R31 ;  /* 0x0000001f220c7221 */ /* 0x002fc20000010000 */
[----:B------:R-:W-:-:S04]  /*c3e0*/  FADD.FTZ R21, R33, R66 ;  /* 0x0000004221157221 */ /* 0x000fc80000010000 */
[----:B------:R-:W-:Y:S01]  /*c3f0*/  FADD.FTZ R21, R8, R21 ;  /* 0x0000001508157221 */ /* 0x000fe20000010000 */
[----:B------:R-:W-:Y:S01]  /*c400*/  VIADD R8, R105, 0xfffffffe ;  /* 0xfffffffe69087836 */ /* 0x000fe20000000000 */
[----:B------:R-:W1:Y:S01]  /*c410*/  MUFU.EX2 R35, R35 ;  /* 0x0000002300237308 */ /* 0x000e620000000800 */
[----:B0-----:R-:W-:Y:S01]  /*c420*/  F2FP.SATFINITE.E4M3.F32.PACK_AB_MERGE_C R13, R20, R41, RZ ;  /* 0x00000029140d723e */ /* 0x001fe200048070ff */
[----:B-1----:R-:W-:-:S03]  /*c430*/  FADD.FTZ R12, R35, R12 ;  /* 0x0000000c230c7221 */ /* 0x002fc60000010000 */
[----:B------:R-:W-:Y:S01]  /*c440*/  F2FP.SATFINITE.E4M3.F32.PACK_AB_MERGE_C R139, R35, R34, R13 ;  /* 0x00000022238b723e */ /* 0x000fe2000480700d */
[----:B------:R-:W-:Y:S02]  /*c450*/  IMAD.IADD R13, R104, 0x1, R15 ;  /* 0x00000001680d7824 */ /* 0x000fe400078e020f */
[----:B------:R-:W-:Y:S02]  /*c460*/  FADD.FTZ R41, R41, R12 ;  /* 0x0000000c29297221 */ /* 0x000fe40000010000 */
[----:B------:R-:W-:Y:S02]  /*c470*/  IMAD.IADD R10, R13, 0x1, R10 ;  /* 0x000000010d0a7824 */ /* 0x000fe400078e020a */
[----:B------:R-:W-:-:S01]  /*c480*/  FADD.FTZ R20, R20, R41 ;  /* 0x0000002914147221 */ /* 0x000fc20000010000 */
        /* <DEDUP_REMOVED lines=12> */
.L_x_1189:
[----:B------:R-:W-:-:S13]  /*c550*/  ISETP.NE.AND P2, PT, R11, 0x1, PT ;  /* 0x000000010b00780c */ /* 0x000fda0003f45270 */
[----:B------:R-:W0:Y:S02]  /*c560*/  @P2 LDC.64 R14, c[0x0][0x9e8] ;  /* 0x00027a00ff0e2b82 */ /* 0x000e240000000a00 */
[----:B0-----:R-:W-:-:S05]  /*c570*/  @P2 IMAD.HI.U32 R14, R12, R14, RZ ;  /* 0x0000000e0c0e2227 */ /* 0x001fca00078e00ff */
[----:B------:R-:W-:-:S07]  /*c580*/  @P2 SHF.R.U32.HI R12, RZ, R15, R14 ;  /* 0x0000000fff0c2219 */ /* 0x000fce000001160e */
.L_x_1190:
[----:B------:R-:W-:Y:S05]  /*c590*/  BSYNC B0 ;  /* 0x0000000000007941 */ /* 0x000fea0003800000 */
.L_x_1188:
[----:B------:R-:W-:-:S05]  /*c5a0*/  IMAD R11, R12, R11, R11 ;  /* 0x0000000b0c0b7224 */ /* 0x000fca00078e020b */
[----:B------:R-:W-:-:S07]  /*c5b0*/  VIMNMX R10, R10, R11, PT ;  /* 0x0000000b0a0a7248 */ /* 0x000fce0003fe0100 */
.L_x_1187:
[----:B------:R-:W2:Y:S01]  /*c5c0*/  LDL R12, [R1+0x40] ;  /* 0x00004000010c7983 */ /* 0x000ea20000100800 */
[----:B------:R-:W-:Y:S01]  /*c5d0*/  IMAD.HI R10, R10, 0x66666667, RZ ;  /* 0x666666670a0a7827 */ /* 0x000fe200078e02ff */
[----:B------:R-:W-:Y:S01]  /*c5e0*/  ULDC UR37, c[0x0][0x9e4] ;  /* 0x0002790000257ab9 */ /* 0x000fe20000000800 */
[----:B------:R-:W-:Y:S01]  /*c5f0*/  ULDC UR36, c[0x0][0x9e4] ;  /* 0x0002790000247ab9 */ /* 0x000fe20000000800 */
[----:B------:R-:W-:Y:S01]  /*c600*/  ULDC UR38, c[0x0][0x9dc] ;  /* 0x0002770000267ab9 */ /* 0x000fe20000000800 */
[----:B------:R-:W-:Y:S01]  /*c610*/  ULDC UR42, c[0x0][0x9dc] ;  /* 0x00027700002a7ab9 */ /* 0x000fe20000000800 */
[----:B------:R-:W-:Y:S01]  /*c620*/  SHF.R.U32.HI R11, RZ, 0x1f, R10 ;  /* 0x0000001fff0b7819 */ /* 0x000fe2000001160a */
[----:B------:R-:W-:Y:S01]  /*c630*/  ULDC UR43, c[0x0][0x9e0] ;  /* 0x00027800002b7ab9 */ /* 0x000fe20000000800 */
[----:B------:R-:W-:Y:S01]  /*c640*/  ULDC UR39, c[0x0][0x9e0] ;  /* 0x0002780000277ab9 */ /* 0x000fe20000000800 */
[----:B------:R-:W-:Y:S01]  /*c650*/  BSSY B1, `(.L_x_1191) ;  /* 0x0000442000017945 */ /* 0x000fe20003800000 */
[----:B------:R-:W-:-:S02]  /*c660*/  LEA.HI.SX32 R11, R10, R11, 0x1a ;  /* 0x0000000b0a0b7211 */ /* 0x000fc400078fd2ff */
        /* <DEDUP_REMOVED lines=16> */
[----:B--2---:R-:W-:-:S04]  /*c770*/  VIMNMX R12, R12, R11, !PT ;  /* 0x0000000b0c0c7248 */ /* 0x004fc80007fe0100 */
[----:B------:R-:W-:Y:S01]  /*c780*/  ISETP.GE.AND P2, PT, R8, R12, PT ;  /* 0x0000000c0800720c */ /* 0x000fe20003f46270 */
[----:B------:R0:W-:-:S12]  /*c790*/  STL [R1+0x24], R12 ;  /* 0x0000240c01007387 */ /* 0x0001d80000100800 */
[----:B0-----:R-:W-:Y:S05]  /*c7a0*/  @!P2 BRA `(.L_x_1192) ;  /* 0x0000004000b0a947 */ /* 0x001fea0003800000 */
[----:B------:R-:W-:Y:S01]  /*c7b0*/  BSSY B0, `(.L_x_1193) ;  /* 0x0000427000007945 */ /* 0x000fe20003800000 */
[----:B------:R-:W-:-:S07]  /*c7c0*/  IMAD.MOV.U32 R55, RZ, RZ, RZ ;  /* 0x000000ffff377224 */ /* 0x000fce00078e00ff */
.L_x_1213:
[----:B------:R-:W-:-:S05]  /*c7d0*/  VIADD R15, R18, 0x1 ;  /* 0x00000001120f7836 */ /* 0x000fca0000000000 */
[----:B------:R-:W-:-:S04]  /*c7e0*/  ISETP.NE.AND P2, PT, R15, 0x2, PT ;  /* 0x000000020f00780c */ /* 0x000fc80003f45270 */
[----:B------:R-:W-:Y:S02]  /*c7f0*/  SEL R14, RZ, 0x1, P2 ;  /* 0x00000001ff0e7807 */ /* 0x000fe40001000000 */
[----:B------:R-:W-:Y:S02]  /*c800*/  SEL R15, R15, RZ, P2 ;  /* 0x000000ff0f0f7207 */ /* 0x000fe40001000000 */
[----:B------:R-:W-:Y:S01]  /*c810*/  LOP3.LUT R14, R19, R14, RZ, 0x3c, !PT ;  /* 0x0000000e130e7212 */ /* 0x000fe200078e3cff */
[----:B------:R-:W-:Y:S06]  /*c820*/  @!P0 BRA `(.L_x_1194) ;  /* 0x0000000000048947 */ /* 0x000fec0003800000 */
[----:B------:R-:W-:Y:S01]  /*c830*/  BPT.TRAP 0x1 ;  /* 0x000000040000795c */ /* 0x000fe20000300000 */
.L_x_1194:
[----:B------:R-:W-:Y:S01]  /*c840*/  IMAD R9, R15, 0x8, R17 ;  /* 0x000000080f097824 */ /* 0x000fe200078e0211 */
[----:B------:R-:W-:-:S04]  /*c850*/  SHF.L.U32 R10, R14, 0x1f, RZ ;  /* 0x0000001f0e0a7819 */ /* 0x000fc800000006ff */
[----:B------:R0:W1:Y:S01]  /*c860*/  SYNCS.PHASECHK.TRANS64.TRYWAIT P2, [R9+URZ+0x13230], R10 ;  /* 0x0132300a090075a7 */ /* 0x000062000804017f */
[----:B------:R-:W-:Y:S05]  /*c870*/  @!P0 BRA `(.L_x_1195) ;  /* 0x0000000000048947 */ /* 0x000fea0003800000 */
[----:B------:R-:W-:Y:S01]  /*c880*/  BPT.TRAP 0x1 ;  /* 0x000000040000795c */ /* 0x000fe20000300000 */
.L_x_1195:
[----:B------:R-:W2:Y:S01]  /*c890*/  LDL R11, [R1+0x20] ;  /* 0x00002000010b7983 */ /* 0x000ea20000100800 */
[----:B------:R-:W-:Y:S01]  /*c8a0*/  BSSY B2, `(.L_x_1196) ;  /* 0x0000007000027945 */ /* 0x000fe20003800000 */
[----:B--2---:R-:W-:-:S04]  /*c8b0*/  IMAD R57, R15, 0x280, R11 ;  /* 0x000002800f397824 */ /* 0x004fc800078e020b */
[C---:B------:R-:W-:Y:S02]  /*c8c0*/  VIADD R12, R57.reuse, 0x80 ;  /* 0x00000080390c7836 */ /* 0x040fe40000000000 */
[----:B------:R-:W-:Y:S01]  /*c8d0*/  VIADD R56, R57, 0x100 ;  /* 0x0000010039387836 */ /* 0x000fe20000000000 */
[----:B-1----:R-:W-:Y:S06]  /*c8e0*/  @P2 BRA `(.L_x_1197) ;  /* 0x0000000000082947 */ /* 0x002fec0003800000 */
[----:B------:R-:W1:Y:S02]  /*c8f0*/  SYNCS.PHASECHK.TRANS64.TRYWAIT P2, [R9+URZ+0x13230], R10 ;  /* 0x0132300a090075a7 */ /* 0x000e64000804017f */
[----:B-1----:R-:W-:Y:S05]  /*c900*/  @!P2 BRA `(.L_x_1198) ;  /* 0x0000013c0058a947 */ /* 0x002fea0003800000 */
.L_x_1197:
[----:B------:R-:W-:Y:S05]  /*c910*/  BSYNC B2 ;  /* 0x0000000000027941 */ /* 0x000fea0003800000 */
.L_x_1196:
[----:B01----:R-:W-:Y:S01]  /*c920*/  IMAD.MOV.U32 R10, RZ, RZ, R57 ;  /* 0x000000ffff0a7224 */ /* 0x003fe200078e0039 */
        /* <DEDUP_REMOVED lines=9> */
[----:B------:R-:W-:Y:S01]  /*c9c0*/  VIADD R12, R57, 0x180 ;  /* 0x00000180390c7836 */ /* 0x000fe20000000000 */
[----:B------:R-:W-:Y:S01]  /*c9d0*/  R2UR UR23, R13 ;  /* 0x000000000d1772ca */ /* 0x000fe200000e0000 */
[----:B------:R-:W-:Y:S01]  /*c9e0*/  VIADD R56, R57, 0x182 ;  /* 0x0000018239387836 */ /* 0x000fe20000000000 */
[----:B------:R-:W-:-:S02]  /*c9f0*/  R2UR UR20, R4 ;  /* 0x00000000041472ca */ /* 0x000fc400000e0000 */
[----:B------:R-:W-:Y:S02]  /*ca00*/  R2UR UR21, R5 ;  /* 0x00000000051572ca */ /* 0x000fe400000e0000 */
        /* <DEDUP_REMOVED lines=12> */
[C---:B------:R-:W-:Y:S01]  /*cad0*/  VIADD R10, R57.reuse, 0x82 ;  /* 0x00000082390a7836 */ /* 0x040fe20000000000 */
        /* <DEDUP_REMOVED lines=9> */
[----:B------:R-:W-:Y:S01]  /*cb70*/  R2UR UR15, R13 ;  /* 0x000000000d0f72ca */ /* 0x000fe200000e0000 */
[----:B------:R-:W-:Y:S01]  /*cb80*/  IMAD.MOV.U32 R13, RZ, RZ, -0x7fffffe0 ;  /* 0x80000020ff0d7424 */ /* 0x000fe200078e00ff */
[C---:B------:R-:W-:Y:S02]  /*cb90*/  R2UR UR12, R6.reuse ;  /* 0x00000000060c72ca */ /* 0x040fe400000e0000 */
[----:B------:R-:W-:Y:S02]  /*cba0*/  R2UR UR13, R7 ;  /* 0x00000000070d72ca */ /* 0x000fe400000e0000 */
[----:B------:R-:W-:Y:S01]  /*cbb0*/  R2UR UR19, R11 ;  /* 0x000000000b1372ca */ /* 0x000fe200000e0000 */
[----:B------:R-:W-:Y:S01]  /*cbc0*/  IMAD.MOV.U32 R11, RZ, RZ, -0x7fffffe0 ;  /* 0x80000020ff0b7424 */ /* 0x000fe200078e00ff */
[----:B------:R-:W-:Y:S02]  /*cbd0*/  R2UR UR16, R6 ;  /* 0x00000000061072ca */ /* 0x000fe400000e0000 */
[----:B------:R-:W-:Y:S01]  /*cbe0*/  R2UR UR17, R7 ;  /* 0x00000000071172ca */ /* 0x000fe200000e0000 */
[----:B------:R-:W-:-:S02]  /*cbf0*/  WARPGROUP.DEPBAR.LE gsb0, 0x0 ;  /* 0x00008000000079c5 */ /* 0x000fc40000010000 */
        /* <DEDUP_REMOVED lines=41> */
.L_x_1199:
[----:B------:R-:W-:Y:S01]  /*ce90*/  SHF.L.U32 R10, R19, 0x1f, RZ ;  /* 0x0000001f130a7819 */ /* 0x000fe200000006ff */
[----:B------:R-:W-:-:S04]  /*cea0*/  IMAD R19, R18, 0x8, R17 ;  /* 0x0000000812137824 */ /* 0x000fc800078e0211 */
[----:B------:R0:W1:Y:S01]  /*ceb0*/  SYNCS.PHASECHK.TRANS64.TRYWAIT P2, [R19+URZ+0x13250], R10 ;  /* 0x0132500a130075a7 */ /* 0x000062000804017f */
[----:B------:R-:W-:Y:S05]  /*cec0*/  @!P0 BRA `(.L_x_1200) ;  /* 0x0000000000048947 */ /* 0x000fea0003800000 */
[----:B------:R-:W-:Y:S01]  /*ced0*/  BPT.TRAP 0x1 ;  /* 0x000000040000795c */ /* 0x000fe20000300000 */
.L_x_1200:
[----:B------:R-:W-:Y:S04]  /*cee0*/  BSSY B2, `(.L_x_1201) ;  /* 0x0000004000027945 */ /* 0x000fe80003800000 */
[----:B-1----:R-:W-:Y:S05]  /*cef0*/  @P2 BRA `(.L_x_1202) ;  /* 0x0000000000082947 */ /* 0x002fea0003800000 */
[----:B------:R-:W1:Y:S02]  /*cf00*/  SYNCS.PHASECHK.TRANS64.TRYWAIT P2, [R19+URZ+0x13250], R10 ;  /* 0x0132500a130075a7 */ /* 0x000e64000804017f */
[----:B-1----:R-:W-:Y:S05]  /*cf10*/  @!P2 BRA `(.L_x_1203) ;  /* 0x0000013400e8a947 */ /* 0x002fea0003800000 */
.L_x_1202:
[----:B------:R-:W-:Y:S05]  /*cf20*/  BSYNC B2 ;  /* 0x0000000000027941 */ /* 0x000fea0003800000 */
.L_x_1201:
[----:B01----:R-:W-:Y:S01]  /*cf30*/  VIADD R10, R17, 0x1000 ;  /* 0x00001000110a7836 */ /* 0x003fe20000000000 */
[----:B------:R-:W-:-:S04]  /*cf40*/  LOP3.LUT P2, RZ, R16, 0x10, RZ, 0xc0, !PT ;  /* 0x0000001010ff7812 */ /* 0x000fc8000784c0ff */
[----:B------:R-:W-:-:S04]  /*cf50*/  SHF.R.U32.HI R10, RZ, 0x4, R10 ;  /* 0x00000004ff0a7819 */ /* 0x000fc8000001160a */
[----:B------:R-:W-:-:S04]  /*cf60*/  LOP3.LUT R10, R10, 0x3fff, RZ, 0xc0, !PT ;  /* 0x00003fff0a0a7812 */ /* 0x000fc800078ec0ff */
[----:B------:R-:W-:Y:S01]  /*cf70*/  LOP3.LUT R10, R10, 0x10000, RZ, 0xfc, !PT ;  /* 0x000100000a0a7812 */ /* 0x000fe200078efcff */
[----:B------:R-:W-:-:S04]  /*cf80*/  IMAD.MOV.U32 R11, RZ, RZ, -0x3ffffff0 ;  /* 0xc0000010ff0b7424 */ /* 0x000fc800078e00ff */
[----:B------:R-:W-:Y:S01]  /*cf90*/  IMAD R10, R18, 0x280, R10 ;  /* 0x00000280120a7824 */ /* 0x000fe200078e020a */
[----:B------:R-:W-:Y:S01]  /*cfa0*/  R2UR UR7, R11 ;  /* 0x000000000b0772ca */ /* 0x000fe200000e0000 */
[----:B------:R-:W-:Y:S01]  /*cfb0*/  WARPGROUP.ARRIVE ;  /* 0x00000000000079c5 */ /* 0x000fe20000000000 */
[----:B------:R-:W-:Y:S01]  /*cfc0*/  IMAD.MOV.U32 R13, RZ, RZ, -0x3ffffff0 ;  /* 0xc0000010ff0d7424 */ /* 0x000fe200078e00ff */
[----:B------:R-:W2:Y:S01]  /*cfd0*/  LDL R18, [R1+0x38] ;  /* 0x0000380001127983 */ /* 0x000ea20000100800 */
[----:B------:R-:W-:-:S13]  /*cfe0*/  R2UR UR6, R10 ;  /* 0x000000000a0672ca */ /* 0x000fda00000e0000 */
[----:B------:R-:W-:Y:S01]  /*cff0*/  QGMMA.64x64x32.F32.E4M3.E4M3 R24, R152, gdesc[UR4], R24, gsb0 ;  /* 0x00e0000498187df3 */ /* 0x000fe20008000818 */
[----:B------:R-:W-:Y:S01]  /*d000*/  VIADD R12, R10, 0x80 ;  /* 0x000000800a0c7836 */ /* 0x000fe20000000000 */
[----:B------:R-:W-:-:S04]  /*d010*/  R2UR UR7, R13 ;  /* 0x000000000d0772ca */ /* 0x000fc800000e0000 */
[----:B------:R-:W-:Y:S01]  /*d020*/  R2UR UR6, R12 ;  /* 0x000000000c0672ca */ /* 0x000fe200000e0000 */
[----:B------:R-:W-:Y:S02]  /*d030*/  WARPGROUP.DEPBAR.LE gsb0, 0x0 ;  /* 0x00008000000079c5 */ /* 0x000fe40000010000 */
[----:B------:R-:W3:Y:S04]  /*d040*/  LDL R152, [R1+0x1c] ;  /* 0x00001c0001987983 */ /* 0x000ee80000100800 */
[----:B------:R-:W3:Y:S01]  /*d050*/  LDL R153, [R1+0x3c] ;  /* 0x00003c0001997983 */ /* 0x000ee20000100800 */
[----:B------:R-:W-:-:S03]  /*d060*/  WARPGROUP.ARRIVE ;  /* 0x00000000000079c5 */ /* 0x000fc60000000000 */
[----:B------:R-:W4:Y:S03]  /*d070*/  LDL R154, [R1+0xc] ;  /* 0x00000c00019a7983 */ /* 0x000f260000100800 */
[----:B------:R-:W-:Y:S01]  /*d080*/  QGMMA.64x64x32.F32.E4M3.E4M3 R24, R148, gdesc[UR4], R24, gsb0 ;  /* 0x00e0000494187df3 */ /* 0x000fe20008000818 */
[----:B------:R-:W4:Y:S01]  /*d090*/  LDL R155, [R1+0x8] ;  /* 0x00000800019b7983 */ /* 0x000f220000100800 */
[----:B------:R-:W-:Y:S02]  /*d0a0*/  VIADD R12, R10, 0x100 ;  /* 0x000001000a0c7836 */ /* 0x000fe40000000000 */
[----:B------:R-:W-:Y:S02]  /*d0b0*/  IMAD.MOV.U32 R13, RZ, RZ, -0x3ffffff0 ;  /* 0xc0000010ff0d7424 */ /* 0x000fe400078e00ff */
[----:B------:R-:W-:Y:S01]  /*d0c0*/  IMAD.MOV.U32 R11, RZ, RZ, -0x3ffffff0 ;  /* 0xc0000010ff0b7424 */ /* 0x000fe200078e00ff */
[----:B------:R-:W-:Y:S01]  /*d0d0*/  R2UR UR6, R12 ;  /* 0x000000000c0672ca */ /* 0x000fe200000e0000 */
[----:B------:R-:W-:Y:S01]  /*d0e0*/  VIADD R12, R10, 0x180 ;  /* 0x000001800a0c7836 */ /* 0x000fe20000000000 */
[----:B------:R-:W-:Y:S01]  /*d0f0*/  R2UR UR7, R13 ;  /* 0x000000000d0772ca */ /* 0x000fe200000e0000 */
[----:B------:R-:W-:-:S02]  /*d100*/  IMAD.MOV.U32 R13, RZ, RZ, -0x3ffffff0 ;  /* 0xc0000010ff0d7424 */ /* 0x000fc400078e00ff */
[----:B------:R-:W-:Y:S02]  /*d110*/  VIADD R10, R10, 0x200 ;  /* 0x000002000a0a7836 */ /* 0x000fe40000000000 */
[----:B------:R-:W-:-:S05]  /*d120*/  @!P1 VIADD R9, R9, 0x13240 ;  /* 0x0001324009099836 */ /* 0x000fca0000000000 */
[----:B------:R-:W-:Y:S01]  /*d130*/  @!P1 PRMT R9, RZ, 0x654, R9 ;  /* 0x00000654ff099816 */ /* 0x000fe20000000009 */
[----:B------:R-:W-:Y:S02]  /*d140*/  WARPGROUP.DEPBAR.LE gsb0, 0x0 ;  /* 0x00008000000079c5 */ /* 0x000fe40000010000 */
[----:B------:R-:W-:Y:S01]  /*d150*/  WARPGROUP.ARRIVE ;  /* 0x00000000000079c5 */ /* 0x000fe20000000000 */
[----:B------:R-:W0:Y:S05]  /*d160*/  LDC R151, c[0x0][0x448] ;  /* 0x00011200ff977b82 */ /* 0x000e2a0000000800 */
[----:B------:R-:W-:Y:S01]  /*d170*/  QGMMA.64x64x32.F32.E4M3.E4M3 R24, R144, gdesc[UR4], R24, gsb0 ;  /* 0x00e0000490187df3 */ /* 0x000fe20008000818 */
[----:B------:R-:W-:-:S02]  /*d180*/  R2UR UR6, R12 ;  /* 0x000000000c0672ca */ /* 0x000fc400000e0000 */
[----:B------:R-:W-:Y:S01]  /*d190*/  R2UR UR7, R13 ;  /* 0x000000000d0772ca */ /* 0x000fe200000e0000 */
[----:B------:R-:W-:Y:S01]  /*d1a0*/  IMAD R13, R8, -0xa0, RZ ;  /* 0xffffff60080d7824 */ /* 0x000fe200078e02ff */
[----:B0-----:R-:W-:Y:S01]  /*d1b0*/  ISETP.NE.AND P3, PT, R151, 0x1, PT ;  /* 0x000000019700780c */ /* 0x001fe20003f65270 */
[----:B------:R-:W-:Y:S02]  /*d1c0*/  WARPGROUP.DEPBAR.LE gsb0, 0x0 ;  /* 0x00008000000079c5 */ /* 0x000fe40000010000 */
[----:B------:R-:W-:-:S08]  /*d1d0*/  WARPGROUP.ARRIVE ;  /* 0x00000000000079c5 */ /* 0x000fd00000000000 */
[----:B------:R-:W-:Y:S01]  /*d1e0*/  QGMMA.64x64x32.F32.E4M3.E4M3 R24, R140, gdesc[UR4], R24, gsb0 ;  /* 0x00e000048c187df3 */ /* 0x000fe20008000818 */
[----:B------:R-:W-:Y:S02]  /*d1f0*/  R2UR UR6, R10 ;  /* 0x000000000a0672ca */ /* 0x000fe400000e0000 */
[----:B------:R-:W-:Y:S01]  /*d200*/  R2UR UR7, R11 ;  /* 0x000000000b0772ca */ /* 0x000fe200000e0000 */
[----:B------:R-:W0:Y:S08]  /*d210*/  @P3 LDC R10, c[0x0][0x44c] ;  /* 0x00011300ff0a3b82 */ /* 0x000e300000000800 */
[----:B------:R-:W1:Y:S01]  /*d220*/  @P3 LDC R11, c[0x0][0x450] ;  /* 0x00011400ff0b3b82 */ /* 0x000e620000000800 */
[----:B------:R-:W-:-:S02]  /*d230*/  WARPGROUP.DEPBAR.LE gsb0, 0x0 ;  /* 0x00008000000079c5 */ /* 0x000fc40000010000 */
[----:B------:R-:W-:-:S06]  /*d240*/  WARPGROUP.ARRIVE ;  /* 0x00000000000079c5 */ /* 0x000fcc0000000000 */
[----:B------:R-:W-:Y:S01]  /*d250*/  QGMMA.64x64x32.F32.E4M3.E4M3 R24, R136, gdesc[UR4], R24, gsb0 ;  /* 0x00e0000488187df3 */ /* 0x000fe20008000818 */
[----:B---3--:R-:W-:-:S04]  /*d260*/  IMAD.IADD R12, R153, 0x1, R152 ;  /* 0x00000001990c7824 */ /* 0x008fc800078e0298 */
[----:B0-----:R-:W-:-:S05]  /*d270*/  @P3 IMAD.HI.U32 R10, R12, R10, RZ ;  /* 0x0000000a0c0a3227 */ /* 0x001fca00078e00ff */
[----:B-1----:R-:W-:-:S05]  /*d280*/  @P3 SHF.R.U32.HI R12, RZ, R11, R10 ;  /* 0x0000000bff0c3219 */ /* 0x002fca000001160a */
[----:B------:R-:W0:Y:S01]  /*d290*/  SHFL.IDX PT, R140, R12, RZ, 0x1c1f ;  /* 0x001c1fff0c8c7589 */ /* 0x000e2200000e0000 */
[----:B------:R-:W-:Y:S02]  /*d2a0*/  WARPGROUP.DEPBAR.LE gsb0, 0x0 ;  /* 0x00008000000079c5 */ /* 0x000fe40000010000 */
[----:B------:R-:W-:Y:S01]  /*d2b0*/  VIADD R137, R13, 0x1 ;  /* 0x000000010d897836 */ /* 0x000fe20000000000 */
[----:B------:R1:W-:Y:S03]  /*d2c0*/  @!P1 SYNCS.ARRIVE.TRANS64.RED.A1T0 RZ, [R9+URZ], RZ ;  /* 0x000000ff09ff99a7 */ /* 0x0003e6000810043f */
[----:B--2---:R-:W-:Y:S02]  /*d2d0*/  IMAD R137, R18, -0x2, R137 ;  /* 0xfffffffe12897824 */ /* 0x004fe400078e0289 */
[----:B-1----:R-:W-:-:S03]  /*d2e0*/  IMAD.U32 R9, RZ, RZ, UR38 ;  /* 0x00000026ff097e24 */ /* 0x002fc6000f8e00ff */
[----:B----4-:R-:W-:Y:S01]  /*d2f0*/  IADD3 R136, -R155, R137, R154 ;  /* 0x000000899b887210 */ /* 0x010fe20007ffe19a */
[----:B------:R-:W-:Y:S01]  /*d300*/  VIADD R137, R137, 0xffffffff ;  /* 0xffffffff89897836 */ /* 0x000fe20000000000 */
[----:B------:R-:W-:-:S03]  /*d310*/  LOP3.LUT R10, RZ, R9, RZ, 0x33, !PT ;  /* 0x00000009ff0a7212 */ /* 0x000fc600078e33ff */
[----:B------:R-:W-:Y:S02]  /*d320*/  VIADD R18, R136, UR43 ;  /* 0x0000002b88127c36 */ /* 0x000fe40008000000 */
[----:B------:R-:W-:Y:S02]  /*d330*/  IMAD.IADD R136, R10, 0x1, R136 ;  /* 0x000000010a887824 */ /* 0x000fe400078e0288 */
[--C-:B0-----:R-:W-:Y:S02]  /*d340*/  IMAD.IADD R138, R18, 0x1, R140.reuse ;  /* 0x00000001128a7824 */ /* 0x101fe400078e028c */
[----:B------:R-:W-:Y:S01]  /*d350*/  IMAD.IADD R139, R136, 0x1, R140 ;  /* 0x00000001888b7824 */ /* 0x000fe200078e028c */
[----:B------:R-:W-:Y:S06]  /*d360*/  @!P2 BRA `(.L_x_1204) ;  /* 0x000000000054a947 */ /* 0x000fec0003800000 */
        /* <DEDUP_REMOVED lines=12> */
.L_x_1206:
[----:B------:R-:W-:-:S05]  /*d430*/  IMAD.U32 R141, RZ, RZ, UR37 ;  /* 0x00000025ff8d7e24 */ /* 0x000fca000f8e00ff */
[----:B------:R-:W-:-:S13]  /*d440*/  ISETP.NE.AND P2, PT, R141, 0x1, PT ;  /* 0x000000018d00780c */ /* 0x000fda0003f45270 */
[----:B------:R-:W0:Y:S02]  /*d450*/  @P2 LDC.64 R10, c[0x0][0x9e8] ;  /* 0x00027a00ff0a2b82 */ /* 0x000e240000000a00 */
[----:B0-----:R-:W-:-:S05]  /*d460*/  @P2 IMAD.HI.U32 R10, R140, R10, RZ ;  /* 0x0000000a8c0a2227 */ /* 0x001fca00078e00ff */
[----:B------:R-:W-:-:S07]  /*d470*/  @P2 SHF.R.U32.HI R140, RZ, R11, R10 ;  /* 0x0000000bff8c2219 */ /* 0x000fce000001160a */
.L_x_1207:
[----:B------:R-:W-:Y:S05]  /*d480*/  BSYNC B2 ;  /* 0x0000000000027941 */ /* 0x000fea0003800000 */
.L_x_1205:
[----:B------:R-:W-:-:S05]  /*d490*/  IMAD R140, R140, R141, R137 ;  /* 0x0000008d8c8c7224 */ /* 0x000fca00078e0289 */
[----:B------:R-:W-:Y:S02]  /*d4a0*/  VIMNMX R139, R139, R140, !PT ;  /* 0x0000008c8b8b7248 */ /* 0x000fe40007fe0100 */
[----:B------:R-:W-:-:S07]  /*d4b0*/  VIADDMNMX R138, R140, R141, R138, PT ;  /* 0x0000008d8c8a7246 */ /* 0x000fce000380018a */
.L_x_1204:
[C---:B------:R-:W-:Y:S01]  /*d4c0*/  ISETP.GE.AND P2, PT, R13.reuse, 0x2, PT ;  /* 0x000000020d00780c */ /* 0x040fe20003f46270 */
[----:B------:R-:W0:Y:S01]  /*d4d0*/  SHFL.IDX PT, R12, R12, 0x1, 0x1c1f ;  /* 0x003c1f000c0c7f89 */ /* 0x000e2200000e0000 */
[----:B------:R-:W-:Y:S02]  /*d4e0*/  LOP3.LUT R22, R22, 0xdfffffff, RZ, 0xc0, !PT ;  /* 0xdfffffff16167812 */ /* 0x000fe400078ec0ff */
[----:B------:R-:W-:Y:S02]  /*d4f0*/  ISETP.GE.AND P3, PT, R13, 0x9, PT ;  /* 0x000000090d00780c */ /* 0x000fe40003f66270 */
[----:B------:R-:W-:-:S07]  /*d500*/  LOP3.LUT R16, R16, 0xfffffffe, RZ, 0xc0, !PT ;  /* 0xfffffffe10107812 */ /* 0x000fce00078ec0ff */
[----:B------:R-:W-:Y:S02]  /*d510*/  @P2 LOP3.LUT R22, R22, 0x20000000, RZ, 0xfc, !PT ;  /* 0x2000000016162812 */ /* 0x000fe400078efcff */
[----:B------:R-:W-:Y:S02]  /*d520*/  ISETP.GT.AND P2, PT, R139, 0x1, !P2 ;  /* 0x000000018b00780c */ /* 0x000fe40005744270 */
[----:B------:R-:W-:Y:S02]  /*d530*/  LOP3.LUT R22, R22, 0xbfffffff, RZ, 0xc0, !PT ;  /* 0xbfffffff16167812 */ /* 0x000fe400078ec0ff */
[----:B------:R-:W-:Y:S02]  /*d540*/  ISETP.LT.OR P2, PT, R138, 0x2, P2 ;  /* 0x000000028a00780c */ /* 0x000fe40001741670 */
[----:B------:R-:W-:Y:S02]  /*d550*/  @P3 LOP3.LUT R22, R22, 0x40000000, RZ, 0xfc, !PT ;  /* 0x4000000016163812 */ /* 0x000fe400078efcff */
[----:B------:R-:W-:-:S02]  /*d560*/  FSEL R121, R121, -INF , !P2 ;  /* 0xff80000079797808 */ /* 0x000fc40005000000 */
[----:B------:R-:W-:Y:S01]  /*d570*/  ISETP.GT.AND P2, PT, R139, 0x8, !P3 ;  /* 0x000000088b00780c */ /* 0x000fe20005f44270 */
[--C-:B0-----:R-:W-:Y:S01]  /*d580*/  IMAD.IADD R18, R18, 0x1, R12.reuse ;  /* 0x0000000112127824 */ /* 0x101fe200078e020c */
[----:B------:R-:W-:Y:S01]  /*d590*/  ISETP.GE.AND P3, PT, R13, 0xa, PT ;  /* 0x0000000a0d00780c */ /* 0x000fe20003f66270 */
[----:B------:R-:W-:Y:S01]  /*d5a0*/  IMAD.IADD R136, R136, 0x1, R12 ;  /* 0x0000000188887824 */ /* 0x000fe200078e020c */
[----:B------:R-:W-:Y:S02]  /*d5b0*/  ISETP.LT.OR P2, PT, R138, 0x9, P2 ;  /* 0x000000098a00780c */ /* 0x000fe40001741670 */
[----:B------:R-:W-:Y:S02]  /*d5c0*/  LOP3.LUT R22, R22, 0x7fffffff, RZ, 0xc0, !PT ;  /* 0x7fffffff16167812 */ /* 0x000fe400078ec0ff */
[----:B------:R-:W-:Y:S02]  /*d5d0*/  FSEL R124, R124, -INF , !P2 ;  /* 0xff8000007c7c7808 */ /* 0x000fe40005000000 */
[----:B------:R-:W-:-:S04]  /*d5e0*/  ISETP.GT.AND P2, PT, R139, 0x9, !P3 ;  /* 0x000000098b00780c */ /* 0x000fc80005f44270 */
[----:B------:R-:W-:Y:S02]  /*d5f0*/  ISETP.LT.OR P2, PT, R138, 0xa, P2 ;  /* 0x0000000a8a00780c */ /* 0x000fe40001741670 */
[----:B------:R-:W-:Y:S02]  /*d600*/  @P3 LOP3.LUT R22, R22, 0x80000000, RZ, 0xfc, !PT ;  /* 0x8000000016163812 */ /* 0x000fe400078efcff */
[----:B------:R-:W-:Y:S02]  /*d610*/  ISETP.GE.AND P3, PT, R13, 0x11, PT ;  /* 0x000000110d00780c */ /* 0x000fe40003f66270 */
[----:B------:R-:W-:Y:S02]  /*d620*/  FSEL R125, R125, -INF , !P2 ;  /* 0xff8000007d7d7808 */ /* 0x000fe40005000000 */
[----:B------:R-:W-:Y:S02]  /*d630*/  ISETP.GT.AND P2, PT, R139, 0x10, !P3 ;  /* 0x000000108b00780c */ /* 0x000fe40005f44270 */
[----:B------:R-:W-:-:S02]  /*d640*/  LOP3.LUT R22, R22, 0xff7fffff, RZ, 0xc0, !PT ;  /* 0xff7fffff16167812 */ /* 0x000fc400078ec0ff */
[----:B------:R-:W-:-:S04]  /*d650*/  ISETP.LT.OR P2, PT, R138, 0x11, P2 ;  /* 0x000000118a00780c */ /* 0x000fc80001741670 */
[----:B------:R-:W-:Y:S02]  /*d660*/  FSEL R128, R128, -INF , !P2 ;  /* 0xff80000080807808 */ /* 0x000fe40005000000 */
[----:B------:R-:W-:Y:S02]  /*d670*/  @P3 LOP3.LUT R16, R16, 0x1, RZ, 0xfc, !PT ;  /* 0x0000000110103812 */ /* 0x000fe400078efcff */
[----:B------:R-:W-:Y:S02]  /*d680*/  ISETP.GE.AND P3, PT, R13, 0x12, PT ;  /* 0x000000120d00780c */ /* 0x000fe40003f66270 */
[----:B------:R-:W-:Y:S02]  /*d690*/  LOP3.LUT R16, R16, 0xfffffff7, RZ, 0xc0, !PT ;  /* 0xfffffff710107812 */ /* 0x000fe400078ec0ff */
[----:B------:R-:W-:-:S04]  /*d6a0*/  ISETP.GT.AND P2, PT, R139, 0x11, !P3 ;  /* 0x000000118b00780c */ /* 0x000fc80005f44270 */
        /* <DEDUP_REMOVED lines=14> */
[----:B------:R-:W-:Y:S02]  /*d790*/  ISETP.GE.AND P2, PT, R13, 0x21, PT ;  /* 0x000000210d00780c */ /* 0x000fe40003f46270 */
[----:B------:R-:W-:Y:S02]  /*d7a0*/  @P3 LOP3.LUT R16, R16, 0x2, RZ, 0xfc, !PT ;  /* 0x0000000210103812 */ /* 0x000fe400078efcff */
        /* <DEDUP_REMOVED lines=17> */
[----:B------:R-:W-:Y:S02]  /*d8c0*/  ISETP.GT.AND P6, PT, R139, 0x30, !P6 ;  /* 0x000000308b00780c */ /* 0x000fe400077c4270 */
[----:B------:R-:W-:Y:S02]  /*d8d0*/  LOP3.LUT R22, R22, 0xffbfffff, RZ, 0xc0, !PT ;  /* 0xffbfffff16167812 */ /* 0x000fe400078ec0ff */
        /* <DEDUP_REMOVED lines=166> */
[----:B------:R-:W-:-:S04]  /*e340*/  ISETP.GT.AND P6, PT, R139, 0x99, !P6 ;  /* 0x000000998b00780c */ /* 0x000fc800077c4270 */
[----:B------:R-:W-:-:S04]  /*e350*/  ISETP.LT.OR P6, PT, R138, 0x9a, P6 ;  /* 0x0000009a8a00780c */ /* 0x000fc800037c1670 */
[----:B------:R-:W-:Y:S02]  /*e360*/  FSEL R69, R69, -INF , !P6 ;  /* 0xff80000045457808 */ /* 0x000fe40007000000 */
[----:B------:R-:W-:-:S13]  /*e370*/  LOP3.LUT P6, RZ, R16, 0x10, RZ, 0xc0, !PT ;  /* 0x0000001010ff7812 */ /* 0x000fda00078cc0ff */
[----:B------:R-:W-:Y:S05]  /*e380*/  @!P6 BRA `(.L_x_1208) ;  /* 0x000000000054e947 */ /* 0x000fea0003800000 */
        /* <DEDUP_REMOVED lines=12> */
.L_x_1210:
[----:B------:R-:W-:-:S05]  /*e450*/  IMAD.U32 R13, RZ, RZ, UR37 ;  /* 0x00000025ff0d7e24 */ /* 0x000fca000f8e00ff */
[----:B------:R-:W-:-:S13]  /*e460*/  ISETP.NE.AND P6, PT, R13, 0x1, PT ;  /* 0x000000010d00780c */ /* 0x000fda0003fc5270 */
[----:B------:R-:W0:Y:S02]  /*e470*/  @P6 LDC.64 R10, c[0x0][0x9e8] ;  /* 0x00027a00ff0a6b82 */ /* 0x000e240000000a00 */
[----:B0-----:R-:W-:-:S05]  /*e480*/  @P6 IMAD.HI.U32 R10, R12, R10, RZ ;  /* 0x0000000a0c0a6227 */ /* 0x001fca00078e00ff */
[----:B------:R-:W-:-:S07]  /*e490*/  @P6 SHF.R.U32.HI R12, RZ, R11, R10 ;  /* 0x0000000bff0c6219 */ /* 0x000fce000001160a */
.L_x_1211:
[----:B------:R-:W-:Y:S05]  /*e4a0*/  BSYNC B2 ;  /* 0x0000000000027941 */ /* 0x000fea0003800000 */
.L_x_1209:
[----:B------:R-:W-:-:S05]  /*e4b0*/  IMAD R12, R12, R13, R137 ;  /* 0x0000000d0c0c7224 */ /* 0x000fca00078e0289 */
[----:B------:R-:W-:Y:S02]  /*e4c0*/  VIMNMX R136, R136, R12, !PT ;  /* 0x0000000c88887248 */ /* 0x000fe40007fe0100 */
[----:B------:R-:W-:-:S07]  /*e4d0*/  VIADDMNMX R18, R12, R13, R18, PT ;  /* 0x0000000d0c127246 */ /* 0x000fce0003800112 */
.L_x_1208:
        /* <DEDUP_REMOVED lines=10> */
[----:B------:R-:W-:Y:S02]  /*e580*/  LOP3.LUT P2, RZ, R22, 0x400000, RZ, 0xc0, !PT ;  /* 0x0040000016ff7812 */ /* 0x000fe4000784c0ff */
[----:B------:R-:W-:-:S02]  /*e590*/  ISETP.GT.AND P4, PT, R136, 0x28, !P4 ;  /* 0x000000288800780c */ /* 0x000fc40006784270 */
[----:B------:R-:W-:Y:S02]  /*e5a0*/  ISETP.GT.AND P2, PT, R136, 0x31, !P2 ;  /* 0x000000318800780c */ /* 0x000fe40005744270 */
[----:B------:R-:W-:Y:S02]  /*e5b0*/  LOP3.LUT P5, RZ, R22, 0x80000, RZ, 0xc0, !PT ;  /* 0x0008000016ff7812 */ /* 0x000fe400078ac0ff */
[C---:B------:R-:W-:Y:S02]  /*e5c0*/  ISETP.LT.OR P2, PT, R18.reuse, 0x32, P2 ;  /* 0x000000321200780c */ /* 0x040fe40001741670 */
[----:B------:R-:W-:Y:S02]  /*e5d0*/  ISETP.LT.OR P4, PT, R18, 0x29, P4 ;  /* 0x000000291200780c */ /* 0x000fe40002781670 */
[----:B------:R-:W-:Y:S02]  /*e5e0*/  FSEL R115, R115, -INF , !P2 ;  /* 0xff80000073737808 */ /* 0x000fe40005000000 */
[----:B------:R-:W-:-:S02]  /*e5f0*/  LOP3.LUT P2, RZ, R22, 0x200000, RZ, 0xc0, !PT ;  /* 0x0020000016ff7812 */ /* 0x000fc4000784c0ff */
[----:B------:R-:W-:Y:S02]  /*e600*/  FSEL R110, R110, -INF , !P4 ;  /* 0xff8000006e6e7808 */ /* 0x000fe40006000000 */
[C---:B------:R-:W-:Y:S02]  /*e610*/  ISETP.GT.AND P2, PT, R136.reuse, 0x38, !P2 ;  /* 0x000000388800780c */ /* 0x040fe40005744270 */
[----:B------:R-:W-:Y:S02]  /*e620*/  ISETP.GT.AND P3, PT, R136, 0x21, !P3 ;  /* 0x000000218800780c */ /* 0x000fe40005f64270 */
[----:B------:R-:W-:Y:S02]  /*e630*/  ISETP.LT.OR P2, PT, R18, 0x39, P2 ;  /* 0x000000391200780c */ /* 0x000fe40001741670 */
[----:B------:R-:W-:Y:S02]  /*e640*/  LOP3.LUT P4, RZ, R22, 0x40000, RZ, 0xc0, !PT ;  /* 0x0004000016ff7812 */ /* 0x000fe4000788c0ff */
[----:B------:R-:W-:-:S02]  /*e650*/  FSEL R118, R118, -INF , !P2 ;  /* 0xff80000076767808 */ /* 0x000fc40005000000 */
[----:B------:R-:W-:Y:S02]  /*e660*/  LOP3.LUT P2, RZ, R22, 0x100000, RZ, 0xc0, !PT ;  /* 0x0010000016ff7812 */ /* 0x000fe4000784c0ff */
[----:B------:R-:W-:Y:S02]  /*e670*/  ISETP.LT.OR P3, PT, R18, 0x22, P3 ;  /* 0x000000221200780c */ /* 0x000fe40001f61670 */
[----:B------:R-:W-:Y:S02]  /*e680*/  ISETP.GT.AND P2, PT, R136, 0x39, !P2 ;  /* 0x000000398800780c */ /* 0x000fe40005744270 */
[----:B------:R-:W-:Y:S02]  /*e690*/  LOP3.LUT R16, R16, 0xffffff7f, RZ, 0xc0, !PT ;  /* 0xffffff7f10107812 */ /* 0x000fe400078ec0ff */
[----:B------:R-:W-:Y:S02]  /*e6a0*/  ISETP.LT.OR P2, PT, R18, 0x3a, P2 ;  /* 0x0000003a1200780c */ /* 0x000fe40001741670 */
[----:B------:R-:W-:-:S02]  /*e6b0*/  FSEL R107, R107, -INF , !P3 ;  /* 0xff8000006b6b7808 */ /* 0x000fc40005800000 */
[----:B------:R-:W-:Y:S02]  /*e6c0*/  FSEL R119, R119, -INF , !P2 ;  /* 0xff80000077777808 */ /* 0x000fe40005000000 */
[----:B------:R-:W-:Y:S02]  /*e6d0*/  ISETP.GT.AND P2, PT, R136, 0x40, !P5 ;  /* 0x000000408800780c */ /* 0x000fe40006f44270 */
[----:B------:R-:W-:Y:S02]  /*e6e0*/  @P0 LOP3.LUT R16, R16, 0x80, RZ, 0xfc, !PT ;  /* 0x0000008010100812 */ /* 0x000fe400078efcff */
[----:B------:R-:W-:Y:S02]  /*e6f0*/  ISETP.LT.OR P2, PT, R18, 0x41, P2 ;  /* 0x000000411200780c */ /* 0x000fe40001741670 */
[----:B------:R-:W-:Y:S02]  /*e700*/  LOP3.LUT P3, RZ, R22, 0x20000, RZ, 0xc0, !PT ;  /* 0x0002000016ff7812 */ /* 0x000fe4000786c0ff */
[----:B------:R-:W-:-:S02]  /*e710*/  FSEL R90, R90, -INF , !P2 ;  /* 0xff8000005a5a7808 */ /* 0x000fc40005000000 */
[----:B------:R-:W-:Y:S02]  /*e720*/  ISETP.GT.AND P2, PT, R136, 0x41, !P4 ;  /* 0x000000418800780c */ /* 0x000fe40006744270 */
[----:B------:R-:W-:Y:S02]  /*e730*/  LOP3.LUT R16, R16, 0xffffffbf, RZ, 0xc0, !PT ;  /* 0xffffffbf10107812 */ /* 0x000fe400078ec0ff */
[----:B------:R-:W-:Y:S02]  /*e740*/  ISETP.LT.OR P2, PT, R18, 0x42, P2 ;  /* 0x000000421200780c */ /* 0x000fe40001741670 */
[----:B------:R-:W-:Y:S02]  /*e750*/  @P1 LOP3.LUT R16, R16, 0x40, RZ, 0xfc, !PT ;  /* 0x0000004010101812 */ /* 0x000fe400078efcff */
[----:B------:R-:W-:Y:S02]  /*e760*/  FSEL R91, R91, -INF , !P2 ;  /* 0xff8000005b5b7808 */ /* 0x000fe40005000000 */
[----:B------:R-:W-:-:S02]  /*e770*/  ISETP.GT.AND P2, PT, R136, 0x48, !P3 ;  /* 0x000000488800780c */ /* 0x000fc40005f44270 */
[----:B------:R-:W-:Y:S02]  /*e780*/  LOP3.LUT P1, RZ, R22, 0x10000, RZ, 0xc0, !PT ;  /* 0x0001000016ff7812 */ /* 0x000fe4000782c0ff */
[----:B------:R-:W-:Y:S02]  /*e790*/  ISETP.LT.OR P2, PT, R18, 0x49, P2 ;  /* 0x000000491200780c */ /* 0x000fe40001741670 */
[----:B------:R-:W-:Y:S02]  /*e7a0*/  LOP3.LUT P0, RZ, R22, 0x8000, RZ, 0xc0, !PT ;  /* 0x0000800016ff7812 */ /* 0x000fe4000780c0ff */
[----:B------:R-:W-:Y:S02]  /*e7b0*/  FSEL R94, R94, -INF , !P2 ;  /* 0xff8000005e5e7808 */ /* 0x000fe40005000000 */
[----:B------:R-:W-:Y:S02]  /*e7c0*/  ISETP.GT.AND P2, PT, R136, 0x49, !P1 ;  /* 0x000000498800780c */ /* 0x000fe40004f44270 */
[----:B------:R-:W-:-:S02]  /*e7d0*/  LOP3.LUT P6, RZ, R22, 0x4000, RZ, 0xc0, !PT ;  /* 0x0000400016ff7812 */ /* 0x000fc400078cc0ff */
[----:B------:R-:W-:Y:S02]  /*e7e0*/  ISETP.LT.OR P2, PT, R18, 0x4a, P2 ;  /* 0x0000004a1200780c */ /* 0x000fe40001741670 */
[----:B------:R-:W-:Y:S02]  /*e7f0*/  LOP3.LUT P5, RZ, R22, 0x100, RZ, 0xc0, !PT ;  /* 0x0000010016ff7812 */ /* 0x000fe400078ac0ff */
[----:B------:R-:W-:Y:S02]  /*e800*/  FSEL R95, R95, -INF , !P2 ;  /* 0xff8000005f5f7808 */ /* 0x000fe40005000000 */
[----:B------:R-:W-:Y:S02]  /*e810*/  ISETP.GT.AND P2, PT, R136, 0x50, !P0 ;  /* 0x000000508800780c */ /* 0x000fe40004744270 */
[----:B------:R-:W-:Y:S02]  /*e820*/  LOP3.LUT P4, RZ, R22, 0x80, RZ, 0xc0, !PT ;  /* 0x0000008016ff7812 */ /* 0x000fe4000788c0ff */
[----:B------:R-:W-:-:S02]  /*e830*/  ISETP.LT.OR P2, PT, R18, 0x51, P2 ;  /* 0x000000511200780c */ /* 0x000fc40001741670 */
[----:B------:R-:W-:Y:S02]  /*e840*/  LOP3.LUT P3, RZ, R22, 0x40, RZ, 0xc0, !PT ;  /* 0x0000004016ff7812 */ /* 0x000fe4000786c0ff */
[----:B------:R-:W-:Y:S02]  /*e850*/  FSEL R98, R98, -INF , !P2 ;  /* 0xff80000062627808 */ /* 0x000fe40005000000 */
[----:B------:R-:W-:Y:S02]  /*e860*/  ISETP.GT.AND P2, PT, R136, 0x51, !P6 ;  /* 0x000000518800780c */ /* 0x000fe40007744270 */
[----:B------:R-:W-:Y:S02]  /*e870*/  LOP3.LUT P1, RZ, R22, 0x20, RZ, 0xc0, !PT ;  /* 0x0000002016ff7812 */ /* 0x000fe4000782c0ff */
[----:B------:R-:W-:Y:S02]  /*e880*/  ISETP.LT.OR P2, PT, R18, 0x52, P2 ;  /* 0x000000521200780c */ /* 0x000fe40001741670 */
[----:B------:R-:W-:-:S02]  /*e890*/  LOP3.LUT P0, RZ, R22, 0x10, RZ, 0xc0, !PT ;  /* 0x0000001016ff7812 */ /* 0x000fc4000780c0ff */
[----:B------:R-:W-:Y:S02]  /*e8a0*/  FSEL R99, R99, -INF , !P2 ;  /* 0xff80000063637808 */ /* 0x000fe40005000000 */
[----:B------:R-:W-:Y:S02]  /*e8b0*/  LOP3.LUT P2, RZ, R22, 0x2000, RZ, 0xc0, !PT ;  /* 0x0000200016ff7812 */ /* 0x000fe4000784c0ff */
[----:B------:R-:W-:Y:S02]  /*e8c0*/  FMNMX.FTZ R10, R120, R3, !PT ;  /* 0x00000003780a7209 */ /* 0x000fe40007810000 */
        /* <DEDUP_REMOVED lines=38> */
[----:B------:R-:W-:-:S02]  /*eb30*/  ISETP.GT.AND P2, PT, R136, 0x70, !P4 ;  /* 0x000000708800780c */ /* 0x000fc40006744270 */
[----:B------:R-:W-:Y:S02]  /*eb40*/  FMNMX.FTZ R10, R88, R10, !PT ;  /* 0x0000000a580a7209 */ /* 0x000fe40007810000 */
[----:B------:R-:W-:Y:S02]  /*eb50*/  ISETP.LT.OR P2, PT, R18, 0x71, P2 ;  /* 0x000000711200780c */ /* 0x000fe40001741670 */
[----:B------:R-:W-:Y:S02]  /*eb60*/  FMNMX.FTZ R10, R89, R10, !PT ;  /* 0x0000000a590a7209 */ /* 0x000fe40007810000 */
[----:B------:R-:W-:Y:S02]  /*eb70*/  FSEL R82, R82, -INF , !P2 ;  /* 0xff80000052527808 */ /* 0x000fe40005000000 */
[----:B------:R-:W-:Y:S02]  /*eb80*/  ISETP.GT.AND P2, PT, R136, 0x71, !P3 ;  /* 0x000000718800780c */ /* 0x000fe40005f44270 */
[----:B------:R-:W-:-:S02]  /*eb90*/  FMNMX.FTZ R10, R92, R10, !PT ;  /* 0x0000000a5c0a7209 */ /* 0x000fc40007810000 */
[----:B------:R-:W-:Y:S02]  /*eba0*/  ISETP.LT.OR P2, PT, R18, 0x72, P2 ;  /* 0x000000721200780c */ /* 0x000fe40001741670 */
[----:B------:R-:W-:Y:S02]  /*ebb0*/  FMNMX.FTZ R10, R93, R10, !PT ;  /* 0x0000000a5d0a7209 */ /* 0x000fe40007810000 */
[----:B------:R-:W-:Y:S02]  /*ebc0*/  FSEL R83, R83, -INF , !P2 ;  /* 0xff80000053537808 */ /* 0x000fe40005000000 */
[----:B------:R-:W-:Y:S02]  /*ebd0*/  ISETP.GT.AND P2, PT, R136, 0x78, !P1 ;  /* 0x000000788800780c */ /* 0x000fe40004f44270 */
[----:B------:R-:W-:Y:S02]  /*ebe0*/  FMNMX.FTZ R10, R96, R10, !PT ;  /* 0x0000000a600a7209 */ /* 0x000fe40007810000 */
[----:B------:R-:W-:-:S02]  /*ebf0*/  ISETP.LT.OR P2, PT, R18, 0x79, P2 ;  /* 0x000000791200780c */ /* 0x000fc40001741670 */
[----:B------:R-:W-:Y:S02]  /*ec00*/  FMNMX.FTZ R10, R97, R10, !PT ;  /* 0x0000000a610a7209 */ /* 0x000fe40007810000 */
[----:B------:R-:W-:Y:S02]  /*ec10*/  FSEL R86, R86, -INF , !P2 ;  /* 0xff80000056567808 */ /* 0x000fe40005000000 */
[----:B------:R-:W-:Y:S02]  /*ec20*/  ISETP.GT.AND P2, PT, R136, 0x79, !P0 ;  /* 0x000000798800780c */ /* 0x000fe40004744270 */
[----:B------:R-:W-:Y:S02]  /*ec30*/  FMNMX.FTZ R10, R100, R10, !PT ;  /* 0x0000000a640a7209 */ /* 0x000fe40007810000 */
[----:B------:R-:W-:Y:S02]  /*ec40*/  ISETP.LT.OR P2, PT, R18, 0x7a, P2 ;  /* 0x0000007a1200780c */ /* 0x000fe40001741670 */
[----:B------:R-:W-:-:S02]  /*ec50*/  FMNMX.FTZ R10, R101, R10, !PT ;  /* 0x0000000a650a7209 */ /* 0x000fc40007810000 */
[----:B------:R-:W-:Y:S02]  /*ec60*/  FSEL R87, R87, -INF , !P2 ;  /* 0xff80000057577808 */ /* 0x000fe40005000000 */
        /* <DEDUP_REMOVED lines=38> */
[----:B------:R-:W-:Y:S01]  /*eed0*/  LOP3.LUT P1, RZ, R22, 0x10000000, RZ, 0xc0, !PT ;  /* 0x1000000016ff7812 */ /* 0x000fe2000782c0ff */
[----:B------:R-:W0:Y:S01]  /*eee0*/  SHFL.BFLY PT, R11, R10, 0x2, 0x1f ;  /* 0x0c401f000a0b7f89 */ /* 0x000e2200000e0000 */
[----:B------:R-:W-:Y:S02]  /*eef0*/  FSEL R134, R134, -INF , !P2 ;  /* 0xff80000086867808 */ /* 0x000fe40005000000 */
[----:B------:R-:W-:-:S02]  /*ef00*/  LOP3.LUT P2, RZ, R16, 0x2, RZ, 0xc0, !PT ;  /* 0x0000000210ff7812 */ /* 0x000fc4000784c0ff */
[C---:B------:R-:W-:Y:S02]  /*ef10*/  ISETP.GT.AND P1, PT, R136.reuse, 0x99, !P1 ;  /* 0x000000998800780c */ /* 0x040fe40004f24270 */
[----:B------:R-:W-:Y:S02]  /*ef20*/  ISETP.GT.AND P2, PT, R136, 0x19, !P2 ;  /* 0x000000198800780c */ /* 0x000fe40005744270 */
[----:B------:R-:W-:Y:S02]  /*ef30*/  LOP3.LUT P0, RZ, R22, 0x4000000, RZ, 0xc0, !PT ;  /* 0x0400000016ff7812 */ /* 0x000fe4000780c0ff */
[----:B------:R-:W-:Y:S02]  /*ef40*/  ISETP.LT.OR P2, PT, R18, 0x1a, P2 ;  /* 0x0000001a1200780c */ /* 0x000fe40001741670 */
[----:B------:R-:W-:Y:S02]  /*ef50*/  LOP3.LUT P3, RZ, R22, 0x1000000, RZ, 0xc0, !PT ;  /* 0x0100000016ff7812 */ /* 0x000fe4000786c0ff */
[----:B------:R-:W-:-:S02]  /*ef60*/  FSEL R135, R135, -INF , !P2 ;  /* 0xff80000087877808 */ /* 0x000fc40005000000 */
[C---:B------:R-:W-:Y:S02]  /*ef70*/  LOP3.LUT P2, RZ, R22.reuse, 0x1, RZ, 0xc0, !PT ;  /* 0x0000000116ff7812 */ /* 0x040fe4000784c0ff */
[----:B------:R-:W-:Y:S02]  /*ef80*/  LOP3.LUT P4, RZ, R22, 0x8, RZ, 0xc0, !PT ;  /* 0x0000000816ff7812 */ /* 0x000fe4000788c0ff */
[----:B------:R-:W-:Y:S02]  /*ef90*/  ISETP.GT.AND P2, PT, R136, RZ, !P2 ;  /* 0x000000ff8800720c */ /* 0x000fe40005744270 */
[----:B------:R-:W-:Y:S02]  /*efa0*/  LOP3.LUT P5, RZ, R22, 0x4, RZ, 0xc0, !PT ;  /* 0x0000000416ff7812 */ /* 0x000fe400078ac0ff */
[----:B------:R-:W-:Y:S02]  /*efb0*/  ISETP.LT.OR P2, PT, R18, 0x1, P2 ;  /* 0x000000011200780c */ /* 0x000fe40001741670 */
[----:B0-----:R-:W-:-:S02]  /*efc0*/  FMNMX.FTZ R10, R10, R11, !PT ;  /* 0x0000000b0a0a7209 */ /* 0x001fc40007810000 */
[----:B------:R-:W-:Y:S02]  /*efd0*/  FSEL R122, R122, -INF , !P2 ;  /* 0xff8000007a7a7808 */ /* 0x000fe40005000000 */
[----:B------:R-:W-:Y:S01]  /*efe0*/  LOP3.LUT P2, RZ, R22, 0x8000000, RZ, 0xc0, !PT ;  /* 0x0800000016ff7812 */ /* 0x000fe2000784c0ff */
[----:B------:R-:W0:Y:S01]  /*eff0*/  SHFL.BFLY PT, R11, R10, 0x1, 0x1f ;  /* 0x0c201f000a0b7f89 */ /* 0x000e2200000e0000 */
[----:B------:R-:W-:Y:S02]  /*f000*/  FMNMX.FTZ R12, R122, R0, !PT ;  /* 0x000000007a0c7209 */ /* 0x000fe40007810000 */
[----:B------:R-:W-:Y:S02]  /*f010*/  ISETP.GT.AND P2, PT, R136, 0x80, !P2 ;  /* 0x000000808800780c */ /* 0x000fe40005744270 */
[----:B------:R-:W-:Y:S02]  /*f020*/  FMNMX.FTZ R12, R123, R12, !PT ;  /* 0x0000000c7b0c7209 */ /* 0x000fe40007810000 */
[----:B------:R-:W-:-:S02]  /*f030*/  ISETP.LT.OR P2, PT, R18, 0x81, P2 ;  /* 0x000000811200780c */ /* 0x000fc40001741670 */
[----:B------:R-:W-:Y:S02]  /*f040*/  FMNMX.FTZ R12, R126, R12, !PT ;  /* 0x0000000c7e0c7209 */ /* 0x000fe40007810000 */
[----:B------:R-:W-:Y:S02]  /*f050*/  FSEL R58, R58, -INF , !P2 ;  /* 0xff8000003a3a7808 */ /* 0x000fe40005000000 */
[----:B------:R-:W-:Y:S02]  /*f060*/  FMNMX.FTZ R12, R127, R12, !PT ;  /* 0x0000000c7f0c7209 */ /* 0x000fe40007810000 */
[----:B------:R-:W-:Y:S02]  /*f070*/  LOP3.LUT P6, RZ, R22, 0x2, RZ, 0xc0, !PT ;  /* 0x0000000216ff7812 */ /* 0x000fe400078cc0ff */
[----:B------:R-:W-:Y:S02]  /*f080*/  FMNMX.FTZ R12, R130, R12, !PT ;  /* 0x0000000c820c7209 */ /* 0x000fe40007810000 */
[----:B------:R-:W-:-:S02]  /*f090*/  LOP3.LUT P2, RZ, R22, 0x2000000, RZ, 0xc0, !PT ;  /* 0x0200000016ff7812 */ /* 0x000fc4000784c0ff */
[----:B------:R-:W-:Y:S02]  /*f0a0*/  FMNMX.FTZ R12, R131, R12, !PT ;  /* 0x0000000c830c7209 */ /* 0x000fe40007810000 */
[----:B------:R-:W-:Y:S02]  /*f0b0*/  LOP3.LUT R22, R22, 0xfffffffd, RZ, 0xc0, !PT ;  /* 0xfffffffd16167812 */ /* 0x000fe400078ec0ff */
[----:B------:R-:W-:Y:S02]  /*f0c0*/  FMNMX.FTZ R12, R134, R12, !PT ;  /* 0x0000000c860c7209 */ /* 0x000fe40007810000 */
[----:B------:R-:W-:Y:S02]  /*f0d0*/  ISETP.GT.AND P0, PT, R136, 0x81, !P0 ;  /* 0x000000818800780c */ /* 0x000fe40004704270 */
[----:B------:R-:W-:Y:S02]  /*f0e0*/  FMNMX.FTZ R12, R135, R12, !PT ;  /* 0x0000000c870c7209 */ /* 0x000fe40007810000 */
[----:B------:R-:W-:-:S02]  /*f0f0*/  @P1 LOP3.LUT R22, R22, 0x2, RZ, 0xfc, !PT ;  /* 0x0000000216161812 */ /* 0x000fc400078efcff */
[----:B------:R-:W-:Y:S02]  /*f100*/  FMNMX.FTZ R12, R106, R12, !PT ;  /* 0x0000000c6a0c7209 */ /* 0x000fe40007810000 */
[----:B------:R-:W-:Y:S02]  /*f110*/  ISETP.LT.OR P1, PT, R18, 0x82, P0 ;  /* 0x000000821200780c */ /* 0x000fe40000721670 */
[----:B------:R-:W-:Y:S02]  /*f120*/  FMNMX.FTZ R12, R107, R12, !PT ;  /* 0x0000000c6b0c7209 */ /* 0x000fe40007810000 */
[----:B------:R-:W-:Y:S02]  /*f130*/  ISETP.GT.AND P2, PT, R136, 0x88, !P2 ;  /* 0x000000888800780c */ /* 0x000fe40005744270 */
[----:B------:R-:W-:Y:S02]  /*f140*/  FMNMX.FTZ R12, R110, R12, !PT ;  /* 0x0000000c6e0c7209 */ /* 0x000fe40007810000 */
[----:B------:R-:W-:-:S02]  /*f150*/  ISETP.LT.OR P0, PT, R18, 0x89, P2 ;  /* 0x000000891200780c */ /* 0x000fc40001701670 */
[----:B------:R-:W-:Y:S02]  /*f160*/  FMNMX.FTZ R12, R111, R12, !PT ;  /* 0x0000000c6f0c7209 */ /* 0x000fe40007810000 */
[----:B------:R-:W-:Y:S02]  /*f170*/  LOP3.LUT P2, RZ, R22, 0x2, RZ, 0xc0, !PT ;  /* 0x0000000216ff7812 */ /* 0x000fe4000784c0ff */
[----:B------:R-:W-:Y:S02]  /*f180*/  FMNMX.FTZ R12, R114, R12, !PT ;  /* 0x0000000c720c7209 */ /* 0x000fe40007810000 */
[----:B------:R-:W-:Y:S02]  /*f190*/  LOP3.LUT R22, R22, 0xfffffff7, RZ, 0xc0, !PT ;  /* 0xfffffff716167812 */ /* 0x000fe400078ec0ff */
[----:B------:R-:W-:Y:S02]  /*f1a0*/  FMNMX.FTZ R12, R115, R12, !PT ;  /* 0x0000000c730c7209 */ /* 0x000fe40007810000 */
[----:B------:R-:W-:-:S02]  /*f1b0*/  ISETP.GT.AND P3, PT, R136, 0x89, !P3 ;  /* 0x000000898800780c */ /* 0x000fc40005f64270 */
[----:B------:R-:W-:Y:S02]  /*f1c0*/  FMNMX.FTZ R12, R118, R12, !PT ;  /* 0x0000000c760c7209 */ /* 0x000fe40007810000 */
[----:B0-----:R-:W-:Y:S02]  /*f1d0*/  FMNMX.FTZ R10, R10, R11, !PT ;  /* 0x0000000b0a0a7209 */ /* 0x001fe40007810000 */
[----:B------:R-:W-:Y:S02]  /*f1e0*/  FMNMX.FTZ R12, R119, R12, !PT ;  /* 0x0000000c770c7209 */ /* 0x000fe40007810000 */
[----:B------:R-:W-:Y:S02]  /*f1f0*/  @P1 LOP3.LUT R22, R22, 0x8, RZ, 0xfc, !PT ;  /* 0x0000000816161812 */ /* 0x000fe400078efcff */
[----:B------:R-:W-:Y:S02]  /*f200*/  FMNMX.FTZ R12, R90, R12, !PT ;  /* 0x0000000c5a0c7209 */ /* 0x000fe40007810000 */
[----:B------:R-:W-:-:S02]  /*f210*/  ISETP.LT.OR P1, PT, R18, 0x8a, P3 ;  /* 0x0000008a1200780c */ /* 0x000fc40001f21670 */
[----:B------:R-:W-:Y:S02]  /*f220*/  FMNMX.FTZ R12, R91, R12, !PT ;  /* 0x0000000c5b0c7209 */ /* 0x000fe40007810000 */
[----:B------:R-:W-:Y:S02]  /*f230*/  FSETP.NEU.FTZ.AND P3, PT, R10, -INF , PT ;  /* 0xff8000000a00780b */ /* 0x000fe40003f7d000 */
[----:B------:R-:W-:Y:S02]  /*f240*/  FMNMX.FTZ R12, R94, R12, !PT ;  /* 0x0000000c5e0c7209 */ /* 0x000fe40007810000 */
[----:B------:R-:W-:Y:S02]  /*f250*/  FSEL R11, R10, RZ, P3 ;  /* 0x000000ff0a0b7208 */ /* 0x000fe40001800000 */
[----:B------:R-:W-:Y:S02]  /*f260*/  FMNMX.FTZ R12, R95, R12, !PT ;  /* 0x0000000c5f0c7209 */ /* 0x000fe40007810000 */
[----:B------:R-:W-:Y:S01]  /*f270*/  ISETP.GT.AND P4, PT, R136, 0x90, !P4 ;  /* 0x000000908800780c */ /* 0x000fe20006784270 */
[----:B------:R-:W-:-:S01]  /*f280*/  FADD.FTZ R3, -R11, R3 ;  /* 0x000000030b037221 */ /* 0x000fc20000010100 */
[----:B------:R-:W-:Y:S01]  /*f290*/  FMNMX.FTZ R12, R98, R12, !PT ;  /* 0x0000000c620c7209 */ /* 0x000fe20007810000 */
[----:B------:R-:W-:-:S01]  /*f2a0*/  FFMA.FTZ R11, R2, R10, -8 ;  /* 0xc1000000020b7423 */ /* 0x000fc2000001000a */
[----:B------:R-:W-:Y:S01]  /*f2b0*/  FSEL R62, R62, -INF , !P0 ;  /* 0xff8000003e3e7808 */ /* 0x000fe20004000000 */
[----:B------:R-:W-:Y:S01]  /*f2c0*/  FMUL.FTZ R3, R2, R3 ;  /* 0x0000000302037220 */ /* 0x000fe20000410000 */
[----:B------:R-:W-:-:S02]  /*f2d0*/  FMNMX.FTZ R12, R99, R12, !PT ;  /* 0x0000000c630c7209 */ /* 0x000fc40007810000 */
[----:B------:R-:W-:Y:S02]  /*f2e0*/  FSEL R11, R11, RZ, P3 ;  /* 0x000000ff0b0b7208 */ /* 0x000fe40001800000 */
[----:B------:R-:W-:Y:S01]  /*f2f0*/  FMNMX.FTZ R12, R102, R12, !PT ;  /* 0x0000000c660c7209 */ /* 0x000fe20007810000 */
[----:B------:R-:W-:Y:S01]  /*f300*/  MUFU.EX2 R3, R3 ;  /* 0x0000000300037308 */ /* 0x000fe20000000800 */
[----:B------:R-:W-:Y:S01]  /*f310*/  LOP3.LUT P3, RZ, R22, 0x8, RZ, 0xc0, !PT ;  /* 0x0000000816ff7812 */ /* 0x000fe2000786c0ff */
[C-C-:B------:R-:W-:Y:S01]  /*f320*/  FFMA.FTZ R120, R2.reuse, R120, -R11.reuse ;  /* 0x0000007802787223 */ /* 0x140fe2000001080b */
[----:B------:R-:W-:Y:S01]  /*f330*/  FMNMX.FTZ R12, R103, R12, !PT ;  /* 0x0000000c670c7209 */ /* 0x000fe20007810000 */
[C-C-:B------:R-:W-:Y:S01]  /*f340*/  FFMA.FTZ R121, R2.reuse, R121, -R11.reuse ;  /* 0x0000007902797223 */ /* 0x140fe2000001080b */
[----:B------:R-:W-:Y:S01]  /*f350*/  FSEL R59, R59, -INF , !P3 ;  /* 0xff8000003b3b7808 */ /* 0x000fe20005800000 */
[--C-:B------:R-:W-:Y:S01]  /*f360*/  FFMA.FTZ R124, R2, R124, -R11.reuse ;  /* 0x0000007c027c7223 */ /* 0x100fe2000001080b */
[----:B------:R-:W-:Y:S01]  /*f370*/  FMNMX.FTZ R12, R74, R12, !PT ;  /* 0x0000000c4a0c7209 */ /* 0x000fe20007810000 */
[----:B------:R-:W0:Y:S01]  /*f380*/  MUFU.EX2 R120, R120 ;  /* 0x0000007800787308 */ /* 0x000e220000000800 */
[----:B------:R-:W-:Y:S01]  /*f390*/  ISETP.GT.AND P5, PT, R136, 0x91, !P5 ;  /* 0x000000918800780c */ /* 0x000fe20006fa4270 */
[C-C-:B------:R-:W-:Y:S01]  /*f3a0*/  FFMA.FTZ R125, R2.reuse, R125, -R11.reuse ;  /* 0x0000007d027d7223 */ /* 0x140fe2000001080b */
[----:B------:R-:W-:Y:S01]  /*f3b0*/  FMNMX.FTZ R12, R75, R12, !PT ;  /* 0x0000000c4b0c7209 */ /* 0x000fe20007810000 */
[--C-:B------:R-:W-:Y:S01]  /*f3c0*/  FFMA.FTZ R128, R2, R128, -R11.reuse ;  /* 0x0000008002807223 */ /* 0x100fe2000001080b */
[----:B------:R-:W-:Y:S01]  /*f3d0*/  ISETP.LT.OR P4, PT, R18, 0x91, P4 ;  /* 0x000000911200780c */ /* 0x000fe20002781670 */
[--C-:B------:R-:W-:Y:S01]  /*f3e0*/  FFMA.FTZ R129, R2, R129, -R11.reuse ;  /* 0x0000008102817223 */ /* 0x100fe2000001080b */
[----:B------:R-:W-:Y:S01]  /*f3f0*/  FMNMX.FTZ R12, R78, R12, !PT ;  /* 0x0000000c4e0c7209 */ /* 0x000fe20007810000 */
[----:B------:R-:W1:Y:S01]  /*f400*/  MUFU.EX2 R121, R121 ;  /* 0x0000007900797308 */ /* 0x000e620000000800 */
[----:B------:R-:W-:Y:S01]  /*f410*/  FSEL R63, R63, -INF , !P1 ;  /* 0xff8000003f3f7808 */ /* 0x000fe20004800000 */
[C-C-:B------:R-:W-:Y:S01]  /*f420*/  FFMA.FTZ R132, R2.reuse, R132, -R11.reuse ;  /* 0x0000008402847223 */ /* 0x140fe2000001080b */
[----:B------:R-:W-:Y:S01]  /*f430*/  FMNMX.FTZ R12, R79, R12, !PT ;  /* 0x0000000c4f0c7209 */ /* 0x000fe20007810000 */
[--C-:B------:R-:W-:Y:S01]  /*f440*/  FFMA.FTZ R133, R2, R133, -R11.reuse ;  /* 0x0000008502857223 */ /* 0x100fe2000001080b */
[----:B------:R-:W-:Y:S01]  /*f450*/  ISETP.GT.AND P6, PT, R136, 0x98, !P6 ;  /* 0x000000988800780c */ /* 0x000fe200077c4270 */
[--C-:B------:R-:W-:Y:S01]  /*f460*/  FFMA.FTZ R104, R2, R104, -R11.reuse ;  /* 0x0000006802687223 */ /* 0x100fe2000001080b */
[----:B------:R-:W-:Y:S01]  /*f470*/  FMNMX.FTZ R12, R82, R12, !PT ;  /* 0x0000000c520c7209 */ /* 0x000fe20007810000 */
[----:B------:R-:W2:Y:S01]  /*f480*/  MUFU.EX2 R124, R124 ;  /* 0x0000007c007c7308 */ /* 0x000ea20000000800 */
[----:B------:R-:W-:Y:S01]  /*f490*/  ISETP.LT.OR P5, PT, R18, 0x92, P5 ;  /* 0x000000921200780c */ /* 0x000fe20002fa1670 */
[----:B0-----:R-:W-:Y:S01]  /*f4a0*/  FFMA.FTZ R21, R3, R21, R120 ;  /* 0x0000001503157223 */ /* 0x001fe20000010078 */
[----:B------:R-:W-:Y:S01]  /*f4b0*/  FMNMX.FTZ R12, R83, R12, !PT ;  /* 0x0000000c530c7209 */ /* 0x000fe20007810000 */
[--C-:B------:R-:W-:Y:S01]  /*f4c0*/  FFMA.FTZ R105, R2, R105, -R11.reuse ;  /* 0x0000006902697223 */ /* 0x100fe2000001080b */
[----:B------:R-:W-:Y:S01]  /*f4d0*/  FSEL R66, R66, -INF , !P4 ;  /* 0xff80000042427808 */ /* 0x000fe20006000000 */
[--C-:B------:R-:W-:Y:S01]  /*f4e0*/  FFMA.FTZ R108, R2, R108, -R11.reuse ;  /* 0x0000006c026c7223 */ /* 0x100fe2000001080b */
[----:B------:R-:W-:Y:S01]  /*f4f0*/  FMNMX.FTZ R12, R86, R12, !PT ;  /* 0x0000000c560c7209 */ /* 0x000fe20007810000 */
[----:B------:R-:W0:Y:S01]  /*f500*/  MUFU.EX2 R125, R125 ;  /* 0x0000007d007d7308 */ /* 0x000e220000000800 */
[----:B------:R-:W-:Y:S01]  /*f510*/  ISETP.LT.OR P6, PT, R18, 0x99, P6 ;  /* 0x000000991200780c */ /* 0x000fe200037c1670 */
[C-C-:B------:R-:W-:Y:S01]  /*f520*/  FFMA.FTZ R109, R2.reuse, R109, -R11.reuse ;  /* 0x0000006d026d7223 */ /* 0x140fe2000001080b */
[----:B------:R-:W-:Y:S01]  /*f530*/  FMNMX.FTZ R12, R87, R12, !PT ;  /* 0x0000000c570c7209 */ /* 0x000fe20007810000 */
[C-C-:B------:R-:W-:Y:S01]  /*f540*/  FFMA.FTZ R112, R2.reuse, R112, -R11.reuse ;  /* 0x0000007002707223 */ /* 0x140fe2000001080b */
[----:B------:R-:W-:Y:S01]  /*f550*/  FSEL R67, R67, -INF , !P5 ;  /* 0xff80000043437808 */ /* 0x000fe20006800000 */
[----:B------:R-:W-:Y:S01]  /*f560*/  FFMA.FTZ R113, R2, R113, -R11 ;  /* 0x0000007102717223 */ /* 0x000fe2000001080b */
[----:B------:R-:W-:Y:S01]  /*f570*/  FMNMX.FTZ R12, R58, R12, !PT ;  /* 0x0000000c3a0c7209 */ /* 0x000fe20007810000 */
[----:B------:R-:W3:Y:S01]  /*f580*/  MUFU.EX2 R128, R128 ;  /* 0x0000008000807308 */ /* 0x000ee20000000800 */
[----:B------:R-:W-:Y:S01]  /*f590*/  ISETP.LT.OR P2, PT, R18, 0x9a, P2 ;  /* 0x0000009a1200780c */ /* 0x000fe20001741670 */
[----:B-1----:R-:W-:Y:S01]  /*f5a0*/  FADD.FTZ R18, R121, R21 ;  /* 0x0000001579127221 */ /* 0x002fe20000010000 */
[----:B------:R-:W-:Y:S01]  /*f5b0*/  FMNMX.FTZ R12, R59, R12, !PT ;  /* 0x0000000c3b0c7209 */ /* 0x000fe20007810000 */
[--C-:B------:R-:W-:Y:S01]  /*f5c0*/  FFMA.FTZ R116, R2, R116, -R11.reuse ;  /* 0x0000007402747223 */ /* 0x100fe2000001080b */
[----:B------:R-:W-:Y:S01]  /*f5d0*/  FSEL R70, R70, -INF , !P6 ;  /* 0xff80000046467808 */ /* 0x000fe20007000000 */
[----:B--2---:R-:W-:Y:S01]  /*f5e0*/  FADD.FTZ R18, R124, R18 ;  /* 0x000000127c127221 */ /* 0x004fe20000010000 */
[----:B------:R-:W-:Y:S01]  /*f5f0*/  FMNMX.FTZ R12, R62, R12, !PT ;  /* 0x0000000c3e0c7209 */ /* 0x000fe20007810000 */
[----:B------:R-:W1:Y:S01]  /*f600*/  MUFU.EX2 R129, R129 ;  /* 0x0000008100817308 */ /* 0x000e620000000800 */
[----:B------:R-:W-:Y:S01]  /*f610*/  FSEL R71, R71, -INF , !P2 ;  /* 0xff80000047477808 */ /* 0x000fe20005000000 */
[----:B0-----:R-:W-:Y:S01]  /*f620*/  FADD.FTZ R18, R125, R18 ;  /* 0x000000127d127221 */ /* 0x001fe20000010000 */
[----:B------:R-:W-:Y:S01]  /*f630*/  FMNMX.FTZ R12, R63, R12, !PT ;  /* 0x0000000c3f0c7209 */ /* 0x000fe20007810000 */
[C-C-:B------:R-:W-:Y:S01]  /*f640*/  FFMA.FTZ R117, R2.reuse, R117, -R11.reuse ;  /* 0x0000007502757223 */ /* 0x140fe2000001080b */
[----:B------:R-:W-:-:S01]  /*f650*/  FFMA.FTZ R88, R2, R88, -R11 ;  /* 0x0000005802587223 */ /* 0x000fc2000001080b */
[----:B------:R-:W-:Y:S01]  /*f660*/  FFMA.FTZ R89, R2, R89, -R11 ;  /* 0x0000005902597223 */ /* 0x000fe2000001080b */
[----:B------:R-:W-:Y:S01]  /*f670*/  FMNMX.FTZ R12, R66, R12, !PT ;  /* 0x0000000c420c7209 */ /* 0x000fe20007810000 */
[----:B------:R-:W0:Y:S01]  /*f680*/  MUFU.EX2 R132, R132 ;  /* 0x0000008400847308 */ /* 0x000e220000000800 */
[----:B---3--:R-:W-:-:S01]  /*f690*/  FADD.FTZ R18, R128, R18 ;  /* 0x0000001280127221 */ /* 0x008fc20000010000 */
[C-C-:B------:R-:W-:Y:S01]  /*f6a0*/  FFMA.FTZ R92, R2.reuse, R92, -R11.reuse ;  /* 0x0000005c025c7223 */ /* 0x140fe2000001080b */
[----:B------:R-:W-:Y:S01]  /*f6b0*/  FMNMX.FTZ R12, R67, R12, !PT ;  /* 0x0000000c430c7209 */ /* 0x000fe20007810000 */
[C-C-:B------:R-:W-:Y:S01]  /*f6c0*/  FFMA.FTZ R93, R2.reuse, R93, -R11.reuse ;  /* 0x0000005d025d7223 */ /* 0x140fe2000001080b */
[----:B------:R-:W-:-:S01]  /*f6d0*/  FFMA.FTZ R96, R2, R96, -R11 ;  /* 0x0000006002607223 */ /* 0x000fc2000001080b */
[----:B------:R-:W-:Y:S01]  /*f6e0*/  FFMA.FTZ R97, R2, R97, -R11 ;  /* 0x0000006102617223 */ /* 0x000fe2000001080b */
[----:B------:R-:W-:Y:S01]  /*f6f0*/  FMNMX.FTZ R12, R70, R12, !PT ;  /* 0x0000000c460c7209 */ /* 0x000fe20007810000 */
[----:B------:R-:W2:Y:S01]  /*f700*/  MUFU.EX2 R133, R133 ;  /* 0x0000008500857308 */ /* 0x000ea20000000800 */
[----:B-1----:R-:W-:-:S01]  /*f710*/  FADD.FTZ R18, R129, R18 ;  /* 0x0000001281127221 */ /* 0x002fc20000010000 */
[C-C-:B------:R-:W-:Y:S01]  /*f720*/  FFMA.FTZ R100, R2.reuse, R100, -R11.reuse ;  /* 0x0000006402647223 */ /* 0x140fe2000001080b */
[----:B------:R-:W-:Y:S01]  /*f730*/  FMNMX.FTZ R12, R71, R12, !PT ;  /* 0x0000000c470c7209 */ /* 0x000fe20007810000 */
[C-C-:B------:R-:W-:Y:S01]  /*f740*/  FFMA.FTZ R101, R2.reuse, R101, -R11.reuse ;  /* 0x0000006502657223 */ /* 0x140fe2000001080b */
[----:B------:R-:W-:-:S01]  /*f750*/  FFMA.FTZ R72, R2, R72, -R11 ;  /* 0x0000004802487223 */ /* 0x000fc2000001080b */
[C-C-:B------:R-:W-:Y:S01]  /*f760*/  FFMA.FTZ R73, R2.reuse, R73, -R11.reuse ;  /* 0x0000004902497223 */ /* 0x140fe2000001080b */
[----:B------:R-:W-:-:S01]  /*f770*/  FFMA.FTZ R76, R2, R76, -R11 ;  /* 0x0000004c024c7223 */ /* 0x000fc2000001080b */
[----:B------:R-:W1:Y:S01]  /*f780*/  SHFL.BFLY PT, R13, R12, 0x2, 0x1f ;  /* 0x0c401f000c0d7f89 */ /* 0x000e6200000e0000 */
        /* <DEDUP_REMOVED lines=17> */
[----:B---3--:R-:W-:-:S01]  /*f8a0*/  FADD.FTZ R18, R104, R18 ;  /* 0x0000001268127221 */ /* 0x008fc20000010000 */
[----:B------:R-:W-:Y:S01]  /*f8b0*/  FFMA.FTZ R11, R2, R69, -R11 ;  /* 0x00000045020b7223 */ /* 0x000fe2000001080b */
[----:B------:R-:W-:-:S02]  /*f8c0*/  LOP3.LUT P0, RZ, R16, 0x80, RZ, 0xc0, !PT ;  /* 0x0000008010ff7812 */ /* 0x000fc4000780c0ff */
[----:B------:R-:W-:Y:S02]  /*f8d0*/  LOP3.LUT P1, RZ, R16, 0x40, RZ, 0xc0, !PT ;  /* 0x0000004010ff7812 */ /* 0x000fe4000782c0ff */
[----:B-1----:R-:W-:Y:S01]  /*f8e0*/  FMNMX.FTZ R12, R12, R13, !PT ;  /* 0x0000000d0c0c7209 */ /* 0x002fe20007810000 */
[----:B------:R-:W1:Y:S01]  /*f8f0*/  MUFU.EX2 R109, R109 ;  /* 0x0000006d006d7308 */ /* 0x000e620000000800 */
[----:B0-----:R-:W-:-:S03]  /*f900*/  FADD.FTZ R18, R105, R18 ;  /* 0x0000001269127221 */ /* 0x001fc60000010000 */
[----:B------:R-:W0:Y:S04]  /*f910*/  SHFL.BFLY PT, R13, R12, 0x1, 0x1f ;  /* 0x0c201f000c0d7f89 */ /* 0x000e2800000e0000 */
[----:B------:R-:W3:Y:S01]  /*f920*/  MUFU.EX2 R112, R112 ;  /* 0x0000007000707308 */ /* 0x000ee20000000800 */
[----:B--2---:R-:W-:-:S07]  /*f930*/  FADD.FTZ R18, R108, R18 ;  /* 0x000000126c127221 */ /* 0x004fce0000010000 */
[----:B------:R-:W2:Y:S01]  /*f940*/  MUFU.EX2 R113, R113 ;  /* 0x0000007100717308 */ /* 0x000ea20000000800 */
[----:B-1----:R-:W-:-:S07]  /*f950*/  FADD.FTZ R18, R109, R18 ;  /* 0x000000126d127221 */ /* 0x002fce0000010000 */
[----:B------:R-:W1:Y:S01]  /*f960*/  MUFU.EX2 R116, R116 ;  /* 0x0000007400747308 */ /* 0x000e620000000800 */
[----:B---3--:R-:W-:-:S01]  /*f970*/  FADD.FTZ R18, R112, R18 ;  /* 0x0000001270127221 */ /* 0x008fc20000010000 */
[----:B0-----:R-:W-:-:S04]  /*f980*/  FMNMX.FTZ R12, R12, R13, !PT ;  /* 0x0000000d0c0c7209 */ /* 0x001fc80007810000 */
[----:B------:R-:W-:Y:S02]  /*f990*/  FSETP.NEU.FTZ.AND P2, PT, R12, -INF , PT ;  /* 0xff8000000c00780b */ /* 0x000fe40003f5d000 */
[----:B------:R-:W0:Y:S01]  /*f9a0*/  MUFU.EX2 R117, R117 ;  /* 0x0000007500757308 */ /* 0x000e220000000800 */
[----:B--2---:R-:W-:-:S01]  /*f9b0*/  FADD.FTZ R18, R113, R18 ;  /* 0x0000001271127221 */ /* 0x004fc20000010000 */
[----:B------:R-:W-:-:S05]  /*f9c0*/  FSEL R13, R12, RZ, P2 ;  /* 0x000000ff0c0d7208 */ /* 0x000fca0001000000 */
[----:B------:R-:W-:Y:S01]  /*f9d0*/  FADD.FTZ R0, -R13, R0 ;  /* 0x000000000d007221 */ /* 0x000fe20000010100 */
[----:B------:R-:W-:-:S01]  /*f9e0*/  FFMA.FTZ R13, R2, R12, -8 ;  /* 0xc1000000020d7423 */ /* 0x000fc2000001000c */
[----:B------:R-:W-:Y:S01]  /*f9f0*/  MUFU.EX2 R88, R88 ;  /* 0x0000005800587308 */ /* 0x000fe20000000800 */
[----:B-1----:R-:W-:-:S01]  /*fa00*/  FADD.FTZ R18, R116, R18 ;  /* 0x0000001274127221 */ /* 0x002fc20000010000 */
[----:B------:R-:W-:Y:S02]  /*fa10*/  FMUL.FTZ R0, R2, R0 ;  /* 0x0000000002007220 */ /* 0x000fe40000410000 */
[----:B------:R-:W-:Y:S01]  /*fa20*/  FSEL R13, R13, RZ, P2 ;  /* 0x000000ff0d0d7208 */ /* 0x000fe20001000000 */
[----:B0-----:R-:W-:-:S03]  /*fa30*/  FADD.FTZ R18, R117, R18 ;  /* 0x0000001275127221 */ /* 0x001fc60000010000 */
        /* <DEDUP_REMOVED lines=17> */
[----:B------:R-:W-:-:S01]  /*fb50*/  FFMA.FTZ R118, R2, R118, -R13 ;  /* 0x0000007602767223 */ /* 0x000fc2000001080d */
[C-C-:B------:R-:W-:Y:S01]  /*fb60*/  FFMA.FTZ R119, R2.reuse, R119, -R13.reuse ;  /* 0x0000007702777223 */ /* 0x140fe2000001080d */
[----:B------:R-:W-:-:S01]  /*fb70*/  FFMA.FTZ R90, R2, R90, -R13 ;  /* 0x0000005a025a7223 */ /* 0x000fc2000001080d */
[C-C-:B------:R-:W-:Y:S01]  /*fb80*/  FFMA.FTZ R91, R2.reuse, R91, -R13.reuse ;  /* 0x0000005b025b7223 */ /* 0x140fe2000001080d */
[----:B------:R-:W-:-:S01]  /*fb90*/  FFMA.FTZ R94, R2, R94, -R13 ;  /* 0x0000005e025e7223 */ /* 0x000fc2000001080d */
[C-C-:B------:R-:W-:Y:S01]  /*fba0*/  FFMA.FTZ R95, R2.reuse, R95, -R13.reuse ;  /* 0x0000005f025f7223 */ /* 0x140fe2000001080d */
[----:B------:R-:W-:-:S01]  /*fbb0*/  FFMA.FTZ R98, R2, R98, -R13 ;  /* 0x0000006202627223 */ /* 0x000fc2000001080d */
[----:B------:R-:W2:Y:S01]  /*fbc0*/  MUFU.EX2 R126, R126 ;  /* 0x0000007e007e7308 */ /* 0x000ea20000000800 */
[----:B0-----:R-:W-:-:S01]  /*fbd0*/  FFMA.FTZ R20, R0, R20, R122 ;  /* 0x0000001400147223 */ /* 0x001fc2000001007a */
[----:B------:R-:W-:Y:S01]  /*fbe0*/  FFMA.FTZ R99, R2, R99, -R13 ;  /* 0x0000006302637223 */ /* 0x000fe2000001080d */
[----:B------:R-:W-:-:S01]  /*fbf0*/  FADD.FTZ R18, R88, R18 ;  /* 0x0000001258127221 */ /* 0x000fc20000010000 */
[C-C-:B------:R-:W-:Y:S01]  /*fc00*/  FFMA.FTZ R102, R2.reuse, R102, -R13.reuse ;  /* 0x0000006602667223 */ /* 0x140fe2000001080d */
[----:B------:R-:W-:-:S01]  /*fc10*/  FFMA.FTZ R103, R2, R103, -R13 ;  /* 0x0000006702677223 */ /* 0x000fc2000001080d */
[C-C-:B------:R-:W-:Y:S01]  /*fc20*/  FFMA.FTZ R74, R2.reuse, R74, -R13.reuse ;  /* 0x0000004a024a7223 */ /* 0x140fe2000001080d */
[----:B------:R-:W-:-:S01]  /*fc30*/  FFMA.FTZ R75, R2, R75, -R13 ;  /* 0x0000004b024b7223 */ /* 0x000fc2000001080d */
[----:B------:R-:W0:Y:S01]  /*fc40*/  MUFU.EX2 R127, R127 ;  /* 0x0000007f007f7308 */ /* 0x000e220000000800 */
[----:B-1----:R-:W-:-:S01]  /*fc50*/  FADD.FTZ R20, R123, R20 ;  /* 0x000000147b147221 */ /* 0x002fc20000010000 */
[C-C-:B------:R-:W-:Y:S01]  /*fc60*/  FFMA.FTZ R78, R2.reuse, R78, -R13.reuse ;  /* 0x0000004e024e7223 */ /* 0x140fe2000001080d */
[----:B------:R-:W-:-:S01]  /*fc70*/  FFMA.FTZ R79, R2, R79, -R13 ;  /* 0x0000004f024f7223 */ /* 0x000fc2000001080d */
[C-C-:B------:R-:W-:Y:S01]  /*fc80*/  FFMA.FTZ R82, R2.reuse, R82, -R13.reuse ;  /* 0x0000005202527223 */ /* 0x140fe2000001080d */
[----:B------:R-:W-:-:S01]  /*fc90*/  FFMA.FTZ R83, R2, R83, -R13 ;  /* 0x0000005302537223 */ /* 0x000fc2000001080d */
        /* <DEDUP_REMOVED lines=12> */
[C-C-:B------:R-:W-:Y:S01]  /*fd60*/  FFMA.FTZ R70, R2.reuse, R70, -R13.reuse ;  /* 0x0000004602467223 */ /* 0x140fe2000001080d */
[----:B------:R-:W-:-:S05]  /*fd70*/  FFMA.FTZ R13, R2, R71, -R13 ;  /* 0x00000047020d7223 */ /* 0x000fca000001080d */
        /* <DEDUP_REMOVED lines=114> */
[----:B-1----:R-:W-:-:S03]  /*104a0*/  FADD.FTZ R21, R11, R18 ;  /* 0x000000120b157221 */ /* 0x002fc60000010000 */
[----:B--2---:R-:W-:Y:S01]  /*104b0*/  FADD.FTZ R20, R13, R20 ;  /* 0x000000140d147221 */ /* 0x004fe20000010000 */
[----:B------:R-:W-:Y:S06]  /*104c0*/  @!P0 BRA `(.L_x_1212) ;  /* 0x0000000000048947 */ /* 0x000fec0003800000 */
[----:B------:R-:W-:Y:S01]  /*104d0*/  BPT.TRAP 0x1 ;  /* 0x000000040000795c */ /* 0x000fe20000300000 */
.L_x_1212:
[----:B------:R-:W2:Y:S01]  /*104e0*/  LDL R18, [R1+0x30] ;  /* 0x0000300001127983 */ /* 0x000ea20000100800 */
[----:B------:R-:W-:Y:S01]  /*104f0*/  VIADD R19, R19, 0x13260 ;  /* 0x0001326013137836 */ /* 0x000fe20000000000 */
[----:B------:R-:W-:Y:S02]  /*10500*/  F2FP.SATFINITE.E4M3.F32.PACK_AB_MERGE_C R124, R125, R124, RZ ;  /* 0x0000007c7d7c723e */ /* 0x000fe400048070ff */
[----:B------:R-:W-:Y:S02]  /*10510*/  F2FP.SATFINITE.E4M3.F32.PACK_AB_MERGE_C R126, R127, R126, RZ ;  /* 0x0000007e7f7e723e */ /* 0x000fe400048070ff */
[----:B------:R-:W-:Y:S02]  /*10520*/  F2FP.SATFINITE.E4M3.F32.PACK_AB_MERGE_C R132, R133, R132, RZ ;  /* 0x000000848584723e */ /* 0x000fe400048070ff */
[----:B------:R-:W-:Y:S02]  /*10530*/  F2FP.SATFINITE.E4M3.F32.PACK_AB_MERGE_C R134, R135, R134, RZ ;  /* 0x000000868786723e */ /* 0x000fe400048070ff */
[----:B------:R-:W-:-:S02]  /*10540*/  F2FP.SATFINITE.E4M3.F32.PACK_AB_MERGE_C R108, R109, R108, RZ ;  /* 0x0000006c6d6c723e */ /* 0x000fc400048070ff */
[----:B------:R-:W-:Y:S02]  /*10550*/  F2FP.SATFINITE.E4M3.F32.PACK_AB_MERGE_C R110, R111, R110, RZ ;  /* 0x0000006e6f6e723e */ /* 0x000fe400048070ff */
        /* <DEDUP_REMOVED lines=46> */
[----:B------:R-:W-:-:S02]  /*10840*/  F2FP.SATFINITE.E4M3.F32.PACK_AB_MERGE_C R152, R121, R120, R124 ;  /* 0x000000787998723e */ /* 0x000fc4000480707c */
[----:B--2---:R-:W-:Y:S02]  /*10850*/  PRMT R19, R18, 0x654, R19 ;  /* 0x0000065412137816 */ /* 0x004fe40000000013 */
[----:B------:R-:W2:Y:S01]  /*10860*/  LDL R18, [R1+0x24] ;  /* 0x0000240001127983 */ /* 0x000ea20000100800 */
[----:B------:R-:W-:Y:S01]  /*10870*/  F2FP.SATFINITE.E4M3.F32.PACK_AB_MERGE_C R153, R123, R122, R126 ;  /* 0x0000007a7b99723e */ /* 0x000fe2000480707e */
[----:B------:R0:W-:Y:S01]  /*10880*/  SYNCS.ARRIVE.TRANS64.RED.A1T0 RZ, [R19+URZ], RZ ;  /* 0x000000ff13ff79a7 */ /* 0x0001e2000810043f */
[----:B------:R-:W-:Y:S01]  /*10890*/  F2FP.SATFINITE.E4M3.F32.PACK_AB_MERGE_C R154, R129, R128, R132 ;  /* 0x00000080819a723e */ /* 0x000fe20004807084 */
[----:B------:R-:W-:Y:S01]  /*108a0*/  IMAD.MOV.U32 R0, RZ, RZ, R12 ;  /* 0x000000ffff007224 */ /* 0x000fe200078e000c */
[----:B------:R-:W-:Y:S01]  /*108b0*/  F2FP.SATFINITE.E4M3.F32.PACK_AB_MERGE_C R155, R131, R130, R134 ;  /* 0x00000082839b723e */ /* 0x000fe20004807086 */
[----:B------:R-:W-:Y:S01]  /*108c0*/  IMAD.MOV.U32 R3, RZ, RZ, R10 ;  /* 0x000000ffff037224 */ /* 0x000fe200078e000a */
[----:B------:R-:W-:Y:S02]  /*108d0*/  F2FP.SATFINITE.E4M3.F32.PACK_AB_MERGE_C R148, R105, R104, R108 ;  /* 0x000000686994723e */ /* 0x000fe4000480706c */
[----:B------:R-:W-:Y:S01]  /*108e0*/  F2FP.SATFINITE.E4M3.F32.PACK_AB_MERGE_C R149, R107, R106, R110 ;  /* 0x0000006a6b95723e */ /* 0x000fe2000480706e */
[----:B0-----:R-:W-:Y:S01]  /*108f0*/  IMAD.MOV.U32 R19, RZ, RZ, R14 ;  /* 0x000000ffff137224 */ /* 0x001fe200078e000e */
        /* <DEDUP_REMOVED lines=14> */
[C---:B--2---:R-:W-:Y:S01]  /*109e0*/  ISETP.GT.AND P2, PT, R8.reuse, R18, PT ;  /* 0x000000120800720c */ /* 0x044fe20003f44270 */
[----:B------:R-:W-:Y:S02]  /*109f0*/  VIADD R8, R8, 0xffffffff ;  /* 0xffffffff08087836 */ /* 0x000fe40000000000 */
[----:B------:R-:W-:-:S10]  /*10a00*/  IMAD.MOV.U32 R18, RZ, RZ, R15 ;  /* 0x000000ffff127224 */ /* 0x000fd400078e000f */
[----:B------:R-:W-:Y:S05]  /*10a10*/  @P2 BRA `(.L_x_1213) ;  /* 0xffffffbc006c2947 */ /* 0x000fea000383ffff */
[----:B------:R-:W-:Y:S05]  /*10a20*/  BSYNC B0 ;  /* 0x0000000000007941 */ /* 0x000fea0003800000 */
.L_x_1193:
[----:B------:R-:W-:Y:S02]  /*10a30*/  IMAD.MOV.U32 R0, RZ, RZ, R12 ;  /* 0x000000ffff007224 */ /* 0x000fe400078e000c */
[----:B------:R-:W-:Y:S02]  /*10a40*/  IMAD.MOV.U32 R3, RZ, RZ, R10 ;  /* 0x000000ffff037224 */ /* 0x000fe400078e000a */
[----:B------:R-:W-:Y:S02]  /*10a50*/  IMAD.MOV.U32 R18, RZ, RZ, R15 ;  /* 0x000000ffff127224 */ /* 0x000fe400078e000f */
[----:B------:R-:W-:-:S07]  /*10a60*/  IMAD.MOV.U32 R19, RZ, RZ, R14 ;  /* 0x000000ffff137224 */ /* 0x000fce00078e000e */
.L_x_1192:
[----:B------:R-:W-:Y:S05]  /*10a70*/  BSYNC B1 ;  /* 0x0000000000017941 */ /* 0x000fea0003800000 */
.L_x_1191:
[----:B------:R-:W2:Y:S01]  /*10a80*/  LDL R10, [R1+0x1c] ;  /* 0x00001c00010a7983 */ /* 0x000ea20000100800 */
[----:B------:R-:W0:Y:S03]  /*10a90*/  LDC R11, c[0x0][0x448] ;  /* 0x00011200ff0b7b82 */ /* 0x000e260000000800 */
[----:B------:R-:W3:Y:S04]  /*10aa0*/  LDL R15, [R1+0x8] ;  /* 0x00000800010f7983 */ /* 0x000ee80000100800 */
[----:B------:R-:W3:Y:S01]  /*10ab0*/  LDL R13, [R1+0xc] ;  /* 0x00000c00010d7983 */ /* 0x000ee20000100800 */
[----:B------:R-:W1:Y:S01]  /*10ac0*/  LDC R14, c[0x0][0x9e4] ;  /* 0x00027900ff0e7b82 */ /* 0x000e620000000800 */
[----:B------:R-:W-:-:S02]  /*10ad0*/  LOP3.LUT R16, R16, 0xffffffef, RZ, 0xc0, !PT ;  /* 0xffffffef10107812 */ /* 0x000fc400078ec0ff */
[----:B0-----:R-:W-:-:S13]  /*10ae0*/  ISETP.NE.AND P2, PT, R11, 0x1, PT ;  /* 0x000000010b00780c */ /* 0x001fda0003f45270 */
[----:B------:R-:W0:Y:S01]  /*10af0*/  @P2 LDC R11, c[0x0][0x44c] ;  /* 0x00011300ff0b2b82 */ /* 0x000e220000000800 */
[----:B------:R-:W-:-:S04]  /*10b00*/  @P2 LOP3.LUT R16, R16, 0x10, RZ, 0xfc, !PT ;  /* 0x0000001010102812 */ /* 0x000fc800078efcff */
[----:B------:R-:W-:-:S03]  /*10b10*/  LOP3.LUT R16, R16, 0xffffffdf, RZ, 0xc0, !PT ;  /* 0xffffffdf10107812 */ /* 0x000fc600078ec0ff */
[----:B------:R-:W4:Y:S01]  /*10b20*/  @P2 LDC R12, c[0x0][0x450] ;  /* 0x00011400ff0c2b82 */ /* 0x000f220000000800 */
[----:B--2---:R-:W-:-:S04]  /*10b30*/  VIADD R10, R10, 0xbf ;  /* 0x000000bf0a0a7836 */ /* 0x004fc80000000000 */
[----:B0-----:R-:W-:Y:S01]  /*10b40*/  @P2 IMAD.HI.U32 R11, R10, R11, RZ ;  /* 0x0000000b0a0b2227 */ /* 0x001fe200078e00ff */
[----:B---3--:R-:W-:-:S04]  /*10b50*/  IADD3 R13, R13, 0x1, -R15 ;  /* 0x000000010d0d7810 */ /* 0x008fc80007ffe80f */
[----:B----4-:R-:W-:Y:S02]  /*10b60*/  @P2 SHF.R.U32.HI R10, RZ, R12, R11 ;  /* 0x0000000cff0a2219 */ /* 0x010fe4000001160b */
[----:B-1----:R-:W-:-:S03]  /*10b70*/  ISETP.GE.AND P2, PT, R14, 0x1, PT ;  /* 0x000000010e00780c */ /* 0x002fc60003f46270 */
[----:B------:R-:W-:-:S04]  /*10b80*/  IMAD.IADD R10, R10, 0x1, R13 ;  /* 0x000000010a0a7824 */ /* 0x000fc800078e020d */
[----:B------:R-:W-:-:S06]  /*10b90*/  IMAD.IADD R9, R10, 0x1, -R9 ;  /* 0x000000010a097824 */ /* 0x000fcc00078e0a09 */
[----:B------:R-:W-:Y:S01]  /*10ba0*/  @P2 LOP3.LUT R16, R16, 0x20, RZ, 0xfc, !PT ;  /* 0x0000002010102812 */ /* 0x000fe200078efcff */
        /* <DEDUP_REMOVED lines=11> */
.L_x_1216:
[----:B------:R-:W-:-:S13]  /*10c60*/  ISETP.NE.AND P2, PT, R14, 0x1, PT ;  /* 0x000000010e00780c */ /* 0x000fda0003f45270 */
[----:B------:R-:W0:Y:S02]  /*10c70*/  @P2 LDC.64 R12, c[0x0][0x9e8] ;  /* 0x00027a00ff0c2b82 */ /* 0x000e240000000a00 */
[----:B0-----:R-:W-:-:S05]  /*10c80*/  @P2 IMAD.HI.U32 R12, R10, R12, RZ ;  /* 0x0000000c0a0c2227 */ /* 0x001fca00078e00ff */
[----:B------:R-:W-:-:S07]  /*10c90*/  @P2 SHF.R.U32.HI R10, RZ, R13, R12 ;  /* 0x0000000dff0a2219 */ /* 0x000fce000001160c */
.L_x_1217:
[----:B------:R-:W-:Y:S05]  /*10ca0*/  BSYNC B0 ;  /* 0x0000000000007941 */ /* 0x000fea0003800000 */
.L_x_1215:
[----:B------:R-:W-:-:S05]  /*10cb0*/  IMAD R10, R10, R14, RZ ;  /* 0x0000000e0a0a7224 */ /* 0x000fca00078e02ff */
[----:B------:R-:W-:-:S07]  /*10cc0*/  VIMNMX R9, R9, R10, !PT ;  /* 0x0000000a09097248 */ /* 0x000fce0007fe0100 */
.L_x_1214:
[----:B------:R-:W2:Y:S01]  /*10cd0*/  LDL R11, [R1+0x40] ;  /* 0x00004000010b7983 */ /* 0x000ea20000100800 */
[----:B------:R-:W-:Y:S01]  /*10ce0*/  VIADD R9, R9, 0x9f ;  /* 0x0000009f09097836 */ /* 0x000fe20000000000 */
[----:B------:R-:W-:Y:S03]  /*10cf0*/  BSSY B0, `(.L_x_1218) ;  /* 0x0000257000007945 */ /* 0x000fe60003800000 */
[----:B------:R-:W-:-:S05]  /*10d00*/  IMAD.HI R9, R9, 0x66666667, RZ ;  /* 0x6666666709097827 */ /* 0x000fca00078e02ff */
[----:B------:R-:W-:-:S04]  /*10d10*/  SHF.R.U32.HI R10, RZ, 0x1f, R9 ;  /* 0x0000001fff0a7819 */ /* 0x000fc80000011609 */
[----:B------:R-:W-:-:S04]  /*10d20*/  LEA.HI.SX32 R10, R9, R10, 0x1a ;  /* 0x0000000a090a7211 */ /* 0x000fc800078fd2ff */
[----:B--2---:R-:W-:-:S04]  /*10d30*/  VIMNMX R11, R11, R10, !PT ;  /* 0x0000000a0b0b7248 */ /* 0x004fc80007fe0100 */
[----:B------:R-:W-:Y:S01]  /*10d40*/  ISETP.GE.AND P2, PT, R8, R11, PT ;  /* 0x0000000b0800720c */ /* 0x000fe20003f46270 */
[----:B------:R0:W-:-:S12]  /*10d50*/  STL [R1+0x24], R11 ;  /* 0x0000240b01007387 */ /* 0x0001d80000100800 */
[----:B0-----:R-:W-:Y:S05]  /*10d60*/  @!P2 BRA `(.L_x_1219) ;  /* 0x00000024003ca947 */ /* 0x001fea0003800000 */
[----:B------:R-:W-:Y:S01]  /*10d70*/  BSSY B1, `(.L_x_1220) ;  /* 0x000024d000017945 */ /* 0x000fe20003800000 */
[----:B------:R-:W-:Y:S02]  /*10d80*/  IMAD.MOV.U32 R14, RZ, RZ, R8 ;  /* 0x000000ffff0e7224 */ /* 0x000fe400078e0008 */
[----:B------:R-:W-:Y:S02]  /*10d90*/  IMAD.MOV.U32 R11, RZ, RZ, R0 ;  /* 0x000000ffff0b7224 */ /* 0x000fe400078e0000 */
[----:B------:R-:W-:Y:S02]  /*10da0*/  IMAD.MOV.U32 R10, RZ, RZ, R3 ;  /* 0x000000ffff0a7224 */ /* 0x000fe400078e0003 */
[----:B------:R-:W-:Y:S02]  /*10db0*/  IMAD.MOV.U32 R9, RZ, RZ, R19 ;  /* 0x000000ffff097224 */ /* 0x000fe400078e0013 */
[----:B------:R-:W-:-:S07]  /*10dc0*/  IMAD.MOV.U32 R8, RZ, RZ, R18 ;  /* 0x000000ffff087224 */ /* 0x000fce00078e0012 */
.L_x_1232:
[----:B------:R-:W-:-:S05]  /*10dd0*/  VIADD R18, R8, 0x1 ;  /* 0x0000000108127836 */ /* 0x000fca0000000000 */
[----:B------:R-:W-:-:S04]  /*10de0*/  ISETP.NE.AND P2, PT, R18, 0x2, PT ;  /* 0x000000021200780c */ /* 0x000fc80003f45270 */
[----:B------:R-:W-:Y:S02]  /*10df0*/  SEL R0, RZ, 0x1, P2 ;  /* 0x00000001ff007807 */ /* 0x000fe40001000000 */
[----:B------:R-:W-:Y:S02]  /*10e00*/  SEL R18, R18, RZ, P2 ;  /* 0x000000ff12127207 */ /* 0x000fe40001000000 */
[----:B------:R-:W-:Y:S01]  /*10e10*/  LOP3.LUT R19, R9, R0, RZ, 0x3c, !PT ;  /* 0x0000000009137212 */ /* 0x000fe200078e3cff */
[----:B------:R-:W-:Y:S06]  /*10e20*/  @!P0 BRA `(.L_x_1221) ;  /* 0x0000000000048947 */ /* 0x000fec0003800000 */
[----:B------:R-:W-:Y:S01]  /*10e30*/  BPT.TRAP 0x1 ;  /* 0x000000040000795c */ /* 0x000fe20000300000 */
.L_x_1221:
[----:B------:R-:W-:Y:S01]  /*10e40*/  IMAD R0, R18, 0x8, R17 ;  /* 0x0000000812007824 */ /* 0x000fe200078e0211 */
[----:B------:R-:W-:-:S04]  /*10e50*/  SHF.L.U32 R3, R19, 0x1f, RZ ;  /* 0x0000001f13037819 */ /* 0x000fc800000006ff */
[----:B------:R0:W1:Y:S01]  /*10e60*/  SYNCS.PHASECHK.TRANS64.TRYWAIT P2, [R0+URZ+0x13230], R3 ;  /* 0x01323003000075a7 */ /* 0x000062000804017f */
[----:B------:R-:W-:Y:S05]  /*10e70*/  @!P0 BRA `(.L_x_1222) ;  /* 0x0000000000048947 */ /* 0x000fea0003800000 */
[----:B------:R-:W-:Y:S01]  /*10e80*/  BPT.TRAP 0x1 ;  /* 0x000000040000795c */ /* 0x000fe20000300000 */
.L_x_1222:
        /* <DEDUP_REMOVED lines=8> */
.L_x_1224:
[----:B------:R-:W-:Y:S05]  /*10f10*/  BSYNC B2 ;  /* 0x0000000000027941 */ /* 0x000fea0003800000 */
.L_x_1223:
        /* <DEDUP_REMOVED lines=37> */
[----:B------:R-:W-:Y:S02]  /*11170*/  R2UR UR12, R6 ;  /* 0x00000000060c72ca */ /* 0x000fe400000e0000 */
[----:B------:R-:W-:Y:S02]  /*11180*/  R2UR UR13, R7 ;  /* 0x00000000070d72ca */ /* 0x000fe400000e0000 */
[----:B------:R-:W-:Y:S01]  /*11190*/  R2UR UR18, R12 ;  /* 0x000000000c1272ca */ /* 0x000fe200000e0000 */
[----:B------:R-:W-:Y:S01]  /*111a0*/  VIADD R12, R15, 0x202 ;  /* 0x000002020f0c7836 */ /* 0x000fe20000000000 */
[----:B------:R-:W-:Y:S01]  /*111b0*/  R2UR UR19, R13 ;  /* 0x000000000d1372ca */ /* 0x000fe200000e0000 */
[----:B------:R-:W-:Y:S01]  /*111c0*/  IMAD.MOV.U32 R13, RZ, RZ, -0x7fffffe0 ;  /* 0x80000020ff0d7424 */ /* 0x000fe200078e00ff */
        /* <DEDUP_REMOVED lines=44> */
.L_x_1226:
[----:B01----:R-:W-:Y:S01]  /*11490*/  SHF.L.U32 R0, R9, 0x1f, RZ ;  /* 0x0000001f09007819 */ /* 0x003fe200000006ff */
[----:B------:R-:W-:-:S04]  /*114a0*/  IMAD R15, R8, 0x8, R17 ;  /* 0x00000008080f7824 */ /* 0x000fc800078e0211 */
[----:B------:R0:W1:Y:S01]  /*114b0*/  SYNCS.PHASECHK.TRANS64.TRYWAIT P2, [R15+URZ+0x13250], R0 ;  /* 0x013250000f0075a7 */ /* 0x000062000804017f */
[----:B------:R-:W-:Y:S05]  /*114c0*/  @!P0 BRA `(.L_x_1227) ;  /* 0x0000000000048947 */ /* 0x000fea0003800000 */
[----:B------:R-:W-:Y:S01]  /*114d0*/  BPT.TRAP 0x1 ;  /* 0x000000040000795c */ /* 0x000fe20000300000 */
.L_x_1227:
[----:B------:R-:W-:Y:S04]  /*114e0*/  BSSY B2, `(.L_x_1228) ;  /* 0x0000004000027945 */ /* 0x000fe80003800000 */
[----:B-1----:R-:W-:Y:S05]  /*114f0*/  @P2 BRA `(.L_x_1229) ;  /* 0x0000000000082947 */ /* 0x002fea0003800000 */
[----:B------:R-:W1:Y:S02]  /*11500*/  SYNCS.PHASECHK.TRANS64.TRYWAIT P2, [R15+URZ+0x13250], R0 ;  /* 0x013250000f0075a7 */ /* 0x000e64000804017f */
[----:B-1----:R-:W-:Y:S05]  /*11510*/  @!P2 BRA `(.L_x_1230) ;  /* 0x000000f00090a947 */ /* 0x002fea0003800000 */
.L_x_1229:
[----:B------:R-:W-:Y:S05]  /*11520*/  BSYNC B2 ;  /* 0x0000000000027941 */ /* 0x000fea0003800000 */
.L_x_1228:
[----:B------:R-:W-:Y:S01]  /*11530*/  VIADD R9, R17, 0x1000 ;  /* 0x0000100011097836 */ /* 0x000fe20000000000 */
[----:B01----:R-:W-:Y:S01]  /*11540*/  FMNMX.FTZ R0, R120, R10, !PT ;  /* 0x0000000a78007209 */ /* 0x003fe20007810000 */
[----:B------:R-:W-:Y:S01]  /*11550*/  WARPGROUP.ARRIVE ;  /* 0x00000000000079c5 */ /* 0x000fe20000000000 */
[----:B------:R-:W-:Y:S02]  /*11560*/  IMAD.MOV.U32 R13, RZ, RZ, -0x3ffffff0 ;  /* 0xc0000010ff0d7424 */ /* 0x000fe400078e00ff */
[----:B------:R-:W-:Y:S02]  /*11570*/  SHF.R.U32.HI R9, RZ, 0x4, R9 ;  /* 0x00000004ff097819 */ /* 0x000fe40000011609 */
[----:B------:R-:W-:Y:S02]  /*11580*/  FMNMX.FTZ R0, R121, R0, !PT ;  /* 0x0000000079007209 */ /* 0x000fe40007810000 */
[----:B------:R-:W-:-:S04]  /*11590*/  LOP3.LUT R9, R9, 0x3fff, RZ, 0xc0, !PT ;  /* 0x00003fff09097812 */ /* 0x000fc800078ec0ff */
[----:B------:R-:W-:-:S05]  /*115a0*/  LOP3.LUT R9, R9, 0x10000, RZ, 0xfc, !PT ;  /* 0x0001000009097812 */ /* 0x000fca00078efcff */
[----:B------:R-:W-:Y:S02]  /*115b0*/  IMAD R8, R8, 0x280, R9 ;  /* 0x0000028008087824 */ /* 0x000fe400078e0209 */
[----:B------:R-:W-:Y:S02]  /*115c0*/  IMAD.MOV.U32 R9, RZ, RZ, -0x3ffffff0 ;  /* 0xc0000010ff097424 */ /* 0x000fe400078e00ff */
[C---:B------:R-:W-:Y:S01]  /*115d0*/  VIADD R12, R8.reuse, 0x80 ;  /* 0x00000080080c7836 */ /* 0x040fe20000000000 */
[----:B------:R-:W-:Y:S02]  /*115e0*/  R2UR UR6, R8 ;  /* 0x00000000080672ca */ /* 0x000fe400000e0000 */
[----:B------:R-:W-:Y:S02]  /*115f0*/  R2UR UR7, R9 ;  /* 0x00000000090772ca */ /* 0x000fe400000e0000 */
[----:B------:R-:W-:Y:S02]  /*11600*/  FMNMX.FTZ R9, R124, R0, !PT ;  /* 0x000000007c097209 */ /* 0x000fe40007810000 */
[----:B------:R-:W-:-:S02]  /*11610*/  FMNMX.FTZ R0, R122, R11, !PT ;  /* 0x0000000b7a007209 */ /* 0x000fc40007810000 */
[----:B------:R-:W-:Y:S02]  /*11620*/  FMNMX.FTZ R9, R125, R9, !PT ;  /* 0x000000097d097209 */ /* 0x000fe40007810000 */
[----:B------:R-:W-:Y:S02]  /*11630*/  FMNMX.FTZ R0, R123, R0, !PT ;  /* 0x000000007b007209 */ /* 0x000fe40007810000 */
[----:B------:R-:W-:Y:S02]  /*11640*/  FMNMX.FTZ R9, R128, R9, !PT ;  /* 0x0000000980097209 */ /* 0x000fe40007810000 */
[----:B------:R-:W-:Y:S01]  /*11650*/  FMNMX.FTZ R0, R126, R0, !PT ;  /* 0x000000007e007209 */ /* 0x000fe20007810000 */
[----:B------:R-:W-:Y:S01]  /*11660*/  QGMMA.64x64x32.F32.E4M3.E4M3 R24, R152, gdesc[UR4], R24, gsb0 ;  /* 0x00e0000498187df3 */ /* 0x000fe20008000818 */
        /* <DEDUP_REMOVED lines=38> */
[----:B------:R-:W-:Y:S01]  /*118d0*/  FMNMX.FTZ R9, R72, R9, !PT ;  /* 0x0000000948097209 */ /* 0x000fe20007810000 */
[----:B------:R-:W-:Y:S02]  /*118e0*/  WARPGROUP.DEPBAR.LE gsb0, 0x0 ;  /* 0x00008000000079c5 */ /* 0x000fe40000010000 */
[----:B------:R-:W-:Y:S01]  /*118f0*/  FMNMX.FTZ R0, R102, R0, !PT ;  /* 0x0000000066007209 */ /* 0x000fe20007810000 */
[----:B------:R-:W-:Y:S01]  /*11900*/  WARPGROUP.ARRIVE ;  /* 0x00000000000079c5 */ /* 0x000fe20000000000 */
[----:B------:R-:W-:Y:S02]  /*11910*/  FMNMX.FTZ R9, R73, R9, !PT ;  /* 0x0000000949097209 */ /* 0x000fe40007810000 */
[----:B------:R-:W-:Y:S02]  /*11920*/  FMNMX.FTZ R0, R103, R0, !PT ;  /* 0x0000000067007209 */ /* 0x000fe40007810000 */
[----:B------:R-:W-:Y:S01]  /*11930*/  R2UR UR6, R12 ;  /* 0x000000000c0672ca */ /* 0x000fe200000e0000 */
[----:B------:R-:W-:Y:S01]  /*11940*/  VIADD R12, R8, 0x100 ;  /* 0x00000100080c7836 */ /* 0x000fe20000000000 */
[----:B------:R-:W-:-:S02]  /*11950*/  FMNMX.FTZ R0, R74, R0, !PT ;  /* 0x000000004a007209 */ /* 0x000fc40007810000 */
[----:B------:R-:W-:Y:S01]  /*11960*/  R2UR UR7, R13 ;  /* 0x000000000d0772ca */ /* 0x000fe200000e0000 */
[----:B------:R-:W-:Y:S01]  /*11970*/  IMAD.MOV.U32 R13, RZ, RZ, -0x3ffffff0 ;  /* 0xc0000010ff0d7424 */ /* 0x000fe200078e00ff */
[----:B------:R-:W-:Y:S02]  /*11980*/  FMNMX.FTZ R0, R75, R0, !PT ;  /* 0x000000004b007209 */ /* 0x000fe40007810000 */
[----:B------:R-:W-:Y:S02]  /*11990*/  FMNMX.FTZ R9, R76, R9, !PT ;  /* 0x000000094c097209 */ /* 0x000fe40007810000 */
[----:B------:R-:W-:Y:S02]  /*119a0*/  FMNMX.FTZ R0, R78, R0, !PT ;  /* 0x000000004e007209 */ /* 0x000fe40007810000 */
[----:B------:R-:W-:Y:S02]  /*119b0*/  FMNMX.FTZ R9, R77, R9, !PT ;  /* 0x000000094d097209 */ /* 0x000fe40007810000 */
[----:B------:R-:W-:-:S02]  /*119c0*/  FMNMX.FTZ R0, R79, R0, !PT ;  /* 0x000000004f007209 */ /* 0x000fc40007810000 */
[----:B------:R-:W-:Y:S01]  /*119d0*/  FMNMX.FTZ R9, R80, R9, !PT ;  /* 0x0000000950097209 */ /* 0x000fe20007810000 */
[----:B------:R-:W-:Y:S01]  /*119e0*/  QGMMA.64x64x32.F32.E4M3.E4M3 R24, R148, gdesc[UR4], R24, gsb0 ;  /* 0x00e0000494187df3 */ /* 0x000fe20008000818 */
        /* <DEDUP_REMOVED lines=23> */
[----:B------:R-:W-:Y:S02]  /*11b60*/  R2UR UR6, R12 ;  /* 0x000000000c0672ca */ /* 0x000fe400000e0000 */
[----:B------:R-:W0:Y:S01]  /*11b70*/  SHFL.BFLY PT, R12, R9, 0x2, 0x1f ;  /* 0x0c401f00090c7f89 */ /* 0x000e2200000e0000 */
[----:B------:R-:W-:Y:S01]  /*11b80*/  R2UR UR7, R13 ;  /* 0x000000000d0772ca */ /* 0x000fe200000e0000 */
[----:B------:R-:W-:Y:S02]  /*11b90*/  IMAD.MOV.U32 R13, RZ, RZ, -0x3ffffff0 ;  /* 0xc0000010ff0d7424 */ /* 0x000fe400078e00ff */
[----:B------:R-:W1:Y:S01]  /*11ba0*/  SHFL.BFLY PT, R3, R0, 0x2, 0x1f ;  /* 0x0c401f0000037f89 */ /* 0x000e6200000e0000 */
[----:B0-----:R-:W-:Y:S01]  /*11bb0*/  FMNMX.FTZ R9, R9, R12, !PT ;  /* 0x0000000c09097209 */ /* 0x001fe20007810000 */
[----:B------:R-:W-:Y:S01]  /*11bc0*/  VIADD R12, R8, 0x180 ;  /* 0x00000180080c7836 */ /* 0x000fe20000000000 */
[----:B-1----:R-:W-:Y:S01]  /*11bd0*/  FMNMX.FTZ R0, R0, R3, !PT ;  /* 0x0000000300007209 */ /* 0x002fe20007810000 */
[----:B------:R-:W-:-:S02]  /*11be0*/  WARPGROUP.DEPBAR.LE gsb0, 0x0 ;  /* 0x00008000000079c5 */ /* 0x000fc40000010000 */
[----:B------:R-:W-:Y:S01]  /*11bf0*/  WARPGROUP.ARRIVE ;  /* 0x00000000000079c5 */ /* 0x000fe20000000000 */
[----:B------:R-:W0:Y:S05]  /*11c00*/  SHFL.BFLY PT, R3, R9, 0x1, 0x1f ;  /* 0x0c201f0009037f89 */ /* 0x000e2a00000e0000 */
[----:B------:R-:W-:Y:S01]  /*11c10*/  QGMMA.64x64x32.F32.E4M3.E4M3 R24, R144, gdesc[UR4], R24, gsb0 ;  /* 0x00e0000490187df3 */ /* 0x000fe20008000818 */
[----:B------:R-:W-:Y:S02]  /*11c20*/  R2UR UR6, R12 ;  /* 0x000000000c0672ca */ /* 0x000fe400000e0000 */
[----:B------:R-:W1:Y:S01]  /*11c30*/  SHFL.BFLY PT, R12, R0, 0x1, 0x1f ;  /* 0x0c201f00000c7f89 */ /* 0x000e6200000e0000 */
[----:B------:R-:W-:-:S02]  /*11c40*/  R2UR UR7, R13 ;  /* 0x000000000d0772ca */ /* 0x000fc400000e0000 */
[----:B0-----:R-:W-:-:S05]  /*11c50*/  FMNMX.FTZ R3, R9, R3, !PT ;  /* 0x0000000309037209 */ /* 0x001fca0007810000 */
[----:B------:R-:W-:Y:S01]  /*11c60*/  FADD.FTZ R10, -R3, R10 ;  /* 0x0000000a030a7221 */ /* 0x000fe20000010100 */
[----:B-1----:R-:W-:-:S03]  /*11c70*/  FMNMX.FTZ R0, R0, R12, !PT ;  /* 0x0000000c00007209 */ /* 0x002fc60007810000 */
[----:B------:R-:W-:Y:S02]  /*11c80*/  FMUL.FTZ R10, R2, R10 ;  /* 0x0000000a020a7220 */ /* 0x000fe40000410000 */
[----:B------:R-:W-:-:S01]  /*11c90*/  FADD.FTZ R9, -R0, R11 ;  /* 0x0000000b00097221 */ /* 0x000fc20000010100 */
[----:B------:R-:W-:-:S03]  /*11ca0*/  FFMA.FTZ R11, R2, R3, -8 ;  /* 0xc1000000020b7423 */ /* 0x000fc60000010003 */
        /* <DEDUP_REMOVED lines=42> */
[----:B------:R-:W-:Y:S01]  /*11f50*/  FFMA.FTZ R69, R2, R0, -8 ;  /* 0xc100000002457423 */ /* 0x000fe20000010000 */
[----:B------:R-:W-:Y:S01]  /*11f60*/  MUFU.EX2 R9, R9 ;  /* 0x0000000900097308 */ /* 0x000fe20000000800 */
[----:B------:R-:W-:-:S02]  /*11f70*/  WARPGROUP.DEPBAR.LE gsb0, 0x0 ;  /* 0x00008000000079c5 */ /* 0x000fc40000010000 */
[C-C-:B------:R-:W-:Y:S01]  /*11f80*/  FFMA.FTZ R122, R2.reuse, R122, -R69.reuse ;  /* 0x0000007a027a7223 */ /* 0x140fe20000010845 */
[----:B------:R-:W-:-:S01]  /*11f90*/  FFMA.FTZ R123, R2, R123, -R69 ;  /* 0x0000007b027b7223 */ /* 0x000fc20000010845 */
[C-C-:B------:R-:W-:Y:S01]  /*11fa0*/  FFMA.FTZ R126, R2.reuse, R126, -R69.reuse ;  /* 0x0000007e027e7223 */ /* 0x140fe20000010845 */
[----:B------:R-:W-:-:S01]  /*11fb0*/  FFMA.FTZ R127, R2, R127, -R69 ;  /* 0x0000007f027f7223 */ /* 0x000fc20000010845 */
[C-C-:B------:R-:W-:Y:S01]  /*11fc0*/  FFMA.FTZ R130, R2.reuse, R130, -R69.reuse ;  /* 0x0000008202827223 */ /* 0x140fe20000010845 */
[----:B------:R-:W0:Y:S01]  /*11fd0*/  MUFU.EX2 R12, R12 ;  /* 0x0000000c000c7308 */ /* 0x000e220000000800 */
[----:B------:R-:W-:-:S01]  /*11fe0*/  FFMA.FTZ R131, R2, R131, -R69 ;  /* 0x0000008302837223 */ /* 0x000fc20000010845 */
[C-C-:B------:R-:W-:Y:S01]  /*11ff0*/  FFMA.FTZ R134, R2.reuse, R134, -R69.reuse ;  /* 0x0000008602867223 */ /* 0x140fe20000010845 */
[----:B------:R-:W-:-:S01]  /*12000*/  FFMA.FTZ R135, R2, R135, -R69 ;  /* 0x0000008702877223 */ /* 0x000fc20000010845 */
[----:B------:R-:W-:Y:S01]  /*12010*/  WARPGROUP.ARRIVE ;  /* 0x00000000000079c5 */ /* 0x000fe20000000000 */
[----:B------:R-:W-:-:S01]  /*12020*/  FFMA.FTZ R106, R2, R106, -R69 ;  /* 0x0000006a026a7223 */ /* 0x000fc20000010845 */
[C-C-:B------:R-:W-:Y:S01]  /*12030*/  FFMA.FTZ R107, R2.reuse, R107, -R69.reuse ;  /* 0x0000006b026b7223 */ /* 0x140fe20000010845 */
[----:B------:R-:W-:-:S01]  /*12040*/  FFMA.FTZ R110, R2, R110, -R69 ;  /* 0x0000006e026e7223 */ /* 0x000fc20000010845 */
[----:B------:R-:W1:Y:S01]  /*12050*/  MUFU.EX2 R122, R122 ;  /* 0x0000007a007a7308 */ /* 0x000e620000000800 */
[----:B------:R-:W-:-:S01]  /*12060*/  FFMA.FTZ R111, R2, R111, -R69 ;  /* 0x0000006f026f7223 */ /* 0x000fc20000010845 */
[----:B------:R-:W-:Y:S01]  /*12070*/  QGMMA.64x64x32.F32.E4M3.E4M3 R24, R140, gdesc[UR4], R24, gsb0 ;  /* 0x00e000048c187df3 */ /* 0x000fe20008000818 */
[----:B------:R-:W-:-:S01]  /*12080*/  FFMA.FTZ R114, R2, R114, -R69 ;  /* 0x0000007202727223 */ /* 0x000fc20000010845 */
[C-C-:B------:R-:W-:Y:S01]  /*12090*/  FFMA.FTZ R115, R2.reuse, R115, -R69.reuse ;  /* 0x0000007302737223 */ /* 0x140fe20000010845 */
[----:B------:R-:W-:-:S01]  /*120a0*/  FFMA.FTZ R118, R2, R118, -R69 ;  /* 0x0000007602767223 */ /* 0x000fc20000010845 */
[C-C-:B------:R-:W-:Y:S01]  /*120b0*/  FFMA.FTZ R119, R2.reuse, R119, -R69.reuse ;  /* 0x0000007702777223 */ /* 0x140fe20000010845 */
[----:B------:R-:W-:-:S01]  /*120c0*/  FFMA.FTZ R90, R2, R90, -R69 ;  /* 0x0000005a025a7223 */ /* 0x000fc20000010845 */
[----:B------:R-:W2:Y:S01]  /*120d0*/  MUFU.EX2 R13, R13 ;  /* 0x0000000d000d7308 */ /* 0x000ea20000000800 */
[----:B0-----:R-:W-:-:S01]  /*120e0*/  FFMA.FTZ R21, R10, R21, R12 ;  /* 0x000000150a157223 */ /* 0x001fc2000001000c */
[C-C-:B------:R-:W-:Y:S01]  /*120f0*/  FFMA.FTZ R91, R2.reuse, R91, -R69.reuse ;  /* 0x0000005b025b7223 */ /* 0x140fe20000010845 */
[----:B------:R-:W-:-:S01]  /*12100*/  FFMA.FTZ R94, R2, R94, -R69 ;  /* 0x0000005e025e7223 */ /* 0x000fc20000010845 */
[C-C-:B------:R-:W-:Y:S01]  /*12110*/  FFMA.FTZ R95, R2.reuse, R95, -R69.reuse ;  /* 0x0000005f025f7223 */ /* 0x140fe20000010845 */
[----:B------:R-:W-:-:S01]  /*12120*/  FFMA.FTZ R98, R2, R98, -R69 ;  /* 0x0000006202627223 */ /* 0x000fc20000010845 */
[----:B------:R-:W-:-:S02]  /*12130*/  VIADD R56, R8, 0x200 ;  /* 0x0000020008387836 */ /* 0x000fc40000000000 */
[----:B------:R-:W-:-:S01]  /*12140*/  FFMA.FTZ R8, R2, R99, -R69 ;  /* 0x0000006302087223 */ /* 0x000fc20000010845 */
[----:B------:R-:W0:Y:S01]  /*12150*/  MUFU.EX2 R123, R123 ;  /* 0x0000007b007b7308 */ /* 0x000e220000000800 */
[----:B-1----:R-:W-:-:S01]  /*12160*/  FFMA.FTZ R20, R9, R20, R122 ;  /* 0x0000001409147223 */ /* 0x002fc2000001007a */
[----:B------:R-:W-:Y:S01]  /*12170*/  IMAD.MOV.U32 R57, RZ, RZ, -0x3ffffff0 ;  /* 0xc0000010ff397424 */ /* 0x000fe200078e00ff */
[----:B------:R-:W-:Y:S01]  /*12180*/  R2UR UR6, R56 ;  /* 0x00000000380672ca */ /* 0x000fe200000e0000 */
[C-C-:B------:R-:W-:Y:S01]  /*12190*/  FFMA.FTZ R56, R2.reuse, R102, -R69.reuse ;  /* 0x0000006602387223 */ /* 0x140fe20000010845 */
[----:B------:R-:W-:-:S01]  /*121a0*/  FFMA.FTZ R74, R2, R74, -R69 ;  /* 0x0000004a024a7223 */ /* 0x000fc20000010845 */
[----:B------:R-:W-:Y:S01]  /*121b0*/  FFMA.FTZ R75, R2, R75, -R69 ;  /* 0x0000004b024b7223 */ /* 0x000fe20000010845 */
[----:B------:R-:W-:Y:S01]  /*121c0*/  R2UR UR7, R57 ;  /* 0x00000000390772ca */ /* 0x000fe200000e0000 */
        /* <DEDUP_REMOVED lines=20> */
[----:B------:R-:W-:Y:S01]  /*12310*/  FFMA.FTZ R69, R2, R71, -R69 ;  /* 0x0000004702457223 */ /* 0x000fe20000010845 */
[----:B------:R-:W-:-:S03]  /*12320*/  @!P1 IMAD R99, R18, 0x8, R17 ;  /* 0x0000000812639824 */ /* 0x000fc600078e0211 */
[----:B------:R-:W1:Y:S01]  /*12330*/  MUFU.EX2 R127, R127 ;  /* 0x0000007f007f7308 */ /* 0x000e620000000800 */
[----:B--2---:R-:W-:-:S01]  /*12340*/  FADD.FTZ R20, R126, R20 ;  /* 0x000000147e147221 */ /* 0x004fc20000010000 */
[----:B------:R-:W-:-:S05]  /*12350*/  @!P1 VIADD R99, R99, 0x13240 ;  /* 0x0001324063639836 */ /* 0x000fca0000000000 */
[----:B------:R-:W-:Y:S01]  /*12360*/  @!P1 PRMT R99, RZ, 0x654, R99 ;  /* 0x00000654ff639816 */ /* 0x000fe20000000063 */
        /* <DEDUP_REMOVED lines=8> */
[----:B------:R-:W-:Y:S02]  /*123f0*/  WARPGROUP.DEPBAR.LE gsb0, 0x0 ;  /* 0x00008000000079c5 */ /* 0x000fe40000010000 */
[----:B------:R-:W-:-:S04]  /*12400*/  WARPGROUP.ARRIVE ;  /* 0x00000000000079c5 */ /* 0x000fc80000000000 */
[----:B------:R-:W0:Y:S01]  /*12410*/  MUFU.EX2 R128, R128 ;  /* 0x0000008000807308 */ /* 0x000e220000000800 */
[----:B-1----:R-:W-:-:S01]  /*12420*/  FADD.FTZ R21, R125, R21 ;  /* 0x000000157d157221 */ /* 0x002fc20000010000 */
[----:B------:R-:W-:Y:S06]  /*12430*/  QGMMA.64x64x32.F32.E4M3.E4M3 R24, R136, gdesc[UR4], R24, gsb0 ;  /* 0x00e0000488187df3 */ /* 0x000fec0008000818 */
        /* <DEDUP_REMOVED lines=20> */
[----:B------:R-:W-:Y:S02]  /*12580*/  WARPGROUP.DEPBAR.LE gsb0, 0x0 ;  /* 0x00008000000079c5 */ /* 0x000fe40000010000 */
[----:B------:R2:W-:Y:S04]  /*12590*/  @!P1 SYNCS.ARRIVE.TRANS64.RED.A1T0 RZ, [R99+URZ], RZ ;  /* 0x000000ff63ff99a7 */ /* 0x0005e8000810043f */
[----:B------:R-:W3:Y:S01]  /*125a0*/  MUFU.EX2 R111, R111 ;  /* 0x0000006f006f7308 */ /* 0x000ee20000000800 */
[----:B0-----:R-:W-:-:S07]  /*125b0*/  FADD.FTZ R20, R110, R20 ;  /* 0x000000146e147221 */ /* 0x001fce0000010000 */
[----:B------:R-:W0:Y:S01]  /*125c0*/  MUFU.EX2 R112, R112 ;  /* 0x0000007000707308 */ /* 0x000e220000000800 */
[----:B-1----:R-:W-:-:S07]  /*125d0*/  FADD.FTZ R21, R109, R21 ;  /* 0x000000156d157221 */ /* 0x002fce0000010000 */
[----:B------:R-:W1:Y:S01]  /*125e0*/  MUFU.EX2 R114, R114 ;  /* 0x0000007200727308 */ /* 0x000e620000000800 */
[----:B---3--:R-:W-:-:S07]  /*125f0*/  FADD.FTZ R20, R111, R20 ;  /* 0x000000146f147221 */ /* 0x008fce0000010000 */
        /* <DEDUP_REMOVED lines=107> */
[----:B---3--:R-:W-:-:S01]  /*12cb0*/  FADD.FTZ R20, R70, R20 ;  /* 0x0000001446147221 */ /* 0x008fc20000010000 */
[----:B0-----:R-:W-:-:S03]  /*12cc0*/  FADD.FTZ R21, R11, R21 ;  /* 0x000000150b157221 */ /* 0x001fc60000010000 */
[----:B-1----:R-:W-:Y:S01]  /*12cd0*/  FADD.FTZ R20, R69, R20 ;  /* 0x0000001445147221 */ /* 0x002fe20000010000 */
[----:B--2---:R-:W-:Y:S06]  /*12ce0*/  @!P0 BRA `(.L_x_1231) ;  /* 0x0000000000048947 */ /* 0x004fec0003800000 */
[----:B------:R-:W-:Y:S01]  /*12cf0*/  BPT.TRAP 0x1 ;  /* 0x000000040000795c */ /* 0x000fe20000300000 */
.L_x_1231:
[----:B------:R-:W-:Y:S01]  /*12d00*/  F2FP.SATFINITE.E4M3.F32.PACK_AB_MERGE_C R57, R57, R56, RZ ;  /* 0x000000383939723e */ /* 0x000fe200048070ff */
[----:B------:R-:W2:Y:S01]  /*12d10*/  LDL R71, [R1+0x30] ;  /* 0x0000300001477983 */ /* 0x000ea20000100800 */
[----:B------:R-:W-:Y:S01]  /*12d20*/  VIADD R15, R15, 0x13260 ;  /* 0x000132600f0f7836 */ /* 0x000fe20000000000 */
[----:B------:R-:W-:Y:S02]  /*12d30*/  F2FP.SATFINITE.E4M3.F32.PACK_AB_MERGE_C R11, R11, R68, RZ ;  /* 0x000000440b0b723e */ /* 0x000fe400048070ff */
[----:B------:R-:W-:Y:S02]  /*12d40*/  F2FP.SATFINITE.E4M3.F32.PACK_AB_MERGE_C R147, R8, R98, R57 ;  /* 0x000000620893723e */ /* 0x000fe40004807039 */
[----:B------:R-:W3:Y:S01]  /*12d50*/  LDL R8, [R1+0x24] ;  /* 0x0000240001087983 */ /* 0x000ee20000100800 */
        /* <DEDUP_REMOVED lines=72> */
[----:B--2---:R-:W-:-:S04]  /*131e0*/  PRMT R15, R71, 0x654, R15 ;  /* 0x00000654470f7816 */ /* 0x004fc8000000000f */
[----:B------:R0:W-:Y:S01]  /*131f0*/  SYNCS.ARRIVE.TRANS64.RED.A1T0 RZ, [R15+URZ], RZ ;  /* 0x000000ff0fff79a7 */ /* 0x0001e2000810043f */
[C---:B---3--:R-:W-:Y:S01]  /*13200*/  ISETP.GT.AND P2, PT, R14.reuse, R8, PT ;  /* 0x000000080e00720c */ /* 0x048fe20003f44270 */
[----:B------:R-:W-:Y:S02]  /*13210*/  VIADD R14, R14, 0xffffffff ;  /* 0xffffffff0e0e7836 */ /* 0x000fe40000000000 */
[----:B------:R-:W-:-:S10]  /*13220*/  IMAD.MOV.U32 R8, RZ, RZ, R18 ;  /* 0x000000ffff087224 */ /* 0x000fd400078e0012 */
[----:B0-----:R-:W-:Y:S05]  /*13230*/  @P2 BRA `(.L_x_1232) ;  /* 0xffffffd800e42947 */ /* 0x001fea000383ffff */
[----:B------:R-:W-:Y:S05]  /*13240*/  BSYNC B1 ;  /* 0x0000000000017941 */ /* 0x000fea0003800000 */
.L_x_1220:
[----:B------:R-:W-:-:S07]  /*13250*/  IMAD.MOV.U32 R8, RZ, RZ, R14 ;  /* 0x000000ffff087224 */ /* 0x000fce00078e000e */
.L_x_1219:
[----:B------:R-:W-:Y:S05]  /*13260*/  BSYNC B0 ;  /* 0x0000000000007941 */ /* 0x000fea0003800000 */
.L_x_1218:
[----:B------:R-:W2:Y:S01]  /*13270*/  LDL R9, [R1+0x40] ;  /* 0x0000400001097983 */ /* 0x000ea20000100800 */
[----:B------:R-:W-:Y:S01]  /*13280*/  BSSY B0, `(.L_x_1233) ;  /* 0x0000423000007945 */ /* 0x000fe20003800000 */
[----:B--2---:R-:W-:-:S13]  /*13290*/  ISETP.GE.AND P2, PT, R8, R9, PT ;  /* 0x000000090800720c */ /* 0x004fda0003f46270 */
[----:B------:R-:W-:Y:S05]  /*132a0*/  @!P2 BRA `(.L_x_1234) ;  /* 0x000000400080a947 */ /* 0x000fea0003800000 */
[----:B------:R-:W-:Y:S02]  /*132b0*/  IMAD.MOV.U32 R9, RZ, RZ, R0 ;  /* 0x000000ffff097224 */ /* 0x000fe400078e0000 */
[----:B------:R-:W-:Y:S02]  /*132c0*/  IMAD.MOV.U32 R14, RZ, RZ, R3 ;  /* 0x000000ffff0e7224 */ /* 0x000fe400078e0003 */
[----:B------:R-:W-:Y:S02]  /*132d0*/  IMAD.MOV.U32 R11, RZ, RZ, R19 ;  /* 0x000000ffff0b7224 */ /* 0x000fe400078e0013 */
[----:B------:R-:W-:-:S07]  /*132e0*/  IMAD.MOV.U32 R10, RZ, RZ, R18 ;  /* 0x000000ffff0a7224 */ /* 0x000fce00078e0012 */
.L_x_1254:
[----:B------:R-:W-:-:S05]  /*132f0*/  VIADD R0, R10, 0x1 ;  /* 0x000000010a007836 */ /* 0x000fca0000000000 */
[----:B------:R-:W-:-:S04]  /*13300*/  ISETP.NE.AND P2, PT, R0, 0x2, PT ;  /* 0x000000020000780c */ /* 0x000fc80003f45270 */
[----:B------:R-:W-:Y:S02]  /*13310*/  SEL R0, R0, RZ, P2 ;  /* 0x000000ff00007207 */ /* 0x000fe40001000000 */
[----:B------:R-:W-:-:S03]  /*13320*/  SEL R12, RZ, 0x1, P2 ;  /* 0x00000001ff0c7807 */ /* 0x000fc60001000000 */
[----:B------:R-:W-:Y:S01]  /*13330*/  IMAD.MOV.U32 R18, RZ, RZ, R0 ;  /* 0x000000ffff127224 */ /* 0x000fe200078e0000 */
[----:B------:R-:W-:Y:S01]  /*13340*/  LOP3.LUT R19, R11, R12, RZ, 0x3c, !PT ;  /* 0x0000000c0b137212 */ /* 0x000fe200078e3cff */
[----:B------:R-:W-:Y:S06]  /*13350*/  @!P0 BRA `(.L_x_1235) ;  /* 0x0000000000048947 */ /* 0x000fec0003800000 */
[----:B------:R-:W-:Y:S01]  /*13360*/  BPT.TRAP 0x1 ;  /* 0x000000040000795c */ /* 0x000fe20000300000 */
.L_x_1235:
[----:B------:R-:W-:Y:S01]  /*13370*/  IMAD R3, R18, 0x8, R17 ;  /* 0x0000000812037824 */ /* 0x000fe200078e0211 */
[----:B------:R-:W-:-:S04]  /*13380*/  SHF.L.U32 R12, R19, 0x1f, RZ ;  /* 0x0000001f130c7819 */ /* 0x000fc800000006ff */
[----:B------:R0:W1:Y:S01]  /*13390*/  SYNCS.PHASECHK.TRANS64.TRYWAIT P2, [R3+URZ+0x13230], R12 ;  /* 0x0132300c030075a7 */ /* 0x000062000804017f */
[----:B------:R-:W-:Y:S05]  /*133a0*/  @!P0 BRA `(.L_x_1236) ;  /* 0x0000000000048947 */ /* 0x000fea0003800000 */
[----:B------:R-:W-:Y:S01]  /*133b0*/  BPT.TRAP 0x1 ;  /* 0x000000040000795c */ /* 0x000fe20000300000 */
.L_x_1236:
        /* <DEDUP_REMOVED lines=8> */
.L_x_1238:
[----:B------:R-:W-:Y:S05]  /*13440*/  BSYNC B1 ;  /* 0x0000000000017941 */ /* 0x000fea0003800000 */
.L_x_1237:
        /* <DEDUP_REMOVED lines=87> */
.L_x_1240:
[----:B------:R-:W-:Y:S01]  /*139c0*/  SHF.L.U32 R3, R11, 0x1f, RZ ;  /* 0x0000001f0b037819 */ /* 0x000fe200000006ff */
[----:B------:R-:W-:-:S04]  /*139d0*/  IMAD R15, R10, 0x8, R17 ;  /* 0x000000080a0f7824 */ /* 0x000fc800078e0211 */
[----:B------:R0:W1:Y:S01]  /*139e0*/  SYNCS.PHASECHK.TRANS64.TRYWAIT P2, [R15+URZ+0x13250], R3 ;  /* 0x013250030f0075a7 */ /* 0x000062000804017f */
[----:B------:R-:W-:Y:S05]  /*139f0*/  @!P0 BRA `(.L_x_1241) ;  /* 0x0000000000048947 */ /* 0x000fea0003800000 */
[----:B------:R-:W-:Y:S01]  /*13a00*/  BPT.TRAP 0x1 ;  /* 0x000000040000795c */ /* 0x000fe20000300000 */
.L_x_1241:
[----:B------:R-:W-:Y:S04]  /*13a10*/  BSSY B1, `(.L_x_1242) ;  /* 0x0000004000017945 */ /* 0x000fe80003800000 */
[----:B-1----:R-:W-:Y:S05]  /*13a20*/  @P2 BRA `(.L_x_1243) ;  /* 0x0000000000082947 */ /* 0x002fea0003800000 */
[----:B------:R-:W1:Y:S02]  /*13a30*/  SYNCS.PHASECHK.TRANS64.TRYWAIT P2, [R15+URZ+0x13250], R3 ;  /* 0x013250030f0075a7 */ /* 0x000e64000804017f */
[----:B-1----:R-:W-:Y:S05]  /*13a40*/  @!P2 BRA `(.L_x_1244) ;  /* 0x000000cc006ca947 */ /* 0x002fea0003800000 */
.L_x_1243:
[----:B------:R-:W-:Y:S05]  /*13a50*/  BSYNC B1 ;  /* 0x0000000000017941 */ /* 0x000fea0003800000 */
.L_x_1242:
[----:B------:R-:W-:Y:S01]  /*13a60*/  VIADD R11, R17, 0x1000 ;  /* 0x00001000110b7836 */ /* 0x000fe20000000000 */
[----:B------:R-:W-:Y:S01]  /*13a70*/  WARPGROUP.ARRIVE ;  /* 0x00000000000079c5 */ /* 0x000fe20000000000 */
[----:B------:R-:W-:Y:S01]  /*13a80*/  IMAD.MOV.U32 R13, RZ, RZ, -0x3ffffff0 ;  /* 0xc0000010ff0d7424 */ /* 0x000fe200078e00ff */
[----:B01----:R-:W0:Y:S02]  /*13a90*/  LDC R3, c[0x0][0x448] ;  /* 0x00011200ff037b82 */ /* 0x003e240000000800 */
[----:B------:R-:W-:-:S04]  /*13aa0*/  SHF.R.U32.HI R11, RZ, 0x4, R11 ;  /* 0x00000004ff0b7819 */ /* 0x000fc8000001160b */
[----:B------:R-:W-:-:S04]  /*13ab0*/  LOP3.LUT R11, R11, 0x3fff, RZ, 0xc0, !PT ;  /* 0x00003fff0b0b7812 */ /* 0x000fc800078ec0ff */
[----:B------:R-:W-:-:S05]  /*13ac0*/  LOP3.LUT R11, R11, 0x10000, RZ, 0xfc, !PT ;  /* 0x000100000b0b7812 */ /* 0x000fca00078efcff */
[----:B------:R-:W-:Y:S02]  /*13ad0*/  IMAD R10, R10, 0x280, R11 ;  /* 0x000002800a0a7824 */ /* 0x000fe400078e020b */
[----:B------:R-:W-:-:S03]  /*13ae0*/  IMAD.MOV.U32 R11, RZ, RZ, -0x3ffffff0 ;  /* 0xc0000010ff0b7424 */ /* 0x000fc600078e00ff */
[----:B------:R-:W-:Y:S02]  /*13af0*/  R2UR UR6, R10 ;  /* 0x000000000a0672ca */ /* 0x000fe400000e0000 */
[----:B------:R-:W-:-:S13]  /*13b00*/  R2UR UR7, R11 ;  /* 0x000000000b0772ca */ /* 0x000fda00000e0000 */
[----:B------:R-:W-:Y:S01]  /*13b10*/  QGMMA.64x64x32.F32.E4M3.E4M3 R24, R152, gdesc[UR4], R24, gsb0 ;  /* 0x00e0000498187df3 */ /* 0x000fe20008000818 */
[----:B------:R-:W-:Y:S01]  /*13b20*/  VIADD R12, R10, 0x80 ;  /* 0x000000800a0c7836 */ /* 0x000fe20000000000 */
[----:B------:R-:W-:-:S04]  /*13b30*/  R2UR UR7, R13 ;  /* 0x000000000d0772ca */ /* 0x000fc800000e0000 */
[----:B------:R-:W-:Y:S01]  /*13b40*/  R2UR UR6, R12 ;  /* 0x000000000c0672ca */ /* 0x000fe200000e0000 */
[----:B------:R-:W-:Y:S02]  /*13b50*/  WARPGROUP.DEPBAR.LE gsb0, 0x0 ;  /* 0x00008000000079c5 */ /* 0x000fe40000010000 */
[----:B------:R-:W-:Y:S01]  /*13b60*/  WARPGROUP.ARRIVE ;  /* 0x00000000000079c5 */ /* 0x000fe20000000000 */
[----:B------:R-:W2:Y:S04]  /*13b70*/  LDL R152, [R1+0x3c] ;  /* 0x00003c0001987983 */ /* 0x000ea80000100800 */
[----:B------:R-:W3:Y:S05]  /*13b80*/  LDL R153, [R1+0x38] ;  /* 0x0000380001997983 */ /* 0x000eea0000100800 */
[----:B------:R-:W-:Y:S01]  /*13b90*/  QGMMA.64x64x32.F32.E4M3.E4M3 R24, R148, gdesc[UR4], R24, gsb0 ;  /* 0x00e0000494187df3 */ /* 0x000fe20008000818 */
[----:B------:R-:W4:Y:S04]  /*13ba0*/  LDL R154, [R1+0xc] ;  /* 0x00000c00019a7983 */ /* 0x000f280000100800 */
[----:B------:R-:W4:Y:S01]  /*13bb0*/  LDL R155, [R1+0x8] ;  /* 0x00000800019b7983 */ /* 0x000f220000100800 */
[----:B------:R-:W-:-:S03]  /*13bc0*/  WARPGROUP.DEPBAR.LE gsb0, 0x0 ;  /* 0x00008000000079c5 */ /* 0x000fc60000010000 */
[----:B------:R-:W2:Y:S01]  /*13bd0*/  LDL R151, [R1+0x1c] ;  /* 0x00001c0001977983 */ /* 0x000ea20000100800 */
[----:B------:R-:W-:Y:S01]  /*13be0*/  VIADD R12, R10, 0x100 ;  /* 0x000001000a0c7836 */ /* 0x000fe20000000000 */
[----:B------:R-:W-:Y:S01]  /*13bf0*/  WARPGROUP.ARRIVE ;  /* 0x00000000000079c5 */ /* 0x000fe20000000000 */
[----:B------:R-:W-:Y:S01]  /*13c00*/  IMAD.MOV.U32 R13, RZ, RZ, -0x3ffffff0 ;  /* 0xc0000010ff0d7424 */ /* 0x000fe200078e00ff */
[----:B0-----:R-:W-:Y:S01]  /*13c10*/  ISETP.NE.AND P2, PT, R3, 0x1, PT ;  /* 0x000000010300780c */ /* 0x001fe20003f45270 */
[----:B------:R-:W-:Y:S01]  /*13c20*/  IMAD.MOV.U32 R11, RZ, RZ, -0x3ffffff0 ;  /* 0xc0000010ff0b7424 */ /* 0x000fe200078e00ff */
[----:B------:R-:W-:Y:S01]  /*13c30*/  R2UR UR6, R12 ;  /* 0x000000000c0672ca */ /* 0x000fe200000e0000 */
[C---:B------:R-:W-:Y:S01]  /*13c40*/  VIADD R12, R10.reuse, 0x180 ;  /* 0x000001800a0c7836 */ /* 0x040fe20000000000 */
[----:B------:R-:W-:Y:S01]  /*13c50*/  R2UR UR7, R13 ;  /* 0x000000000d0772ca */ /* 0x000fe200000e0000 */
[----:B------:R-:W-:Y:S01]  /*13c60*/  IMAD.MOV.U32 R13, RZ, RZ, -0x3ffffff0 ;  /* 0xc0000010ff0d7424 */ /* 0x000fe200078e00ff */
[----:B------:R-:W-:Y:S01]  /*13c70*/  ULOP3.LUT UR4, URZ, UR42, URZ, 0x33, !UPT ;  /* 0x0000002a3f047292 */ /* 0x000fe2000f8e333f */
[----:B------:R-:W-:-:S02]  /*13c80*/  VIADD R10, R10, 0x200 ;  /* 0x000002000a0a7836 */ /* 0x000fc40000000000 */
[----:B------:R-:W-:-:S04]  /*13c90*/  @!P1 IMAD R0, R0, 0x8, R17 ;  /* 0x0000000800009824 */ /* 0x000fc800078e0211 */
[----:B------:R-:W0:Y:S04]  /*13ca0*/  @P2 LDC R3, c[0x0][0x44c] ;  /* 0x00011300ff032b82 */ /* 0x000e280000000800 */
[----:B------:R-:W-:Y:S01]  /*13cb0*/  QGMMA.64x64x32.F32.E4M3.E4M3 R24, R144, gdesc[UR4], R24, gsb0 ;  /* 0x00e0000490187df3 */ /* 0x000fe20008000818 */
[----:B------:R-:W-:Y:S02]  /*13cc0*/  R2UR UR6, R12 ;  /* 0x000000000c0672ca */ /* 0x000fe400000e0000 */
[----:B------:R-:W-:Y:S01]  /*13cd0*/  R2UR UR7, R13 ;  /* 0x000000000d0772ca */ /* 0x000fe200000e0000 */
[----:B------:R-:W-:Y:S02]  /*13ce0*/  WARPGROUP.DEPBAR.LE gsb0, 0x0 ;  /* 0x00008000000079c5 */ /* 0x000fe40000010000 */
[----:B------:R-:W-:-:S10]  /*13cf0*/  WARPGROUP.ARRIVE ;  /* 0x00000000000079c5 */ /* 0x000fd40000000000 */
[----:B------:R-:W-:Y:S01]  /*13d00*/  QGMMA.64x64x32.F32.E4M3.E4M3 R24, R140, gdesc[UR4], R24, gsb0 ;  /* 0x00e000048c187df3 */ /* 0x000fe20008000818 */
[----:B------:R-:W-:Y:S02]  /*13d10*/  R2UR UR6, R10 ;  /* 0x000000000a0672ca */ /* 0x000fe400000e0000 */
[----:B------:R-:W-:Y:S01]  /*13d20*/  R2UR UR7, R11 ;  /* 0x000000000b0772ca */ /* 0x000fe200000e0000 */
[----:B------:R-:W1:Y:S01]  /*13d30*/  @P2 LDC R10, c[0x0][0x450] ;  /* 0x00011400ff0a2b82 */ /* 0x000e620000000800 */
[----:B------:R-:W-:Y:S02]  /*13d40*/  WARPGROUP.DEPBAR.LE gsb0, 0x0 ;  /* 0x00008000000079c5 */ /* 0x000fe40000010000 */
[----:B------:R-:W-:-:S09]  /*13d50*/  WARPGROUP.ARRIVE ;  /* 0x00000000000079c5 */ /* 0x000fd20000000000 */
[----:B------:R-:W-:Y:S03]  /*13d60*/  QGMMA.64x64x32.F32.E4M3.E4M3 R24, R136, gdesc[UR4], R24, gsb0 ;  /* 0x00e0000488187df3 */ /* 0x000fe60008000818 */
[----:B------:R-:W-:Y:S02]  /*13d70*/  WARPGROUP.DEPBAR.LE gsb0, 0x0 ;  /* 0x00008000000079c5 */ /* 0x000fe40000010000 */
[----:B--2---:R-:W-:-:S04]  /*13d80*/  IMAD.IADD R11, R152, 0x1, R151 ;  /* 0x00000001980b7824 */ /* 0x004fc800078e0297 */
[----:B0-----:R-:W-:-:S04]  /*13d90*/  @P2 IMAD.HI.U32 R12, R11, R3, RZ ;  /* 0x000000030b0c2227 */ /* 0x001fc800078e00ff */
[----:B------:R-:W-:Y:S01]  /*13da0*/  IMAD.MOV.U32 R3, RZ, RZ, R11 ;  /* 0x000000ffff037224 */ /* 0x000fe200078e000b */
[----:B-1----:R-:W-:Y:S01]  /*13db0*/  @P2 SHF.R.U32.HI R3, RZ, R10, R12 ;  /* 0x0000000aff032219 */ /* 0x002fe2000001160c */
[----:B------:R-:W-:Y:S02]  /*13dc0*/  @!P1 VIADD R10, R0, 0x13240 ;  /* 0x00013240000a9836 */ /* 0x000fe40000000000 */
[----:B------:R-:W-:Y:S02]  /*13dd0*/  IMAD R0, R8, -0xa0, RZ ;  /* 0xffffff6008007824 */ /* 0x000fe400078e02ff */
[----:B------:R-:W0:Y:S01]  /*13de0*/  SHFL.IDX PT, R139, R3, RZ, 0x1c1f ;  /* 0x001c1fff038b7589 */ /* 0x000e2200000e0000 */
[----:B------:R-:W-:Y:S01]  /*13df0*/  @!P1 PRMT R10, RZ, 0x654, R10 ;  /* 0x00000654ff0a9816 */ /* 0x000fe2000000000a */
[----:B------:R-:W-:-:S03]  /*13e00*/  VIADD R136, R0, 0x1 ;  /* 0x0000000100887836 */ /* 0x000fc60000000000 */
[----:B------:R1:W-:Y:S01]  /*13e10*/  @!P1 SYNCS.ARRIVE.TRANS64.RED.A1T0 RZ, [R10+URZ], RZ ;  /* 0x000000ff0aff99a7 */ /* 0x0003e2000810043f */
[----:B---3--:R-:W-:-:S05]  /*13e20*/  IMAD R136, R153, -0x2, R136 ;  /* 0xfffffffe99887824 */ /* 0x008fca00078e0288 */
[----:B----4-:R-:W-:Y:S01]  /*13e30*/  IADD3 R13, -R155, R136, R154 ;  /* 0x000000889b0d7210 */ /* 0x010fe20007ffe19a */
[----:B------:R-:W-:Y:S01]  /*13e40*/  VIADD R136, R136, 0xffffffff ;  /* 0xffffffff88887836 */ /* 0x000fe20000000000 */
[----:B------:R-:W2:Y:S03]  /*13e50*/  LDC R153, c[0x0][0x9e4] ;  /* 0x00027900ff997b82 */ /* 0x000ea60000000800 */
[C---:B------:R-:W-:Y:S02]  /*13e60*/  VIADD R12, R13.reuse, UR39 ;  /* 0x000000270d0c7c36 */ /* 0x040fe40008000000 */
[----:B------:R-:W-:Y:S02]  /*13e70*/  VIADD R13, R13, UR4 ;  /* 0x000000040d0d7c36 */ /* 0x000fe40008000000 */
[--C-:B0-----:R-:W-:Y:S02]  /*13e80*/  IMAD.IADD R137, R12, 0x1, R139.reuse ;  /* 0x000000010c897824 */ /* 0x101fe400078e028b */
[----:B------:R-:W-:Y:S01]  /*13e90*/  IMAD.IADD R138, R13, 0x1, R139 ;  /* 0x000000010d8a7824 */ /* 0x000fe200078e028b */
[----:B--2---:R-:W-:-:S13]  /*13ea0*/  ISETP.GE.AND P2, PT, R153, 0x1, PT ;  /* 0x000000019900780c */ /* 0x004fda0003f46270 */
[----:B-1----:R-:W-:Y:S05]  /*13eb0*/  @!P2 BRA `(.L_x_1245) ;  /* 0x000000000054a947 */ /* 0x002fea0003800000 */
        /* <DEDUP_REMOVED lines=12> */
.L_x_1247:
[----:B------:R-:W-:-:S05]  /*13f80*/  IMAD.U32 R140, RZ, RZ, UR36 ;  /* 0x00000024ff8c7e24 */ /* 0x000fca000f8e00ff */
[----:B------:R-:W-:-:S13]  /*13f90*/  ISETP.NE.AND P2, PT, R140, 0x1, PT ;  /* 0x000000018c00780c */ /* 0x000fda0003f45270 */
[----:B------:R-:W0:Y:S02]  /*13fa0*/  @P2 LDC.64 R10, c[0x0][0x9e8] ;  /* 0x00027a00ff0a2b82 */ /* 0x000e240000000a00 */
[----:B0-----:R-:W-:-:S05]  /*13fb0*/  @P2 IMAD.HI.U32 R10, R139, R10, RZ ;  /* 0x0000000a8b0a2227 */ /* 0x001fca00078e00ff */
[----:B------:R-:W-:-:S07]  /*13fc0*/  @P2 SHF.R.U32.HI R139, RZ, R11, R10 ;  /* 0x0000000bff8b2219 */ /* 0x000fce000001160a */
.L_x_1248:
[----:B------:R-:W-:Y:S05]  /*13fd0*/  BSYNC B1 ;  /* 0x0000000000017941 */ /* 0x000fea0003800000 */
.L_x_1246:
[----:B------:R-:W-:-:S05]  /*13fe0*/  IMAD R139, R139, R140, R136 ;  /* 0x0000008c8b8b7224 */ /* 0x000fca00078e0288 */
[----:B------:R-:W-:Y:S02]  /*13ff0*/  VIMNMX R138, R138, R139, !PT ;  /* 0x0000008b8a8a7248 */ /* 0x000fe40007fe0100 */
[----:B------:R-:W-:-:S07]  /*14000*/  VIADDMNMX R137, R139, R140, R137, PT ;  /* 0x0000008c8b897246 */ /* 0x000fce0003800189 */
.L_x_1245:
        /* <DEDUP_REMOVED lines=11> */
[----:B------:R-:W-:Y:S02]  /*140c0*/  ISETP.GT.AND P2, PT, R138, 0x8, !P3 ;  /* 0x000000088a00780c */ /* 0x000fe40005f44270 */
        /* <DEDUP_REMOVED lines=11> */
[----:B------:R-:W-:Y:S02]  /*14180*/  ISETP.LT.OR P2, PT, R137, 0x11, P2 ;  /* 0x000000118900780c */ /* 0x000fe40001741670 */
[----:B------:R-:W-:Y:S02]  /*14190*/  @P4 LOP3.LUT R22, R22, 0x2, RZ, 0xfc, !PT ;  /* 0x0000000216164812 */ /* 0x000fe400078efcff */
[----:B------:R-:W-:Y:S02]  /*141a0*/  FSEL R128, R128, -INF , !P2 ;  /* 0xff80000080807808 */ /* 0x000fe40005000000 */
[----:B------:R-:W-:Y:S02]  /*141b0*/  @P3 LOP3.LUT R16, R16, 0x1, RZ, 0xfc, !PT ;  /* 0x0000000110103812 */ /* 0x000fe400078efcff */
[----:B------:R-:W-:Y:S02]  /*141c0*/  ISETP.GE.AND P3, PT, R0, 0x12, PT ;  /* 0x000000120000780c */ /* 0x000fe40003f66270 */
[----:B------:R-:W-:-:S02]  /*141d0*/  LOP3.LUT R16, R16, 0xfffffff7, RZ, 0xc0, !PT ;  /* 0xfffffff710107812 */ /* 0x000fc400078ec0ff */
[----:B------:R-:W-:Y:S02]  /*141e0*/  ISETP.GT.AND P2, PT, R138, 0x11, !P3 ;  /* 0x000000118a00780c */ /* 0x000fe40005f44270 */
[----:B------:R-:W-:Y:S02]  /*141f0*/  LOP3.LUT R22, R22, 0xfffffffb, RZ, 0xc0, !PT ;  /* 0xfffffffb16167812 */ /* 0x000fe400078ec0ff */
        /* <DEDUP_REMOVED lines=196> */
[----:B------:R-:W-:Y:S02]  /*14e40*/  ISETP.GE.AND P6, PT, R0, 0x9a, PT ;  /* 0x0000009a0000780c */ /* 0x000fe40003fc6270 */
[----:B------:R-:W0:Y:S11]  /*14e50*/  SHFL.IDX PT, R0, R3, 0x1, 0x1c1f ;  /* 0x003c1f0003007f89 */ /* 0x000e3600000e0000 */
[----:B------:R-:W-:-:S02]  /*14e60*/  @P6 LOP3.LUT R22, R22, 0x10000000, RZ, 0xfc, !PT ;  /* 0x1000000016166812 */ /* 0x000fc400078efcff */
[----:B------:R-:W-:-:S04]  /*14e70*/  ISETP.GT.AND P6, PT, R138, 0x99, !P6 ;  /* 0x000000998a00780c */ /* 0x000fc800077c4270 */
[----:B------:R-:W-:-:S04]  /*14e80*/  ISETP.LT.OR P6, PT, R137, 0x9a, P6 ;  /* 0x0000009a8900780c */ /* 0x000fc800037c1670 */
[----:B------:R-:W-:Y:S02]  /*14e90*/  FSEL R69, R69, -INF , !P6 ;  /* 0xff80000045457808 */ /* 0x000fe40007000000 */
[----:B------:R-:W-:Y:S01]  /*14ea0*/  ISETP.GE.AND P6, PT, R153, 0x1, PT ;  /* 0x000000019900780c */ /* 0x000fe20003fc6270 */
[--C-:B0-----:R-:W-:Y:S02]  /*14eb0*/  IMAD.IADD R12, R12, 0x1, R0.reuse ;  /* 0x000000010c0c7824 */ /* 0x101fe400078e0200 */
[----:B------:R-:W-:-:S10]  /*14ec0*/  IMAD.IADD R13, R13, 0x1, R0 ;  /* 0x000000010d0d7824 */ /* 0x000fd400078e0200 */
        /* <DEDUP_REMOVED lines=13> */
.L_x_1251:
[----:B------:R-:W-:-:S05]  /*14fa0*/  IMAD.U32 R3, RZ, RZ, UR36 ;  /* 0x00000024ff037e24 */ /* 0x000fca000f8e00ff */
[----:B------:R-:W-:-:S13]  /*14fb0*/  ISETP.NE.AND P6, PT, R3, 0x1, PT ;  /* 0x000000010300780c */ /* 0x000fda0003fc5270 */
[----:B------:R-:W0:Y:S02]  /*14fc0*/  @P6 LDC.64 R10, c[0x0][0x9e8] ;  /* 0x00027a00ff0a6b82 */ /* 0x000e240000000a00 */
[----:B0-----:R-:W-:-:S05]  /*14fd0*/  @P6 IMAD.HI.U32 R10, R0, R10, RZ ;  /* 0x0000000a000a6227 */ /* 0x001fca00078e00ff */
[----:B------:R-:W-:-:S07]  /*14fe0*/  @P6 SHF.R.U32.HI R0, RZ, R11, R10 ;  /* 0x0000000bff006219 */ /* 0x000fce000001160a */
.L_x_1252:
[----:B------:R-:W-:Y:S05]  /*14ff0*/  BSYNC B1 ;  /* 0x0000000000017941 */ /* 0x000fea0003800000 */
.L_x_1250:
[----:B------:R-:W-:-:S05]  /*15000*/  IMAD R0, R0, R3, R136 ;  /* 0x0000000300007224 */ /* 0x000fca00078e0288 */
[----:B------:R-:W-:Y:S02]  /*15010*/  VIADDMNMX R12, R0, R3, R12, PT ;  /* 0x00000003000c7246 */ /* 0x000fe4000380010c */
[----:B------:R-:W-:-:S07]  /*15020*/  VIMNMX R13, R13, R0, !PT ;  /* 0x000000000d0d7248 */ /* 0x000fce0007fe0100 */
.L_x_1249:
        /* <DEDUP_REMOVED lines=104> */
[C---:B------:R-:W-:Y:S02]  /*156b0*/  ISETP.LT.OR P2, PT, R12.reuse, 0x5a, P2 ;  /* 0x0000005a0c00780c */ /* 0x040fe40001741670 */
[----:B------:R-:W-:Y:S02]  /*156c0*/  ISETP.LT.OR P3, PT, R12, 0x91, P3 ;  /* 0x000000910c00780c */ /* 0x000fe40001f61670 */
[----:B------:R-:W-:Y:S02]  /*156d0*/  FSEL R103, R103, -INF , !P2 ;  /* 0xff80000067677808 */ /* 0x000fe40005000000 */
[----:B------:R-:W-:Y:S02]  /*156e0*/  LOP3.LUT P2, RZ, R22, 0x800, RZ, 0xc0, !PT ;  /* 0x0000080016ff7812 */ /* 0x000fe4000784c0ff */
[----:B------:R-:W-:-:S02]  /*156f0*/  ISETP.GT.AND P4, PT, R13, 0x91, !P4 ;  /* 0x000000910d00780c */ /* 0x000fc40006784270 */
[C---:B------:R-:W-:Y:S02]  /*15700*/  ISETP.GT.AND P2, PT, R13.reuse, 0x60, !P2 ;  /* 0x000000600d00780c */ /* 0x040fe40005744270 */
[----:B------:R-:W-:Y:S02]  /*15710*/  FSEL R66, R66, -INF , !P3 ;  /* 0xff80000042427808 */ /* 0x000fe40005800000 */
[----:B------:R-:W-:Y:S02]  /*15720*/  ISETP.LT.OR P2, PT, R12, 0x61, P2 ;  /* 0x000000610c00780c */ /* 0x000fe40001741670 */
[----:B------:R-:W-:Y:S02]  /*15730*/  ISETP.GT.AND P5, PT, R13, 0x98, !P5 ;  /* 0x000000980d00780c */ /* 0x000fe40006fa4270 */
[----:B------:R-:W-:Y:S02]  /*15740*/  FSEL R74, R74, -INF , !P2 ;  /* 0xff8000004a4a7808 */ /* 0x000fe40005000000 */
[----:B------:R-:W-:-:S02]  /*15750*/  LOP3.LUT P2, RZ, R22, 0x400, RZ, 0xc0, !PT ;  /* 0x0000040016ff7812 */ /* 0x000fc4000784c0ff */
[C---:B------:R-:W-:Y:S02]  /*15760*/  ISETP.LT.OR P4, PT, R12.reuse, 0x92, P4 ;  /* 0x000000920c00780c */ /* 0x040fe40002781670 */
        /* <DEDUP_REMOVED lines=10> */
[----:B------:R-:W-:-:S04]  /*15810*/  ISETP.LT.OR P2, PT, R12, 0x69, P2 ;  /* 0x000000690c00780c */ /* 0x000fc80001741670 */
[----:B------:R-:W-:Y:S02]  /*15820*/  FSEL R78, R78, -INF , !P2 ;  /* 0xff8000004e4e7808 */ /* 0x000fe40005000000 */
[----:B------:R-:W-:-:S04]  /*15830*/  LOP3.LUT P2, RZ, R22, 0x100, RZ, 0xc0, !PT ;  /* 0x0000010016ff7812 */ /* 0x000fc8000784c0ff */
[----:B------:R-:W-:Y:S02]  /*15840*/  ISETP.GT.AND P2, PT, R13, 0x69, !P2 ;  /* 0x000000690d00780c */ /* 0x000fe40005744270 */
[----:B0-----:R-:W-:Y:S02]  /*15850*/  FMNMX.FTZ R3, R3, R10, !PT ;  /* 0x0000000a03037209 */ /* 0x001fe40007810000 */
[----:B------:R-:W-:Y:S02]  /*15860*/  ISETP.LT.OR P2, PT, R12, 0x6a, P2 ;  /* 0x0000006a0c00780c */ /* 0x000fe40001741670 */
[----:B------:R-:W-:Y:S01]  /*15870*/  FSETP.NEU.FTZ.AND P3, PT, R3, -INF , PT ;  /* 0xff8000000300780b */ /* 0x000fe20003f7d000 */
[----:B------:R-:W-:-:S01]  /*15880*/  FFMA.FTZ R11, R2, R3, -8 ;  /* 0xc1000000020b7423 */ /* 0x000fc20000010003 */
[----:B------:R-:W-:Y:S02]  /*15890*/  FSEL R79, R79, -INF , !P2 ;  /* 0xff8000004f4f7808 */ /* 0x000fe40005000000 */
[----:B------:R-:W-:-:S02]  /*158a0*/  LOP3.LUT P2, RZ, R22, 0x80, RZ, 0xc0, !PT ;  /* 0x0000008016ff7812 */ /* 0x000fc4000784c0ff */
[----:B------:R-:W-:Y:S02]  /*158b0*/  FSEL R10, R3, RZ, P3 ;  /* 0x000000ff030a7208 */ /* 0x000fe40001800000 */
[----:B------:R-:W-:Y:S02]  /*158c0*/  ISETP.GT.AND P2, PT, R13, 0x70, !P2 ;  /* 0x000000700d00780c */ /* 0x000fe40005744270 */
[----:B------:R-:W-:Y:S01]  /*158d0*/  FSEL R11, R11, RZ, P3 ;  /* 0x000000ff0b0b7208 */ /* 0x000fe20001800000 */
[----:B------:R-:W-:-:S01]  /*158e0*/  FADD.FTZ R10, -R10, R14 ;  /* 0x0000000e0a0a7221 */ /* 0x000fc20000010100 */
[----:B------:R-:W-:-:S03]  /*158f0*/  ISETP.LT.OR P2, PT, R12, 0x71, P2 ;  /* 0x000000710c00780c */ /* 0x000fc60001741670 */
[--C-:B------:R-:W-:Y:S01]  /*15900*/  FFMA.FTZ R120, R2, R120, -R11.reuse ;  /* 0x0000007802787223 */ /* 0x100fe2000001080b */
[----:B------:R-:W-:Y:S01]  /*15910*/  FSEL R82, R82, -INF , !P2 ;  /* 0xff80000052527808 */ /* 0x000fe20005000000 */
[----:B------:R-:W-:Y:S01]  /*15920*/  FMUL.FTZ R10, R2, R10 ;  /* 0x0000000a020a7220 */ /* 0x000fe20000410000 */
[----:B------:R-:W-:Y:S01]  /*15930*/  LOP3.LUT P2, RZ, R22, 0x40, RZ, 0xc0, !PT ;  /* 0x0000004016ff7812 */ /* 0x000fe2000784c0ff */
[C-C-:B------:R-:W-:Y:S01]  /*15940*/  FFMA.FTZ R121, R2.reuse, R121, -R11.reuse ;  /* 0x0000007902797223 */ /* 0x140fe2000001080b */
[----:B------:R-:W-:-:S01]  /*15950*/  FFMA.FTZ R124, R2, R124, -R11 ;  /* 0x0000007c027c7223 */ /* 0x000fc2000001080b */
[----:B------:R-:W-:Y:S01]  /*15960*/  MUFU.EX2 R120, R120 ;  /* 0x0000007800787308 */ /* 0x000fe20000000800 */
[----:B------:R-:W-:Y:S01]  /*15970*/  ISETP.GT.AND P2, PT, R13, 0x71, !P2 ;  /* 0x000000710d00780c */ /* 0x000fe20005744270 */
[C-C-:B------:R-:W-:Y:S01]  /*15980*/  FFMA.FTZ R125, R2.reuse, R125, -R11.reuse ;  /* 0x0000007d027d7223 */ /* 0x140fe2000001080b */
[----:B------:R-:W-:-:S01]  /*15990*/  FFMA.FTZ R128, R2, R128, -R11 ;  /* 0x0000008002807223 */ /* 0x000fc2000001080b */
[--C-:B------:R-:W-:Y:S01]  /*159a0*/  FFMA.FTZ R129, R2, R129, -R11.reuse ;  /* 0x0000008102817223 */ /* 0x100fe2000001080b */
[----:B------:R-:W-:Y:S01]  /*159b0*/  ISETP.LT.OR P2, PT, R12, 0x72, P2 ;  /* 0x000000720c00780c */ /* 0x000fe20001741670 */
[C-C-:B------:R-:W-:Y:S01]  /*159c0*/  FFMA.FTZ R132, R2.reuse, R132, -R11.reuse ;  /* 0x0000008402847223 */ /* 0x140fe2000001080b */
[----:B------:R-:W-:-:S01]  /*159d0*/  FFMA.FTZ R133, R2, R133, -R11 ;  /* 0x0000008502857223 */ /* 0x000fc2000001080b */
[----:B------:R-:W0:Y:S01]  /*159e0*/  MUFU.EX2 R10, R10 ;  /* 0x0000000a000a7308 */ /* 0x000e220000000800 */
[----:B------:R-:W-:Y:S01]  /*159f0*/  FSEL R83, R83, -INF , !P2 ;  /* 0xff80000053537808 */ /* 0x000fe20005000000 */
[--C-:B------:R-:W-:Y:S01]  /*15a00*/  FFMA.FTZ R104, R2, R104, -R11.reuse ;  /* 0x0000006802687223 */ /* 0x100fe2000001080b */
[----:B------:R-:W-:Y:S01]  /*15a10*/  LOP3.LUT P2, RZ, R22, 0x20, RZ, 0xc0, !PT ;  /* 0x0000002016ff7812 */ /* 0x000fe2000784c0ff */
[C-C-:B------:R-:W-:Y:S01]  /*15a20*/  FFMA.FTZ R105, R2.reuse, R105, -R11.reuse ;  /* 0x0000006902697223 */ /* 0x140fe2000001080b */
[----:B------:R-:W-:-:S01]  /*15a30*/  FFMA.FTZ R108, R2, R108, -R11 ;  /* 0x0000006c026c7223 */ /* 0x000fc2000001080b */
[C-C-:B------:R-:W-:Y:S01]  /*15a40*/  FFMA.FTZ R109, R2.reuse, R109, -R11.reuse ;  /* 0x0000006d026d7223 */ /* 0x140fe2000001080b */
[----:B------:R-:W-:Y:S01]  /*15a50*/  ISETP.GT.AND P2, PT, R13, 0x78, !P2 ;  /* 0x000000780d00780c */ /* 0x000fe20005744270 */
[C-C-:B------:R-:W-:Y:S01]  /*15a60*/  FFMA.FTZ R112, R2.reuse, R112, -R11.reuse ;  /* 0x0000007002707223 */ /* 0x140fe2000001080b */
[----:B------:R-:W-:-:S01]  /*15a70*/  FFMA.FTZ R113, R2, R113, -R11 ;  /* 0x0000007102717223 */ /* 0x000fc2000001080b */
[--C-:B------:R-:W-:Y:S01]  /*15a80*/  FFMA.FTZ R116, R2, R116, -R11.reuse ;  /* 0x0000007402747223 */ /* 0x100fe2000001080b */
[----:B------:R-:W-:Y:S01]  /*15a90*/  ISETP.LT.OR P2, PT, R12, 0x79, P2 ;  /* 0x000000790c00780c */ /* 0x000fe20001741670 */
[C-C-:B------:R-:W-:Y:S01]  /*15aa0*/  FFMA.FTZ R117, R2.reuse, R117, -R11.reuse ;  /* 0x0000007502757223 */ /* 0x140fe2000001080b */
[----:B------:R-:W-:-:S01]  /*15ab0*/  FFMA.FTZ R88, R2, R88, -R11 ;  /* 0x0000005802587223 */ /* 0x000fc2000001080b */
[--C-:B------:R-:W-:Y:S01]  /*15ac0*/  FFMA.FTZ R89, R2, R89, -R11.reuse ;  /* 0x0000005902597223 */ /* 0x100fe2000001080b */
        /* <DEDUP_REMOVED lines=13> */
[C-C-:B------:R-:W-:Y:S01]  /*15ba0*/  FFMA.FTZ R77, R2.reuse, R77, -R11.reuse ;  /* 0x0000004d024d7223 */ /* 0x140fe2000001080b */
[----:B------:R-:W-:Y:S01]  /*15bb0*/  FSEL R87, R87, -INF , !P2 ;  /* 0xff80000057577808 */ /* 0x000fe20005000000 */
[C-C-:B------:R-:W-:Y:S01]  /*15bc0*/  FFMA.FTZ R80, R2.reuse, R80, -R11.reuse ;  /* 0x0000005002507223 */ /* 0x140fe2000001080b */
[----:B------:R-:W-:Y:S01]  /*15bd0*/  ISETP.GT.AND P2, PT, R13, 0x1, !P6 ;  /* 0x000000010d00780c */ /* 0x000fe20007744270 */
[--C-:B------:R-:W-:Y:S01]  /*15be0*/  FFMA.FTZ R81, R2, R81, -R11.reuse ;  /* 0x0000005102517223 */ /* 0x100fe2000001080b */
[----:B------:R-:W-:Y:S01]  /*15bf0*/  LOP3.LUT P6, RZ, R22, 0x1000000, RZ, 0xc0, !PT ;  /* 0x0100000016ff7812 */ /* 0x000fe200078cc0ff */
[--C-:B------:R-:W-:Y:S01]  /*15c00*/  FFMA.FTZ R84, R2, R84, -R11.reuse ;  /* 0x0000005402547223 */ /* 0x100fe2000001080b */
[----:B------:R-:W-:Y:S01]  /*15c10*/  ISETP.LT.OR P2, PT, R12, 0x2, P2 ;  /* 0x000000020c00780c */ /* 0x000fe20001741670 */
[C-C-:B------:R-:W-:Y:S01]  /*15c20*/  FFMA.FTZ R85, R2.reuse, R85, -R11.reuse ;  /* 0x0000005502557223 */ /* 0x140fe2000001080b */
[----:B------:R-:W-:-:S01]  /*15c30*/  FFMA.FTZ R56, R2, R56, -R11 ;  /* 0x0000003802387223 */ /* 0x000fc2000001080b */
[C-C-:B------:R-:W-:Y:S01]  /*15c40*/  FFMA.FTZ R57, R2.reuse, R57, -R11.reuse ;  /* 0x0000003902397223 */ /* 0x140fe2000001080b */
        /* <DEDUP_REMOVED lines=9> */
[----:B------:R-:W1:Y:S01]  /*15ce0*/  MUFU.EX2 R121, R121 ;  /* 0x0000007900797308 */ /* 0x000e620000000800 */
[----:B------:R-:W-:Y:S01]  /*15cf0*/  ISETP.LT.OR P2, PT, R12, 0x9, P2 ;  /* 0x000000090c00780c */ /* 0x000fe20001741670 */
[----:B0-----:R-:W-:-:S03]  /*15d00*/  FFMA.FTZ R21, R10, R21, R120 ;  /* 0x000000150a157223 */ /* 0x001fc60000010078 */
[----:B------:R-:W-:Y:S02]  /*15d10*/  FSEL R126, R126, -INF , !P2 ;  /* 0xff8000007e7e7808 */ /* 0x000fe40005000000 */
[----:B------:R-:W-:Y:S01]  /*15d20*/  LOP3.LUT P2, RZ, R22, 0x80000000, RZ, 0xc0, !PT ;  /* 0x8000000016ff7812 */ /* 0x000fe2000784c0ff */
[----:B------:R-:W-:Y:S03]  /*15d30*/  MUFU.EX2 R124, R124 ;  /* 0x0000007c007c7308 */ /* 0x000fe60000000800 */
[----:B------:R-:W-:-:S04]  /*15d40*/  ISETP.GT.AND P2, PT, R13, 0x9, !P2 ;  /* 0x000000090d00780c */ /* 0x000fc80005744270 */
[----:B------:R-:W-:Y:S01]  /*15d50*/  ISETP.LT.OR P2, PT, R12, 0xa, P2 ;  /* 0x0000000a0c00780c */ /* 0x000fe20001741670 */
[----:B------:R-:W-:Y:S01]  /*15d60*/  MUFU.EX2 R125, R125 ;  /* 0x0000007d007d7308 */ /* 0x000fe20000000800 */
[----:B-1----:R-:W-:-:S02]  /*15d70*/  FADD.FTZ R21, R121, R21 ;  /* 0x0000001579157221 */ /* 0x002fc40000010000 */
[----:B------:R-:W-:Y:S02]  /*15d80*/  FSEL R127, R127, -INF , !P2 ;  /* 0xff8000007f7f7808 */ /* 0x000fe40005000000 */
[----:B------:R-:W-:-:S03]  /*15d90*/  LOP3.LUT P2, RZ, R16, 0x1, RZ, 0xc0, !PT ;  /* 0x0000000110ff7812 */ /* 0x000fc6000784c0ff */
[----:B------:R-:W-:Y:S01]  /*15da0*/  MUFU.EX2 R128, R128 ;  /* 0x0000008000807308 */ /* 0x000fe20000000800 */
[----:B------:R-:W-:-:S04]  /*15db0*/  ISETP.GT.AND P2, PT, R13, 0x10, !P2 ;  /* 0x000000100d00780c */ /* 0x000fc80005744270 */
[----:B------:R-:W-:-:S03]  /*15dc0*/  ISETP.LT.OR P2, PT, R12, 0x11, P2 ;  /* 0x000000110c00780c */ /* 0x000fc60001741670 */
[----:B------:R-:W-:Y:S01]  /*15dd0*/  MUFU.EX2 R129, R129 ;  /* 0x0000008100817308 */ /* 0x000fe20000000800 */
[----:B------:R-:W-:Y:S02]  /*15de0*/  FSEL R130, R130, -INF , !P2 ;  /* 0xff80000082827808 */ /* 0x000fe40005000000 */
[----:B------:R-:W-:-:S04]  /*15df0*/  LOP3.LUT P2, RZ, R16, 0x8, RZ, 0xc0, !PT ;  /* 0x0000000810ff7812 */ /* 0x000fc8000784c0ff */
[----:B------:R-:W-:Y:S01]  /*15e00*/  ISETP.GT.AND P2, PT, R13, 0x11, !P2 ;  /* 0x000000110d00780c */ /* 0x000fe20005744270 */
[----:B------:R-:W-:Y:S03]  /*15e10*/  MUFU.EX2 R132, R132 ;  /* 0x0000008400847308 */ /* 0x000fe60000000800 */
[----:B------:R-:W-:-:S04]  /*15e20*/  ISETP.LT.OR P2, PT, R12, 0x12, P2 ;  /* 0x000000120c00780c */ /* 0x000fc80001741670 */
[----:B------:R-:W-:Y:S01]  /*15e30*/  FSEL R131, R131, -INF , !P2 ;  /* 0xff80000083837808 */ /* 0x000fe20005000000 */
[----:B------:R-:W-:Y:S01]  /*15e40*/  MUFU.EX2 R133, R133 ;  /* 0x0000008500857308 */ /* 0x000fe20000000800 */
[----:B------:R-:W-:-:S04]  /*15e50*/  LOP3.LUT P2, RZ, R16, 0x4, RZ, 0xc0, !PT ;  /* 0x0000000410ff7812 */ /* 0x000fc8000784c0ff */
[----:B------:R-:W-:-:S03]  /*15e60*/  ISETP.GT.AND P2, PT, R13, 0x18, !P2 ;  /* 0x000000180d00780c */ /* 0x000fc60005744270 */
[----:B------:R-:W-:Y:S01]  /*15e70*/  MUFU.EX2 R104, R104 ;  /* 0x0000006800687308 */ /* 0x000fe20000000800 */
[----:B------:R-:W-:-:S04]  /*15e80*/  ISETP.LT.OR P2, PT, R12, 0x19, P2 ;  /* 0x000000190c00780c */ /* 0x000fc80001741670 */
[----:B------:R-:W-:Y:S02]  /*15e90*/  FSEL R134, R134, -INF , !P2 ;  /* 0xff80000086867808 */ /* 0x000fe40005000000 */
[----:B------:R-:W-:Y:S01]  /*15ea0*/  LOP3.LUT P2, RZ, R16, 0x2, RZ, 0xc0, !PT ;  /* 0x0000000210ff7812 */ /* 0x000fe2000784c0ff */
[----:B------:R-:W-:Y:S03]  /*15eb0*/  MUFU.EX2 R105, R105 ;  /* 0x0000006900697308 */ /* 0x000fe60000000800 */
[----:B------:R-:W-:-:S04]  /*15ec0*/  ISETP.GT.AND P2, PT, R13, 0x19, !P2 ;  /* 0x000000190d00780c */ /* 0x000fc80005744270 */
[----:B------:R-:W-:Y:S01]  /*15ed0*/  ISETP.LT.OR P2, PT, R12, 0x1a, P2 ;  /* 0x0000001a0c00780c */ /* 0x000fe20001741670 */
[----:B------:R-:W-:Y:S03]  /*15ee0*/  MUFU.EX2 R108, R108 ;  /* 0x0000006c006c7308 */ /* 0x000fe60000000800 */
[----:B------:R-:W-:Y:S02]  /*15ef0*/  FSEL R135, R135, -INF , !P2 ;  /* 0xff80000087877808 */ /* 0x000fe40005000000 */
[----:B------:R-:W-:-:S03]  /*15f00*/  LOP3.LUT P2, RZ, R22, 0x1, RZ, 0xc0, !PT ;  /* 0x0000000116ff7812 */ /* 0x000fc6000784c0ff */
[----:B------:R-:W-:Y:S01]  /*15f10*/  MUFU.EX2 R109, R109 ;  /* 0x0000006d006d7308 */ /* 0x000fe20000000800 */
[----:B------:R-:W-:-:S04]  /*15f20*/  ISETP.GT.AND P2, PT, R13, RZ, !P2 ;  /* 0x000000ff0d00720c */ /* 0x000fc80005744270 */
[----:B------:R-:W-:-:S03]  /*15f30*/  ISETP.LT.OR P2, PT, R12, 0x1, P2 ;  /* 0x000000010c00780c */ /* 0x000fc60001741670 */
[----:B------:R-:W-:Y:S01]  /*15f40*/  MUFU.EX2 R112, R112 ;  /* 0x0000007000707308 */ /* 0x000fe20000000800 */
[----:B------:R-:W-:Y:S02]  /*15f50*/  FSEL R122, R122, -INF , !P2 ;  /* 0xff8000007a7a7808 */ /* 0x000fe40005000000 */
[----:B------:R-:W-:Y:S02]  /*15f60*/  LOP3.LUT P2, RZ, R22, 0x8000000, RZ, 0xc0, !PT ;  /* 0x0800000016ff7812 */ /* 0x000fe4000784c0ff */
[----:B------:R-:W-:Y:S02]  /*15f70*/  FMNMX.FTZ R0, R122, R9, !PT ;  /* 0x000000097a007209 */ /* 0x000fe40007810000 */
[----:B------:R-:W-:Y:S01]  /*15f80*/  ISETP.GT.AND P2, PT, R13, 0x80, !P2 ;  /* 0x000000800d00780c */ /* 0x000fe20005744270 */
[----:B------:R-:W-:Y:S01]  /*15f90*/  MUFU.EX2 R113, R113 ;  /* 0x0000007100717308 */ /* 0x000fe20000000800 */
[----:B------:R-:W-:Y:S02]  /*15fa0*/  FMNMX.FTZ R0, R123, R0, !PT ;  /* 0x000000007b007209 */ /* 0x000fe40007810000 */
[----:B------:R-:W-:-:S02]  /*15fb0*/  ISETP.LT.OR P2, PT, R12, 0x81, P2 ;  /* 0x000000810c00780c */ /* 0x000fc40001741670 */
[----:B------:R-:W-:Y:S02]  /*15fc0*/  FMNMX.FTZ R0, R126, R0, !PT ;  /* 0x000000007e007209 */ /* 0x000fe40007810000 */
[----:B------:R-:W-:Y:S01]  /*15fd0*/  FSEL R58, R58, -INF , !P2 ;  /* 0xff8000003a3a7808 */ /* 0x000fe20005000000 */
[----:B------:R-:W-:Y:S01]  /*15fe0*/  MUFU.EX2 R116, R116 ;  /* 0x0000007400747308 */ /* 0x000fe20000000800 */
[----:B------:R-:W-:Y:S02]  /*15ff0*/  FMNMX.FTZ R0, R127, R0, !PT ;  /* 0x000000007f007209 */ /* 0x000fe40007810000 */
[----:B------:R-:W-:Y:S02]  /*16000*/  LOP3.LUT P2, RZ, R22, 0x4000000, RZ, 0xc0, !PT ;  /* 0x0400000016ff7812 */ /* 0x000fe4000784c0ff */
[----:B------:R-:W-:Y:S02]  /*16010*/  FMNMX.FTZ R0, R130, R0, !PT ;  /* 0x0000000082007209 */ /* 0x000fe40007810000 */
[----:B------:R-:W-:Y:S01]  /*16020*/  ISETP.GT.AND P2, PT, R13, 0x81, !P2 ;  /* 0x000000810d00780c */ /* 0x000fe20005744270 */
[----:B------:R-:W-:Y:S01]  /*16030*/  MUFU.EX2 R117, R117 ;  /* 0x0000007500757308 */ /* 0x000fe20000000800 */
[----:B------:R-:W-:-:S02]  /*16040*/  FMNMX.FTZ R0, R131, R0, !PT ;  /* 0x0000000083007209 */ /* 0x000fc40007810000 */
[----:B------:R-:W-:Y:S02]  /*16050*/  ISETP.LT.OR P2, PT, R12, 0x82, P2 ;  /* 0x000000820c00780c */ /* 0x000fe40001741670 */
[----:B------:R-:W-:Y:S02]  /*16060*/  FMNMX.FTZ R0, R134, R0, !PT ;  /* 0x0000000086007209 */ /* 0x000fe40007810000 */
[----:B------:R-:W-:Y:S01]  /*16070*/  FSEL R59, R59, -INF , !P2 ;  /* 0xff8000003b3b7808 */ /* 0x000fe20005000000 */
[----:B------:R-:W-:Y:S01]  /*16080*/  MUFU.EX2 R88, R88 ;  /* 0x0000005800587308 */ /* 0x000fe20000000800 */
[----:B------:R-:W-:Y:S02]  /*16090*/  FMNMX.FTZ R0, R135, R0, !PT ;  /* 0x0000000087007209 */ /* 0x000fe40007810000 */
[----:B------:R-:W-:Y:S02]  /*160a0*/  LOP3.LUT P2, RZ, R22, 0x2000000, RZ, 0xc0, !PT ;  /* 0x0200000016ff7812 */ /* 0x000fe4000784c0ff */
[----:B------:R-:W-:-:S02]  /*160b0*/  FMNMX.FTZ R0, R106, R0, !PT ;  /* 0x000000006a007209 */ /* 0x000fc40007810000 */
[----:B------:R-:W-:Y:S01]  /*160c0*/  ISETP.GT.AND P2, PT, R13, 0x88, !P2 ;  /* 0x000000880d00780c */ /* 0x000fe20005744270 */
[----:B------:R-:W-:Y:S01]  /*160d0*/  MUFU.EX2 R89, R89 ;  /* 0x0000005900597308 */ /* 0x000fe20000000800 */
[----:B------:R-:W-:Y:S02]  /*160e0*/  FMNMX.FTZ R0, R107, R0, !PT ;  /* 0x000000006b007209 */ /* 0x000fe40007810000 */
[----:B------:R-:W-:Y:S02]  /*160f0*/  ISETP.LT.OR P2, PT, R12, 0x89, P2 ;  /* 0x000000890c00780c */ /* 0x000fe40001741670 */
[----:B------:R-:W-:Y:S02]  /*16100*/  FMNMX.FTZ R0, R110, R0, !PT ;  /* 0x000000006e007209 */ /* 0x000fe40007810000 */
[----:B------:R-:W-:Y:S01]  /*16110*/  FSEL R62, R62, -INF , !P2 ;  /* 0xff8000003e3e7808 */ /* 0x000fe20005000000 */
[----:B------:R-:W-:Y:S01]  /*16120*/  MUFU.EX2 R92, R92 ;  /* 0x0000005c005c7308 */ /* 0x000fe20000000800 */
[----:B------:R-:W-:-:S02]  /*16130*/  FMNMX.FTZ R0, R111, R0, !PT ;  /* 0x000000006f007209 */ /* 0x000fc40007810000 */
[----:B------:R-:W-:Y:S02]  /*16140*/  ISETP.GT.AND P2, PT, R13, 0x89, !P6 ;  /* 0x000000890d00780c */ /* 0x000fe40007744270 */
[----:B------:R-:W-:Y:S02]  /*16150*/  FMNMX.FTZ R0, R114, R0, !PT ;  /* 0x0000000072007209 */ /* 0x000fe40007810000 */
[----:B------:R-:W-:Y:S01]  /*16160*/  ISETP.LT.OR P2, PT, R12, 0x8a, P2 ;  /* 0x0000008a0c00780c */ /* 0x000fe20001741670 */
[----:B------:R-:W-:Y:S01]  /*16170*/  MUFU.EX2 R93, R93 ;  /* 0x0000005d005d7308 */ /* 0x000fe20000000800 */
[----:B------:R-:W-:Y:S02]  /*16180*/  FMNMX.FTZ R0, R115, R0, !PT ;  /* 0x0000000073007209 */ /* 0x000fe40007810000 */
[----:B------:R-:W-:Y:S02]  /*16190*/  FSEL R63, R63, -INF , !P2 ;  /* 0xff8000003f3f7808 */ /* 0x000fe40005000000 */
[----:B------:R-:W-:-:S02]  /*161a0*/  FMNMX.FTZ R0, R118, R0, !PT ;  /* 0x0000000076007209 */ /* 0x000fc40007810000 */
[----:B------:R-:W-:Y:S01]  /*161b0*/  LOP3.LUT P6, RZ, R22, 0x10000000, RZ, 0xc0, !PT ;  /* 0x1000000016ff7812 */ /* 0x000fe200078cc0ff */
[----:B------:R-:W-:Y:S01]  /*161c0*/  MUFU.EX2 R96, R96 ;  /* 0x0000006000607308 */ /* 0x000fe20000000800 */
[----:B------:R-:W-:Y:S02]  /*161d0*/  FMNMX.FTZ R0, R119, R0, !PT ;  /* 0x0000000077007209 */ /* 0x000fe40007810000 */
[----:B------:R-:W-:Y:S02]  /*161e0*/  ISETP.GT.AND P2, PT, R13, 0x99, !P6 ;  /* 0x000000990d00780c */ /* 0x000fe40007744270 */
[----:B------:R-:W-:Y:S02]  /*161f0*/  FMNMX.FTZ R0, R90, R0, !PT ;  /* 0x000000005a007209 */ /* 0x000fe40007810000 */
[----:B------:R-:W-:Y:S01]  /*16200*/  ISETP.LT.OR P2, PT, R12, 0x9a, P2 ;  /* 0x0000009a0c00780c */ /* 0x000fe20001741670 */
[----:B------:R-:W-:Y:S01]  /*16210*/  MUFU.EX2 R97, R97 ;  /* 0x0000006100617308 */ /* 0x000fe20000000800 */
[----:B------:R-:W-:-:S02]  /*16220*/  FMNMX.FTZ R0, R91, R0, !PT ;  /* 0x000000005b007209 */ /* 0x000fc40007810000 */
[----:B------:R-:W-:Y:S02]  /*16230*/  FSEL R71, R71, -INF , !P2 ;  /* 0xff80000047477808 */ /* 0x000fe40005000000 */
        /* <DEDUP_REMOVED lines=32> */
[----:B------:R-:W-:-:S05]  /*16440*/  FMNMX.FTZ R0, R71, R0, !PT ;  /* 0x0000000047007209 */ /* 0x000fca0007810000 */
[----:B------:R-:W0:Y:S02]  /*16450*/  SHFL.BFLY PT, R12, R0, 0x2, 0x1f ;  /* 0x0c401f00000c7f89 */ /* 0x000e2400000e0000 */
[----:B------:R-:W-:Y:S08]  /*16460*/  MUFU.EX2 R57, R57 ;  /* 0x0000003900397308 */ /* 0x000ff00000000800 */
[----:B------:R-:W-:Y:S08]  /*16470*/  MUFU.EX2 R60, R60 ;  /* 0x0000003c003c7308 */ /* 0x000ff00000000800 */
[----:B------:R-:W-:Y:S01]  /*16480*/  MUFU.EX2 R61, R61 ;  /* 0x0000003d003d7308 */ /* 0x000fe20000000800 */
[----:B0-----:R-:W-:-:S07]  /*16490*/  FMNMX.FTZ R0, R0, R12, !PT ;  /* 0x0000000c00007209 */ /* 0x001fce0007810000 */
[----:B------:R-:W-:Y:S01]  /*164a0*/  MUFU.EX2 R64, R64 ;  /* 0x0000004000407308 */ /* 0x000fe20000000800 */
[----:B------:R-:W0:Y:S07]  /*164b0*/  SHFL.BFLY PT, R12, R0, 0x1, 0x1f ;  /* 0x0c201f00000c7f89 */ /* 0x000e2e00000e0000 */
[----:B------:R-:W-:Y:S08]  /*164c0*/  MUFU.EX2 R65, R65 ;  /* 0x0000004100417308 */ /* 0x000ff00000000800 */
[----:B------:R-:W-:Y:S08]  /*164d0*/  MUFU.EX2 R68, R68 ;  /* 0x0000004400447308 */ /* 0x000ff00000000800 */
[----:B------:R-:W-:Y:S01]  /*164e0*/  MUFU.EX2 R11, R11 ;  /* 0x0000000b000b7308 */ /* 0x000fe20000000800 */
[----:B0-----:R-:W-:-:S04]  /*164f0*/  FMNMX.FTZ R0, R0, R12, !PT ;  /* 0x0000000c00007209 */ /* 0x001fc80007810000 */
[----:B------:R-:W-:-:S04]  /*16500*/  FSETP.NEU.FTZ.AND P2, PT, R0, -INF , PT ;  /* 0xff8000000000780b */ /* 0x000fc80003f5d000 */
[----:B------:R-:W-:-:S05]  /*16510*/  FSEL R12, R0, RZ, P2 ;  /* 0x000000ff000c7208 */ /* 0x000fca0001000000 */
[----:B------:R-:W-:Y:S01]  /*16520*/  FADD.FTZ R9, -R12, R9 ;  /* 0x000000090c097221 */ /* 0x000fe20000010100 */
[----:B------:R-:W-:-:S03]  /*16530*/  FFMA.FTZ R12, R2, R0, -8 ;  /* 0xc1000000020c7423 */ /* 0x000fc60000010000 */
[----:B------:R-:W-:Y:S02]  /*16540*/  FMUL.FTZ R9, R2, R9 ;  /* 0x0000000902097220 */ /* 0x000fe40000410000 */
[----:B------:R-:W-:-:S04]  /*16550*/  FSEL R13, R12, RZ, P2 ;  /* 0x000000ff0c0d7208 */ /* 0x000fc80001000000 */
        /* <DEDUP_REMOVED lines=40> */
[----:B------:R-:W3:Y:S01]  /*167e0*/  MUFU.EX2 R123, R123 ;  /* 0x0000007b007b7308 */ /* 0x000ee20000000800 */
[----:B------:R-:W-:-:S01]  /*167f0*/  FFMA.FTZ R62, R2, R62, -R13 ;  /* 0x0000003e023e7223 */ /* 0x000fc2000001080d */
[C-C-:B------:R-:W-:Y:S01]  /*16800*/  FFMA.FTZ R63, R2.reuse, R63, -R13.reuse ;  /* 0x0000003f023f7223 */ /* 0x140fe2000001080d */
[----:B------:R-:W-:-:S01]  /*16810*/  FFMA.FTZ R66, R2, R66, -R13 ;  /* 0x0000004202427223 */ /* 0x000fc2000001080d */
[C-C-:B------:R-:W-:Y:S01]  /*16820*/  FFMA.FTZ R67, R2.reuse, R67, -R13.reuse ;  /* 0x0000004302437223 */ /* 0x140fe2000001080d */
[----:B------:R-:W-:-:S01]  /*16830*/  FFMA.FTZ R70, R2, R70, -R13 ;  /* 0x0000004602467223 */ /* 0x000fc2000001080d */
[----:B------:R-:W-:Y:S01]  /*16840*/  FFMA.FTZ R13, R2, R71, -R13 ;  /* 0x00000047020d7223 */ /* 0x000fe2000001080d */
[----:B-1----:R-:W-:-:S01]  /*16850*/  FADD.FTZ R71, R14, R20 ;  /* 0x000000140e477221 */ /* 0x002fc20000010000 */
[----:B------:R-:W1:Y:S01]  /*16860*/  MUFU.EX2 R126, R126 ;  /* 0x0000007e007e7308 */ /* 0x000e620000000800 */
[----:B------:R-:W-:-:S02]  /*16870*/  FADD.FTZ R20, R124, R21 ;  /* 0x000000157c147221 */ /* 0x000fc40000010000 */
[----:B--2---:R-:W-:Y:S02]  /*16880*/  FADD.FTZ R21, R69, R71 ;  /* 0x0000004745157221 */ /* 0x004fe40000010000 */
[----:B------:R-:W-:-:S02]  /*16890*/  FADD.FTZ R20, R125, R20 ;  /* 0x000000147d147221 */ /* 0x000fc40000010000 */
[----:B0-----:R-:W-:Y:S01]  /*168a0*/  FADD.FTZ R21, R122, R21 ;  /* 0x000000157a157221 */ /* 0x001fe20000010000 */
[----:B------:R-:W0:Y:S01]  /*168b0*/  MUFU.EX2 R127, R127 ;  /* 0x0000007f007f7308 */ /* 0x000e220000000800 */
[----:B------:R-:W-:-:S02]  /*168c0*/  FADD.FTZ R20, R128, R20 ;  /* 0x0000001480147221 */ /* 0x000fc40000010000 */
[----:B---3--:R-:W-:Y:S02]  /*168d0*/  FADD.FTZ R21, R123, R21 ;  /* 0x000000157b157221 */ /* 0x008fe40000010000 */
[----:B------:R-:W-:-:S03]  /*168e0*/  FADD.FTZ R20, R129, R20 ;  /* 0x0000001481147221 */ /* 0x000fc60000010000 */
        /* <DEDUP_REMOVED lines=98> */
[----:B--2---:R-:W-:-:S04]  /*16f10*/  FADD.FTZ R21, R67, R21 ;  /* 0x0000001543157221 */ /* 0x004fc80000010000 */
[----:B-1----:R-:W-:Y:S01]  /*16f20*/  FADD.FTZ R71, R70, R21 ;  /* 0x0000001546477221 */ /* 0x002fe20000010000 */
[----:B------:R-:W-:-:S03]  /*16f30*/  FADD.FTZ R21, R11, R20 ;  /* 0x000000140b157221 */ /* 0x000fc60000010000 */
[----:B0-----:R-:W-:Y:S01]  /*16f40*/  FADD.FTZ R20, R13, R71 ;  /* 0x000000470d147221 */ /* 0x001fe20000010000 */
[----:B------:R-:W-:Y:S06]  /*16f50*/  @!P0 BRA `(.L_x_1253) ;  /* 0x0000000000048947 */ /* 0x000fec0003800000 */
[----:B------:R-:W-:Y:S01]  /*16f60*/  BPT.TRAP 0x1 ;  /* 0x000000040000795c */ /* 0x000fe20000300000 */
.L_x_1253:
        /* <DEDUP_REMOVED lines=79> */
[----:B--2---:R-:W-:-:S04]  /*17460*/  PRMT R15, R71, 0x654, R15 ;  /* 0x00000654470f7816 */ /* 0x004fc8000000000f */
[----:B------:R0:W-:Y:S01]  /*17470*/  SYNCS.ARRIVE.TRANS64.RED.A1T0 RZ, [R15+URZ], RZ ;  /* 0x000000ff0fff79a7 */ /* 0x0001e2000810043f */
[C---:B---3--:R-:W-:Y:S01]  /*17480*/  ISETP.GT.AND P2, PT, R8.reuse, R12, PT ;  /* 0x0000000c0800720c */ /* 0x048fe20003f44270 */
[----:B------:R-:W-:-:S12]  /*17490*/  VIADD R8, R8, 0xffffffff ;  /* 0xffffffff08087836 */ /* 0x000fd80000000000 */
[----:B0-----:R-:W-:Y:S05]  /*174a0*/  @P2 BRA `(.L_x_1254) ;  /* 0xffffffbc00902947 */ /* 0x001fea000383ffff */
.L_x_1234:
[----:B------:R-:W-:Y:S05]  /*174b0*/  BSYNC B0 ;  /* 0x0000000000007941 */ /* 0x000fea0003800000 */
.L_x_1233:
[----:B------:R-:W-:Y:S06]  /*174c0*/  BAR.ARV 0x8, 0x200 ;  /* 0x0208000000007b1d */ /* 0x000fec0000002000 */
[----:B------:R-:W-:Y:S05]  /*174d0*/  @!P0 BRA `(.L_x_1255) ;  /* 0x0000000000048947 */ /* 0x000fea0003800000 */
[----:B------:R-:W-:Y:S01]  /*174e0*/  BPT.TRAP 0x1 ;  /* 0x000000040000795c */ /* 0x000fe20000300000 */
.L_x_1255:
[----:B------:R-:W-:Y:S01]  /*174f0*/  IMAD R13, R18, 0x8, R17 ;  /* 0x00000008120d7824 */ /* 0x000fe200078e0211 */
[----:B------:R-:W-:-:S04]  /*17500*/  SHF.L.U32 R4, R19, 0x1f, RZ ;  /* 0x0000001f13047819 */ /* 0x000fc800000006ff */
[----:B------:R0:W1:Y:S01]  /*17510*/  SYNCS.PHASECHK.TRANS64.TRYWAIT P1, [R13+URZ+0x13250], R4 ;  /* 0x013250040d0075a7 */ /* 0x000062000802017f */
[----:B------:R-:W-:Y:S05]  /*17520*/  @!P0 BRA `(.L_x_1256) ;  /* 0x0000000000048947 */ /* 0x000fea0003800000 */
[----:B------:R-:W-:Y:S01]  /*17530*/  BPT.TRAP 0x1 ;  /* 0x000000040000795c */ /* 0x000fe20000300000 */
.L_x_1256:
[----:B------:R-:W-:Y:S04]  /*17540*/  BSSY B0, `(.L_x_1257) ;  /* 0x0000004000007945 */ /* 0x000fe80003800000 */
[----:B-1----:R-:W-:Y:S05]  /*17550*/  @P1 BRA `(.L_x_1258) ;  /* 0x0000000000081947 */ /* 0x002fea0003800000 */
[----:B------:R-:W1:Y:S02]  /*17560*/  SYNCS.PHASECHK.TRANS64.TRYWAIT P1, [R13+URZ+0x13250], R4 ;  /* 0x013250040d0075a7 */ /* 0x000e64000802017f */
[----:B-1----:R-:W-:Y:S05]  /*17570*/  @!P1 BRA `(.L_x_1259) ;  /* 0x0000009000b49947 */ /* 0x002fea0003800000 */
.L_x_1258:
[----:B------:R-:W-:Y:S05]  /*17580*/  BSYNC B0 ;  /* 0x0000000000007941 */ /* 0x000fea0003800000 */
.L_x_1257:
[----:B------:R-:W2:Y:S01]  /*17590*/  LDL.LU R14, [R1+0x2c] ;  /* 0x00002c00010e7983 */ /* 0x000ea20000300800 */
[----:B------:R-:W-:-:S03]  /*175a0*/  ULDC.64 UR4, c[0x0][0x9a0] ;  /* 0x0002680000047ab9 */ /* 0x000fc60000000a00 */
[----:B------:R-:W3:Y:S01]  /*175b0*/  LDL.LU R12, [R1+0x28] ;  /* 0x00002800010c7983 */ /* 0x000ee20000300800 */
[----:B------:R-:W-:Y:S01]  /*175c0*/  VIADD R17, R17, 0x1000 ;  /* 0x0000100011117836 */ /* 0x000fe20000000000 */
[----:B------:R-:W-:Y:S01]  /*175d0*/  ISETP.NE.U32.AND P1, PT, RZ, UR4, PT ;  /* 0x00000004ff007c0c */ /* 0x000fe2000bf25070 */
[----:B------:R-:W-:Y:S01]  /*175e0*/  IMAD.MOV.U32 R5, RZ, RZ, -0x3ffffff0 ;  /* 0xc0000010ff057424 */ /* 0x000fe200078e00ff */
[----:B------:R-:W-:Y:S02]  /*175f0*/  WARPGROUP.ARRIVE ;  /* 0x00000000000079c5 */ /* 0x000fe40000000000 */
[----:B------:R-:W-:Y:S02]  /*17600*/  SHF.R.U32.HI R17, RZ, 0x4, R17 ;  /* 0x00000004ff117819 */ /* 0x000fe40000011611 */
[----:B------:R-:W-:Y:S02]  /*17610*/  R2UR UR7, R5 ;  /* 0x00000000050772ca */ /* 0x000fe400000e0000 */
[----:B------:R-:W-:-:S02]  /*17620*/  LOP3.LUT R17, R17, 0x3fff, RZ, 0xc0, !PT ;  /* 0x00003fff11117812 */ /* 0x000fc400078ec0ff */
[----:B------:R-:W-:Y:S02]  /*17630*/  ISETP.NE.AND.EX P1, PT, RZ, UR5, PT, P1 ;  /* 0x00000005ff007c0c */ /* 0x000fe4000bf25310 */
[----:B------:R-:W-:-:S05]  /*17640*/  LOP3.LUT R17, R17, 0x10000, RZ, 0xfc, !PT ;  /* 0x0001000011117812 */ /* 0x000fca00078efcff */
[----:B01----:R-:W-:-:S05]  /*17650*/  IMAD R4, R18, 0x280, R17 ;  /* 0x0000028012047824 */ /* 0x003fca00078e0211 */
[----:B------:R-:W-:Y:S01]  /*17660*/  R2UR UR6, R4 ;  /* 0x00000000040672ca */ /* 0x000fe200000e0000 */
[----:B------:R-:W0:Y:S08]  /*17670*/  @P1 LDC.64 R8, c[0x0][0x9c8] ;  /* 0x00027200ff081b82 */ /* 0x000e300000000a00 */
[----:B------:R-:W1:Y:S04]  /*17680*/  @P1 LDC.64 R10, c[0x0][0x9d0] ;  /* 0x00027400ff0a1b82 */ /* 0x000e680000000a00 */
[----:B------:R-:W-:Y:S03]  /*17690*/  QGMMA.64x64x32.F32.E4M3.E4M3 R24, R152, gdesc[UR4], R24, gsb0 ;  /* 0x00e0000498187df3 */ /* 0x000fe60008000818 */
[----:B------:R-:W-:-:S02]  /*176a0*/  WARPGROUP.DEPBAR.LE gsb0, 0x0 ;  /* 0x00008000000079c5 */ /* 0x000fc40000010000 */
[----:B------:R-:W-:Y:S01]  /*176b0*/  WARPGROUP.ARRIVE ;  /* 0x00000000000079c5 */ /* 0x000fe20000000000 */
[----:B--2---:R-:W-:-:S05]  /*176c0*/  @P1 SHF.R.S32.HI R7, RZ, 0x1f, R14 ;  /* 0x0000001fff071819 */ /* 0x004fca000001140e */
[----:B0-----:R-:W-:-:S04]  /*176d0*/  @P1 IMAD R6, R7, R8, RZ ;  /* 0x0000000807061224 */ /* 0x001fc800078e02ff */
[C---:B------:R-:W-:Y:S01]  /*176e0*/  @P1 IMAD R5, R14.reuse, R9, R6 ;  /* 0x000000090e051224 */ /* 0x040fe200078e0206 */
[----:B---3--:R-:W-:Y:S01]  /*176f0*/  @P1 SHF.R.S32.HI R9, RZ, 0x1f, R12 ;  /* 0x0000001fff091819 */ /* 0x008fe2000001140c */
[----:B------:R-:W-:-:S04]  /*17700*/  @P1 IMAD.WIDE.U32 R6, R14, R8, RZ ;  /* 0x000000080e061225 */ /* 0x000fc800078e00ff */
[-C--:B-1----:R-:W-:Y:S02]  /*17710*/  @P1 IMAD R8, R9, R10.reuse, RZ ;  /* 0x0000000a09081224 */ /* 0x082fe400078e02ff */
[----:B------:R-:W-:Y:S02]  /*17720*/  @P1 IMAD.IADD R7, R7, 0x1, R5 ;  /* 0x0000000107071824 */ /* 0x000fe400078e0205 */
[C---:B------:R-:W-:Y:S02]  /*17730*/  @P1 IMAD R5, R12.reuse, R11, R8 ;  /* 0x0000000b0c051224 */ /* 0x040fe400078e0208 */
[----:B------:R-:W-:-:S04]  /*17740*/  @P1 IMAD.WIDE.U32 R6, R12, R10, R6 ;  /* 0x0000000a0c061225 */ /* 0x000fc800078e0006 */
[----:B------:R-:W-:Y:S01]  /*17750*/  @P1 IMAD.IADD R5, R7, 0x1, R5 ;  /* 0x0000000107051824 */ /* 0x000fe200078e0205 */
[C---:B------:R-:W-:Y:S01]  /*17760*/  @P1 LEA R8, P2, R6.reuse, UR4, 0x2 ;  /* 0x0000000406081c11 */ /* 0x040fe2000f8410ff */
[----:B------:R-:W-:Y:S02]  /*17770*/  IMAD.MOV.U32 R10, RZ, RZ, 0x3f800000 ;  /* 0x3f800000ff0a7424 */ /* 0x000fe400078e00ff */
[----:B------:R-:W-:Y:S01]  /*17780*/  IMAD.MOV.U32 R7, RZ, RZ, -0x3ffffff0 ;  /* 0xc0000010ff077424 */ /* 0x000fe200078e00ff */
[----:B------:R-:W-:Y:S01]  /*17790*/  @P1 LEA.HI.X R9, R6, UR5, R5, 0x2, P2 ;  /* 0x0000000506091c11 */ /* 0x000fe200090f1405 */
[----:B------:R-:W-:-:S03]  /*177a0*/  VIADD R6, R4, 0x80 ;  /* 0x0000008004067836 */ /* 0x000fc60000000000 */
[----:B------:R-:W-:Y:S01]  /*177b0*/  R2UR UR7, R7 ;  /* 0x00000000070772ca */ /* 0x000fe200000e0000 */
[----:B------:R0:W2:Y:S01]  /*177c0*/  @P1 LDG.E R10, desc[UR40][R8.64] ;  /* 0x00000028080a1981 */ /* 0x0000a2000c1e1900 */
[----:B------:R-:W-:Y:S01]  /*177d0*/  R2UR UR6, R6 ;  /* 0x00000000060672ca */ /* 0x000fe200000e0000 */
[----:B------:R-:W-:Y:S02]  /*177e0*/  VIADD R6, R4, 0x100 ;  /* 0x0000010004067836 */ /* 0x000fe40000000000 */
[----:B------:R-:W-:Y:S01]  /*177f0*/  IMAD.MOV.U32 R7, RZ, RZ, -0x3ffffff0 ;  /* 0xc0000010ff077424 */ /* 0x000fe200078e00ff */
[----:B------:R-:W1:Y:S01]  /*17800*/  SHFL.BFLY PT, R5, R20, 0x2, 0x1f ;  /* 0x0c401f0014057f89 */ /* 0x000e6200000e0000 */
[----:B------:R-:W-:Y:S02]  /*17810*/  IMAD.MOV.U32 R56, RZ, RZ, -0x800000 ;  /* 0xff800000ff387424 */ /* 0x000fe400078e00ff */
[----:B0-----:R-:W-:-:S06]  /*17820*/  IMAD.MOV.U32 R9, RZ, RZ, RZ ;  /* 0x000000ffff097224 */ /* 0x001fcc00078e00ff */
[----:B------:R-:W-:Y:S01]  /*17830*/  QGMMA.64x64x32.F32.E4M3.E4M3 R24, R148, gdesc[UR4], R24, gsb0 ;  /* 0x00e0000494187df3 */ /* 0x000fe20008000818 */
[----:B------:R-:W-:Y:S01]  /*17840*/  R2UR UR6, R6 ;  /* 0x00000000060672ca */ /* 0x000fe200000e0000 */
[C---:B------:R-:W-:Y:S01]  /*17850*/  VIADD R6, R4.reuse, 0x180 ;  /* 0x0000018004067836 */ /* 0x040fe20000000000 */
[----:B------:R-:W-:Y:S01]  /*17860*/  R2UR UR7, R7 ;  /* 0x00000000070772ca */ /* 0x000fe200000e0000 */
[----:B------:R-:W-:Y:S02]  /*17870*/  IMAD.MOV.U32 R7, RZ, RZ, -0x3ffffff0 ;  /* 0xc0000010ff077424 */ /* 0x000fe400078e00ff */
[----:B------:R-:W-:Y:S02]  /*17880*/  VIADD R4, R4, 0x200 ;  /* 0x0000020004047836 */ /* 0x000fe40000000000 */
[----:B-1----:R-:W-:-:S01]  /*17890*/  FADD.FTZ R8, R5, R20 ;  /* 0x0000001405087221 */ /* 0x002fc20000010000 */
[----:B------:R-:W-:Y:S02]  /*178a0*/  IMAD.MOV.U32 R5, RZ, RZ, -0x3ffffff0 ;  /* 0xc0000010ff057424 */ /* 0x000fe400078e00ff */
[----:B------:R-:W-:Y:S01]  /*178b0*/  IMAD.MOV.U32 R20, RZ, RZ, -0x800000 ;  /* 0xff800000ff147424 */ /* 0x000fe200078e00ff */
[----:B------:R-:W-:-:S02]  /*178c0*/  WARPGROUP.DEPBAR.LE gsb0, 0x0 ;  /* 0x00008000000079c5 */ /* 0x000fc40000010000 */
[----:B------:R-:W-:-:S06]  /*178d0*/  WARPGROUP.ARRIVE ;  /* 0x00000000000079c5 */ /* 0x000fcc0000000000 */
[----:B------:R-:W-:Y:S01]  /*178e0*/  QGMMA.64x64x32.F32.E4M3.E4M3 R24, R144, gdesc[UR4], R24, gsb0 ;  /* 0x00e0000490187df3 */ /* 0x000fe20008000818 */
[----:B------:R-:W-:Y:S02]  /*178f0*/  R2UR UR6, R6 ;  /* 0x00000000060672ca */ /* 0x000fe400000e0000 */
[----:B------:R-:W-:Y:S01]  /*17900*/  R2UR UR7, R7 ;  /* 0x00000000070772ca */ /* 0x000fe200000e0000 */
[----:B------:R-:W0:Y:S02]  /*17910*/  SHFL.BFLY PT, R6, R21, 0x2, 0x1f ;  /* 0x0c401f0015067f89 */ /* 0x000e2400000e0000 */
[----:B0-----:R-:W-:-:S05]  /*17920*/  FADD.FTZ R6, R6, R21 ;  /* 0x0000001506067221 */ /* 0x001fca0000010000 */
[----:B------:R-:W0:Y:S02]  /*17930*/  SHFL.BFLY PT, R7, R6, 0x1, 0x1f ;  /* 0x0c201f0006077f89 */ /* 0x000e2400000e0000 */
[----:B0-----:R-:W-:-:S04]  /*17940*/  FADD.FTZ R7, R6, R7 ;  /* 0x0000000706077221 */ /* 0x001fc80000010000 */
[C---:B------:R-:W-:Y:S01]  /*17950*/  FMUL.FTZ R14, R7.reuse, 0.00390625 ;  /* 0x3b800000070e7820 */ /* 0x040fe20000410000 */
[----:B------:R-:W-:-:S04]  /*17960*/  FSETP.NE.FTZ.AND P1, PT, R7, RZ, PT ;  /* 0x000000ff0700720b */ /* 0x000fc80003f35000 */
[----:B------:R-:W-:Y:S01]  /*17970*/  FSETP.NE.FTZ.AND P2, PT, R14, RZ, PT ;  /* 0x000000ff0e00720b */ /* 0x000fe20003f55000 */
[----:B------:R-:W-:Y:S02]  /*17980*/  WARPGROUP.DEPBAR.LE gsb0, 0x0 ;  /* 0x00008000000079c5 */ /* 0x000fe40000010000 */
[----:B------:R-:W-:-:S10]  /*17990*/  WARPGROUP.ARRIVE ;  /* 0x00000000000079c5 */ /* 0x000fd40000000000 */
[----:B------:R-:W0:Y:S01]  /*179a0*/  @P2 MUFU.LG2 R6, R14 ;  /* 0x0000000e00062308 */ /* 0x000e220000000c00 */
[----:B------:R-:W-:Y:S01]  /*179b0*/  QGMMA.64x64x32.F32.E4M3.E4M3 R24, R140, gdesc[UR4], R24, gsb0 ;  /* 0x00e000048c187df3 */ /* 0x000fe20008000818 */
[----:B------:R-:W-:Y:S01]  /*179c0*/  R2UR UR6, R4 ;  /* 0x00000000040672ca */ /* 0x000fe200000e0000 */
[----:B------:R-:W-:Y:S01]  /*179d0*/  @P2 FMUL.FTZ R4, R2, 0.69314718246459960938 ;  /* 0x3f31721802042820 */ /* 0x000fe20000410000 */
[----:B------:R-:W-:Y:S02]  /*179e0*/  R2UR UR7, R5 ;  /* 0x00000000050772ca */ /* 0x000fe400000e0000 */
[----:B------:R-:W1:Y:S02]  /*179f0*/  SHFL.BFLY PT, R5, R8, 0x1, 0x1f ;  /* 0x0c201f0008057f89 */ /* 0x000e6400000e0000 */
[----:B-1----:R-:W-:-:S01]  /*17a00*/  FADD.FTZ R12, R8, R5 ;  /* 0x00000005080c7221 */ /* 0x002fc20000010000 */
[----:B------:R-:W-:-:S03]  /*17a10*/  IMAD.MOV.U32 R5, RZ, RZ, RZ ;  /* 0x000000ffff057224 */ /* 0x000fc600078e00ff */
[----:B------:R-:W-:-:S03]  /*17a20*/  FMUL.FTZ R15, R12, 0.00390625 ;  /* 0x3b8000000c0f7820 */ /* 0x000fc60000410000 */
[----:B------:R0:W-:Y:S01]  /*17a30*/  @P1 MUFU.RCP R5, R7 ;  /* 0x0000000700051308 */ /* 0x0001e20000001000 */
[----:B------:R-:W-:Y:S02]  /*17a40*/  FSETP.NE.FTZ.AND P1, PT, R12, RZ, PT ;  /* 0x000000ff0c00720b */ /* 0x000fe40003f35000 */
[----:B------:R-:W-:Y:S01]  /*17a50*/  FSETP.NE.FTZ.AND P3, PT, R15, RZ, PT ;  /* 0x000000ff0f00720b */ /* 0x000fe20003f75000 */
[----:B0-----:R-:W-:-:S04]  /*17a60*/  @P2 FMUL.FTZ R7, R6, 0.69314718246459960938 ;  /* 0x3f31721806072820 */ /* 0x001fc80000410000 */
[----:B------:R-:W-:-:S06]  /*17a70*/  @P2 FFMA.FTZ R56, R4, R3, R7 ;  /* 0x0000000304382223 */ /* 0x000fcc0000010007 */
[----:B------:R-:W-:Y:S02]  /*17a80*/  @P1 MUFU.RCP R9, R12 ;  /* 0x0000000c00091308 */ /* 0x000fe40000001000 */
[----:B------:R-:W-:-:S06]  /*17a90*/  @P3 FMUL.FTZ R2, R2, 0.69314718246459960938 ;  /* 0x3f31721802023820 */ /* 0x000fcc0000410000 */
[----:B------:R-:W0:Y:S02]  /*17aa0*/  @P3 MUFU.LG2 R8, R15 ;  /* 0x0000000f00083308 */ /* 0x000e240000000c00 */
[----:B0-----:R-:W-:Y:S01]  /*17ab0*/  @P3 FMUL.FTZ R11, R8, 0.69314718246459960938 ;  /* 0x3f317218080b3820 */ /* 0x001fe20000410000 */
[----:B------:R-:W-:Y:S02]  /*17ac0*/  WARPGROUP.DEPBAR.LE gsb0, 0x0 ;  /* 0x00008000000079c5 */ /* 0x000fe40000010000 */
[----:B------:R-:W-:Y:S01]  /*17ad0*/  WARPGROUP.ARRIVE ;  /* 0x00000000000079c5 */ /* 0x000fe20000000000 */
[----:B------:R-:W-:-:S05]  /*17ae0*/  @P3 FFMA.FTZ R20, R2, R0, R11 ;  /* 0x0000000002143223 */ /* 0x000fca000001000b */
[----:B------:R-:W-:Y:S01]  /*17af0*/  QGMMA.64x64x32.F32.E4M3.E4M3 R24, R136, gdesc[UR4], R24, gsb0 ;  /* 0x00e0000488187df3 */ /* 0x000fe20008000818 */
[-C--:B--2---:R-:W-:Y:S01]  /*17b00*/  FMUL.FTZ R5, R5, R10.reuse ;  /* 0x0000000a05057220 */ /* 0x084fe20000410000 */
[----:B------:R-:W-:Y:S01]  /*17b10*/  FMUL.FTZ R2, R9, R10 ;  /* 0x0000000a09027220 */ /* 0x000fe20000410000 */
[----:B------:R-:W-:Y:S02]  /*17b20*/  WARPGROUP.DEPBAR.LE gsb0, 0x0 ;  /* 0x00008000000079c5 */ /* 0x000fe40000010000 */
[----:B------:R-:W-:Y:S05]  /*17b30*/  @!P0 BRA `(.L_x_1260) ;  /* 0x0000000000048947 */ /* 0x000fea0003800000 */
[----:B------:R-:W-:Y:S01]  /*17b40*/  BPT.TRAP 0x1 ;  /* 0x000000040000795c */ /* 0x000fe20000300000 */
.L_x_1260:
[----:B------:R-:W2:Y:S01]  /*17b50*/  LDL.LU R3, [R1+0x30] ;  /* 0x0000300001037983 */ /* 0x000ea20000300800 */
[----:B------:R-:W-:Y:S02]  /*17b60*/  VIADD R0, R13, 0x13260 ;  /* 0x000132600d007836 */ /* 0x000fe40000000000 */
[-C--:B------:R-:W-:Y:S01]  /*17b70*/  FMUL.FTZ R59, R24, R5.reuse ;  /* 0x00000005183b7220 */ /* 0x080fe20000410000 */
[-C--:B------:R-:W-:Y:S02]  /*17b80*/  FMUL.FTZ R57, R25, R5.reuse ;  /* 0x0000000519397220 */ /* 0x080fe40000410000 */
[----:B--2---:R-:W-:Y:S02]  /*17b90*/  PRMT R0, R3, 0x654, R0 ;  /* 0x0000065403007816 */ /* 0x004fe40000000000 */
[----:B------:R-:W2:Y:S01]  /*17ba0*/  LDL.LU R3, [R1+0x54] ;  /* 0x0000540001037983 */ /* 0x000ea20000300800 */
[----:B------:R-:W-:Y:S01]  /*17bb0*/  VIADD R18, R18, 0x1 ;  /* 0x0000000112127836 */ /* 0x000fe20000000000 */
[----:B------:R0:W-:Y:S01]  /*17bc0*/  SYNCS.ARRIVE.TRANS64.RED.A1T0 RZ, [R0+URZ], RZ ;  /* 0x000000ff00ff79a7 */ /* 0x0001e2000810043f */
[-C--:B------:R-:W-:Y:S01]  /*17bd0*/  FMUL.FTZ R58, R28, R5.reuse ;  /* 0x000000051c3a7220 */ /* 0x080fe20000410000 */
[-C--:B------:R-:W-:Y:S01]  /*17be0*/  FMUL.FTZ R28, R29, R5.reuse ;  /* 0x000000051d1c7220 */ /* 0x080fe20000410000 */
[-C--:B------:R-:W-:Y:S01]  /*17bf0*/  FMUL.FTZ R24, R33, R5.reuse ;  /* 0x0000000521187220 */ /* 0x080fe20000410000 */
[----:B------:R-:W-:Y:S01]  /*17c00*/  ISETP.NE.AND P1, PT, R18, 0x2, PT ;  /* 0x000000021200780c */ /* 0x000fe20003f25270 */
[-C--:B------:R-:W-:Y:S01]  /*17c10*/  FMUL.FTZ R29, R32, R5.reuse ;  /* 0x00000005201d7220 */ /* 0x080fe20000410000 */
[-C--:B------:R-:W-:Y:S01]  /*17c20*/  FMUL.FTZ R33, R26, R2.reuse ;  /* 0x000000021a217220 */ /* 0x080fe20000410000 */
[-C--:B------:R-:W-:Y:S01]  /*17c30*/  FMUL.FTZ R36, R36, R5.reuse ;  /* 0x0000000524247220 */ /* 0x080fe20000410000 */
[----:B0-----:R-:W-:Y:S01]  /*17c40*/  SEL R0, RZ, 0x1, P1 ;  /* 0x00000001ff007807 */ /* 0x001fe20000800000 */
        /* <DEDUP_REMOVED lines=25> */
[----:B------:R-:W-:-:S02]  /*17de0*/  LOP3.LUT R19, R19, R0, RZ, 0x3c, !PT ;  /* 0x0000000013137212 */ /* 0x000fc400078e3cff */
[----:B------:R-:W-:Y:S01]  /*17df0*/  SEL R18, R18, RZ, P1 ;  /* 0x000000ff12127207 */ /* 0x000fe20000800000 */
[----:B--2---:R-:W-:-:S05]  /*17e00*/  VIADD R3, R3, 0x1 ;  /* 0x0000000103037836 */ /* 0x004fca0000000000 */
[----:B------:R0:W-:Y:S02]  /*17e10*/  STL [R1+0x54], R3 ;  /* 0x0000540301007387 */ /* 0x0001e40000100800 */
.L_x_1150:
[----:B------:R-:W1:Y:S08]  /*17e20*/  S2UR UR4, SR_CgaCtaId ;  /* 0x00000000000479c3 */ /* 0x000e700000008800 */
[----:B------:R-:W-:Y:S01]  /*17e30*/  BAR.SYNC.DEFER_BLOCKING 0x5, 0x200 ;  /* 0x0148000000007b1d */ /* 0x000fe20000010000 */
[----:B------:R-:W-:-:S05]  /*17e40*/  MOV R17, 0x400 ;  /* 0x0000040000117802 */ /* 0x000fca0000000f00 */
[----:B------:R-:W-:Y:S01]  /*17e50*/  BSSY B0, `(.L_x_1261) ;  /* 0x00001d8000007945 */ /* 0x000fe20003800000 */
[----:B------:R-:W2:Y:S01]  /*17e60*/  S2R R50, SR_TID.X ;  /* 0x0000000000327919 */ /* 0x000ea20000002100 */
[----:B-1----:R-:W-:-:S05]  /*17e70*/  IMAD.U32 R0, RZ, RZ, UR4 ;  /* 0x00000004ff007e24 */ /* 0x002fca000f8e00ff */
[----:B------:R-:W-:Y:S01]  /*17e80*/  LEA R17, R0, R17, 0x18 ;  /* 0x0000001100117211 */ /* 0x000fe200078ec0ff */
[----:B------:R1:W-:Y:S04]  /*17e90*/  STL [R1+0x30], R0 ;  /* 0x0000300001007387 */ /* 0x0003e80000100800 */
[----:B------:R-:W3:Y:S01]  /*17ea0*/  LDS.128 R40, [R17+0x132d0] ;  /* 0x0132d00011287984 */ /* 0x000ee20000000c00 */
[----:B--2---:R-:W-:-:S05]  /*17eb0*/  VIADD R30, R50, 0xffffff80 ;  /* 0xffffff80321e7836 */ /* 0x004fca0000000000 */
[----:B------:R-:W-:-:S04]  /*17ec0*/  SHF.R.S32.HI R31, RZ, 0x1f, R30 ;  /* 0x0000001fff1f7819 */ /* 0x000fc8000001141e */
[----:B------:R-:W-:-:S04]  /*17ed0*/  LEA.HI R2, R31, R30, RZ, 0x3 ;  /* 0x0000001e1f027211 */ /* 0x000fc800078f18ff */
[----:B------:R-:W-:Y:S02]  /*17ee0*/  LOP3.LUT R21, R2, 0xfffffff8, RZ, 0xc0, !PT ;  /* 0xfffffff802157812 */ /* 0x000fe400078ec0ff */
[----:B------:R-:W-:-:S03]  /*17ef0*/  SHF.R.S32.HI R2, RZ, 0x3, R2 ;  /* 0x00000003ff027819 */ /* 0x000fc60000011402 */
[----:B------:R-:W-:-:S04]  /*17f00*/  IMAD.IADD R21, R30, 0x1, -R21 ;  /* 0x000000011e157824 */ /* 0x000fc800078e0a15 */
[----:B0-----:R-:W-:-:S05]  /*17f10*/  IMAD.SHL.U32 R3, R21, 0x8, RZ ;  /* 0x0000000815037824 */ /* 0x001fca00078e00ff */
[----:B-1----:R-:W-:Y:S01]  /*17f20*/  SHF.R.S32.HI R0, RZ, 0x1f, R3 ;  /* 0x0000001fff007819 */ /* 0x002fe20000011403 */
[----:B---3--:R0:W-:Y:S04]  /*17f30*/  STL.64 [R1+0x20], R40 ;  /* 0x0000202801007387 */ /* 0x0081e80000100a00 */
[----:B------:R0:W-:Y:S01]  /*17f40*/  STL.64 [R1+0x28], R42 ;  /* 0x0000282a01007387 */ /* 0x0001e20000100a00 */
[----:B------:R-:W-:Y:S06]  /*17f50*/  BAR.ARV 0x4, 0x200 ;  /* 0x0108000000007b1d */ /* 0x000fec0000002000 */
[----:B------:R-:W-:Y:S05]  /*17f60*/  @P0 BRA `(.L_x_1262) ;  /* 0x0000001000e00947 */ /* 0x000fea0003800000 */
[----:B------:R-:W-:Y:S01]  /*17f70*/  IMAD.SHL.U32 R4, R50, 0x4, RZ ;  /* 0x0000000432047824 */ /* 0x000fe200078e00ff */
[----:B------:R-:W-:Y:S01]  /*17f80*/  ULDC.64 UR4, c[0x4][0x38] ;  /* 0x01000e0000047ab9 */ /* 0x000fe20000000a00 */
[----:B------:R-:W2:Y:S01]  /*17f90*/  LDL R64, [R1+0x3c] ;  /* 0x00003c0001407983 */ /* 0x000ea20000100800 */
[----:B------:R-:W-:Y:S01]  /*17fa0*/  F2FP.BF16.F32.PACK_AB R27, R26, R27 ;  /* 0x0000001b1a1b723e */ /* 0x000fe200000010ff */
[----:B------:R-:W-:Y:S01]  /*17fb0*/  ULDC.64 UR6, c[0x0][0xb90] ;  /* 0x0002e40000067ab9 */ /* 0x000fe20000000a00 */
[----:B------:R-:W-:Y:S01]  /*17fc0*/  LOP3.LUT R4, R4, 0xc, RZ, 0xc0, !PT ;  /* 0x0000000c04047812 */ /* 0x000fe200078ec0ff */
[----:B------:R-:W3:Y:S03]  /*17fd0*/  LDL.LU R63, [R1+0x50] ;  /* 0x00005000013f7983 */ /* 0x000ee60000300800 */
[----:B------:R-:W-:Y:S01]  /*17fe0*/  IADD3 R4, P0, R4, UR4, RZ ;  /* 0x0000000404047c10 */ /* 0x000fe2000ff1e0ff */
[----:B------:R-:W1:Y:S04]  /*17ff0*/  S2R R26, SR_SWINHI ;  /* 0x00000000001a7919 */ /* 0x000e680000002f00 */
[----:B------:R-:W-:Y:S01]  /*18000*/  IMAD.X R5, RZ, RZ, UR5, P0 ;  /* 0x00000005ff057e24 */ /* 0x000fe200080e06ff */
[----:B------:R-:W-:Y:S01]  /*18010*/  F2FP.BF16.F32.PACK_AB R12, R11, R12 ;  /* 0x0000000c0b0c723e */ /* 0x000fe200000010ff */
[----:B------:R-:W-:Y:S01]  /*18020*/  ULDC.64 UR4, c[0x0][0xc00] ;  /* 0x0003000000047ab9 */ /* 0x000fe20000000a00 */
[----:B------:R-:W-:Y:S01]  /*18030*/  F2FP.BF16.F32.PACK_AB R57, R28, R57 ;  /* 0x000000391c39723e */ /* 0x000fe200000010ff */
[----:B------:R-:W4:Y:S04]  /*18040*/  LDL R62, [R1+0x4c] ;  /* 0x00004c00013e7983 */ /* 0x000f280000100800 */
[----:B0-----:R0:W2:Y:S01]  /*18050*/  LDG.E.CONSTANT R40, desc[UR40][R4.64] ;  /* 0x0000002804287981 */ /* 0x0010a2000c1e9900 */
[----:B------:R-:W-:-:S02]  /*18060*/  LEA.HI R11, R31, R30, RZ, 0x5 ;  /* 0x0000001e1f0b7211 */ /* 0x000fc400078f28ff */
[----:B------:R-:W-:Y:S01]  /*18070*/  F2FP.BF16.F32.PACK_AB R32, R32, R33 ;  /* 0x000000212020723e */ /* 0x000fe200000010ff */
[----:B------:R-:W4:Y:S01]  /*18080*/  LDL R60, [R1+0x1c] ;  /* 0x00001c00013c7983 */ /* 0x000f220000100800 */
[----:B0-----:R-:W-:Y:S01]  /*18090*/  LEA.HI R4, R31, R30, RZ, 0x4 ;  /* 0x0000001e1f047211 */ /* 0x001fe200078f20ff */
[----:B------:R-:W-:-:S03]  /*180a0*/  IMAD.SHL.U32 R28, R11, 0x20, RZ ;  /* 0x000000200b1c7824 */ /* 0x000fc600078e00ff */
[----:B------:R-:W-:Y:S02]  /*180b0*/  SHF.R.S32.HI R5, RZ, 0x4, R4 ;  /* 0x00000004ff057819 */ /* 0x000fe40000011404 */
[C---:B------:R-:W-:Y:S02]  /*180c0*/  LOP3.LUT R11, R4.reuse, 0x3fffff0, RZ, 0xc0, !PT ;  /* 0x03fffff0040b7812 */ /* 0x040fe400078ec0ff */
[----:B------:R-:W-:Y:S02]  /*180d0*/  LEA.HI R4, R4, R5, RZ, 0x1 ;  /* 0x0000000504047211 */ /* 0x000fe400078f08ff */
[----:B------:R-:W-:Y:S01]  /*180e0*/  LOP3.LUT P0, R33, R50, 0x3, RZ, 0xc0, !PT ;  /* 0x0000000332217812 */ /* 0x000fe2000780c0ff */
[----:B------:R-:W-:Y:S01]  /*180f0*/  IMAD.IADD R11, R30, 0x1, -R11 ;  /* 0x000000011e0b7824 */ /* 0x000fe200078e0a0b */
[----:B------:R-:W-:Y:S02]  /*18100*/  LOP3.LUT R28, R28, 0xfffffc00, RZ, 0xc0, !PT ;  /* 0xfffffc001c1c7812 */ /* 0x000fe400078ec0ff */
[----:B------:R-:W-:-:S02]  /*18110*/  LOP3.LUT R4, R4, 0x1ffffffe, RZ, 0xc0, !PT ;  /* 0x1ffffffe04047812 */ /* 0x000fc400078ec0ff */
[----:B------:R-:W-:Y:S02]  /*18120*/  F2FP.BF16.F32.PACK_AB R29, R36, R29 ;  /* 0x0000001d241d723e */ /* 0x000fe400000010ff */
[----:B------:R-:W-:Y:S02]  /*18130*/  F2FP.BF16.F32.PACK_AB R24, R37, R24 ;  /* 0x000000182518723e */ /* 0x000fe400000010ff */
[----:B------:R-:W-:Y:S01]  /*18140*/  ISETP.EQ.OR P0, PT, R33, 0x3, !P0 ;  /* 0x000000032100780c */ /* 0x000fe20004702670 */
[----:B------:R-:W-:Y:S02]  /*18150*/  IMAD R11, R11, 0x40, R28 ;  /* 0x000000400b0b7824 */ /* 0x000fe400078e021c */
[----:B------:R-:W-:Y:S01]  /*18160*/  IMAD.IADD R4, R5, 0x1, -R4 ;  /* 0x0000000105047824 */ /* 0x000fe200078e0a04 */
[----:B------:R-:W-:Y:S02]  /*18170*/  SEL R35, R29, R24, P0 ;  /* 0x000000181d237207 */ /* 0x000fe40000000000 */
[----:B------:R-:W-:Y:S01]  /*18180*/  SEL R37, R24, R29, P0 ;  /* 0x0000001d18257207 */ /* 0x000fe20000000000 */
[----:B------:R-:W-:Y:S01]  /*18190*/  IMAD R11, R4, 0x8, R11 ;  /* 0x00000008040b7824 */ /* 0x000fe200078e020b */
[----:B------:R-:W-:-:S02]  /*181a0*/  F2FP.BF16.F32.PACK_AB R9, R52, R9 ;  /* 0x000000093409723e */ /* 0x000fc400000010ff */
[----:B------:R-:W-:Y:S02]  /*181b0*/  F2FP.BF16.F32.PACK_AB R8, R53, R8 ;  /* 0x000000083508723e */ /* 0x000fe400000010ff */
[----:B------:R-:W-:Y:S02]  /*181c0*/  MOV R28, R17 ;  /* 0x00000011001c7202 */ /* 0x000fe40000000f00 */
[----:B-1----:R-:W-:Y:S02]  /*181d0*/  MOV R29, R26 ;  /* 0x0000001a001d7202 */ /* 0x002fe40000000f00 */
[----:B------:R-:W-:Y:S02]  /*181e0*/  SEL R41, R9, R8, P0 ;  /* 0x0000000809297207 */ /* 0x000fe40000000000 */
[----:B------:R-:W-:Y:S01]  /*181f0*/  SEL R43, R8, R9, P0 ;  /* 0x00000009082b7207 */ /* 0x000fe20000000000 */
[----:B------:R-:W-:Y:S01]  /*18200*/  IMAD.WIDE R8, R11, 0x2, R28 ;  /* 0x000000020b087825 */ /* 0x000fe200078e021c */
[----:B------:R-:W-:-:S02]  /*18210*/  F2FP.BF16.F32.PACK_AB R25, R38, R25 ;  /* 0x000000192619723e */ /* 0x000fc400000010ff */
[----:B------:R-:W-:Y:S02]  /*18220*/  F2FP.BF16.F32.PACK_AB R14, R39, R14 ;  /* 0x0000000e270e723e */ /* 0x000fe400000010ff */
[----:B------:R-:W-:Y:S02]  /*18230*/  F2FP.BF16.F32.PACK_AB R10, R47, R10 ;  /* 0x0000000a2f0a723e */ /* 0x000fe400000010ff */
[----:B------:R-:W-:Y:S02]  /*18240*/  SEL R47, R25, R14, P0 ;  /* 0x0000000e192f7207 */ /* 0x000fe40000000000 */
[----:B------:R-:W-:Y:S02]  /*18250*/  SEL R49, R14, R25, P0 ;  /* 0x000000190e317207 */ /* 0x000fe40000000000 */
[----:B------:R-:W-:Y:S02]  /*18260*/  IADD3 R25, P3, R8, 0x20, RZ ;  /* 0x0000002008197810 */ /* 0x000fe40007f7e0ff */
[----:B------:R-:W-:-:S02]  /*18270*/  F2FP.BF16.F32.PACK_AB R13, R46, R13 ;  /* 0x0000000d2e0d723e */ /* 0x000fc400000010ff */
[----:B------:R-:W-:Y:S02]  /*18280*/  LOP3.LUT R4, R25, 0x380, RZ, 0xc0, !PT ;  /* 0x0000038019047812 */ /* 0x000fe400078ec0ff */
[----:B------:R-:W-:Y:S02]  /*18290*/  F2FP.BF16.F32.PACK_AB R15, R44, R15 ;  /* 0x0000000f2c0f723e */ /* 0x000fe400000010ff */
[----:B------:R-:W-:Y:S02]  /*182a0*/  LOP3.LUT R5, R8, 0x380, RZ, 0xc0, !PT ;  /* 0x0000038008057812 */ /* 0x000fe400078ec0ff */
[----:B------:R-:W-:Y:S02]  /*182b0*/  F2FP.BF16.F32.PACK_AB R58, R58, R59 ;  /* 0x0000003b3a3a723e */ /* 0x000fe400000010ff */
[----:B------:R-:W-:Y:S02]  /*182c0*/  SHF.R.U64 R4, R4, 0x3, RZ ;  /* 0x0000000304047819 */ /* 0x000fe400000012ff */
[----:B------:R-:W-:-:S02]  /*182d0*/  IADD3 R61, P1, R8, 0x60, RZ ;  /* 0x00000060083d7810 */ /* 0x000fc40007f3e0ff */
[----:B------:R-:W-:Y:S02]  /*182e0*/  IADD3 R59, P2, R8, 0x40, RZ ;  /* 0x00000040083b7810 */ /* 0x000fe40007f5e0ff */
[----:B------:R-:W-:Y:S02]  /*182f0*/  SEL R51, R13, R10, P0 ;  /* 0x0000000a0d337207 */ /* 0x000fe40000000000 */
[----:B------:R-:W-:Y:S02]  /*18300*/  SEL R39, R15, R12, P0 ;  /* 0x0000000c0f277207 */ /* 0x000fe40000000000 */
[----:B------:R-:W-:Y:S02]  /*18310*/  SEL R13, R10, R13, P0 ;  /* 0x0000000d0a0d7207 */ /* 0x000fe40000000000 */
[----:B------:R-:W-:Y:S02]  /*18320*/  SHF.R.U64 R5, R5, 0x3, RZ ;  /* 0x0000000305057819 */ /* 0x000fe400000012ff */
[----:B------:R-:W-:-:S02]  /*18330*/  SEL R33, R58, R57, P0 ;  /* 0x000000393a217207 */ /* 0x000fc40000000000 */
[----:B------:R-:W-:Y:S02]  /*18340*/  SEL R15, R12, R15, P0 ;  /* 0x0000000f0c0f7207 */ /* 0x000fe40000000000 */
[----:B------:R-:W-:Y:S02]  /*18350*/  LOP3.LUT R10, R4, R25, RZ, 0x3c, !PT ;  /* 0x00000019040a7212 */ /* 0x000fe400078e3cff */
[----:B------:R-:W-:Y:S02]  /*18360*/  SEL R57, R57, R58, P0 ;  /* 0x0000003a39397207 */ /* 0x000fe40000000000 */
[----:B------:R-:W-:Y:S02]  /*18370*/  LOP3.LUT R4, R59, 0x380, RZ, 0xc0, !PT ;  /* 0x000003803b047812 */ /* 0x000fe400078ec0ff */
[----:B------:R-:W-:Y:S02]  /*18380*/  LOP3.LUT R14, R61, 0x380, RZ, 0xc0, !PT ;  /* 0x000003803d0e7812 */ /* 0x000fe400078ec0ff */
[----:B------:R-:W-:-:S02]  /*18390*/  F2FP.BF16.F32.PACK_AB R7, R54, R7 ;  /* 0x000000073607723e */ /* 0x000fc400000010ff */
[----:B------:R-:W-:Y:S01]  /*183a0*/  F2FP.BF16.F32.PACK_AB R6, R55, R6 ;  /* 0x000000063706723e */ /* 0x000fe200000010ff */
[----:B------:R-:W-:Y:S01]  /*183b0*/  IMAD.X R11, RZ, RZ, R9, P3 ;  /* 0x000000ffff0b7224 */ /* 0x000fe200018e0609 */
[----:B-----5:R-:W-:Y:S02]  /*183c0*/  SEL R45, R32, R27, P0 ;  /* 0x0000001b202d7207 */ /* 0x020fe40000000000 */
[----:B------:R-:W-:Y:S02]  /*183d0*/  LOP3.LUT R8, R5, R8, RZ, 0x3c, !PT ;  /* 0x0000000805087212 */ /* 0x000fe400078e3cff */
[----:B------:R-:W-:Y:S02]  /*183e0*/  SEL R27, R27, R32, P0 ;  /* 0x000000201b1b7207 */ /* 0x000fe40000000000 */
[----:B------:R-:W-:Y:S02]  /*183f0*/  SHF.R.U64 R4, R4, 0x3, RZ ;  /* 0x0000000304047819 */ /* 0x000fe400000012ff */
[----:B------:R-:W-:-:S02]  /*18400*/  SHF.R.U64 R14, R14, 0x3, RZ ;  /* 0x000000030e0e7819 */ /* 0x000fc400000012ff */
[----:B------:R-:W-:Y:S02]  /*18410*/  SEL R53, R7, R6, P0 ;  /* 0x0000000607357207 */ /* 0x000fe40000000000 */
[----:B------:R-:W-:Y:S02]  /*18420*/  SEL R55, R6, R7, P0 ;  /* 0x0000000706377207 */ /* 0x000fe40000000000 */
[----:B------:R-:W-:Y:S02]  /*18430*/  MOV R48, R8 ;  /* 0x0000000800307202 */ /* 0x000fe40000000f00 */
[----:B------:R-:W-:Y:S02]  /*18440*/  LOP3.LUT R6, R4, R59, RZ, 0x3c, !PT ;  /* 0x0000003b04067212 */ /* 0x000fe400078e3cff */
[----:B------:R-:W-:Y:S02]  /*18450*/  MOV R46, R10 ;  /* 0x0000000a002e7202 */ /* 0x000fe40000000f00 */
[----:B------:R-:W-:Y:S01]  /*18460*/  LOP3.LUT R4, R14, R61, RZ, 0x3c, !PT ;  /* 0x0000003d0e047212 */ /* 0x000fe200078e3cff */
[----:B------:R-:W-:-:S02]  /*18470*/  IMAD.X R5, RZ, RZ, R9, P1 ;  /* 0x000000ffff057224 */ /* 0x000fc400008e0609 */
[----:B------:R-:W-:-:S05]  /*18480*/  IMAD.X R7, RZ, RZ, R9, P2 ;  /* 0x000000ffff077224 */ /* 0x000fca00010e0609 */
[----:B------:R-:W-:Y:S02]  /*18490*/  MOV R44, R6 ;  /* 0x00000006002c7202 */ /* 0x000fe40000000f00 */
[----:B------:R-:W-:-:S04]  /*184a0*/  ISETP.NE.U32.AND P1, PT, RZ, UR4, PT ;  /* 0x00000004ff007c0c */ /* 0x000fc8000bf25070 */
[----:B------:R-:W-:Y:S01]  /*184b0*/  ISETP.NE.AND.EX P1, PT, RZ, UR5, PT, P1 ;  /* 0x00000005ff007c0c */ /* 0x000fe2000bf25310 */
[----:B------:R-:W-:Y:S01]  /*184c0*/  ULDC.64 UR4, c[0x0][0xc08] ;  /* 0x0003020000047ab9 */ /* 0x000fe20000000a00 */
[----:B--2---:R-:W-:Y:S01]  /*184d0*/  LOP3.LUT R12, R40, 0x2, RZ, 0x3c, !PT ;  /* 0x00000002280c7812 */ /* 0x004fe200078e3cff */
[----:B------:R-:W-:Y:S04]  /*184e0*/  SHFL.IDX PT, R33, R33, R40, 0x1c1f ;  /* 0x001c1f2821217589 */ /* 0x000fe800000e0000 */
[----:B------:R-:W0:Y:S04]  /*184f0*/  SHFL.IDX PT, R26, R57, R12, 0x1c1f ;  /* 0x001c1f0c391a7589 */ /* 0x000e2800000e0000 */
[----:B------:R-:W-:Y:S04]  /*18500*/  SHFL.IDX PT, R45, R45, R40, 0x1c1f ;  /* 0x001c1f282d2d7589 */ /* 0x000fe800000e0000 */
[----:B------:R-:W1:Y:S04]  /*18510*/  SHFL.IDX PT, R32, R27, R12, 0x1c1f ;  /* 0x001c1f0c1b207589 */ /* 0x000e6800000e0000 */
[----:B------:R2:W-:Y:S04]  /*18520*/  SHFL.IDX PT, R8, R35, R40, 0x1c1f ;  /* 0x001c1f2823087589 */ /* 0x0005e800000e0000 */
[----:B------:R-:W3:Y:S04]  /*18530*/  SHFL.IDX PT, R37, R37, R12, 0x1c1f ;  /* 0x001c1f0c25257589 */ /* 0x000ee800000e0000 */
[----:B------:R-:W-:Y:S01]  /*18540*/  SHFL.IDX PT, R39, R39, R40, 0x1c1f ;  /* 0x001c1f2827277589 */ /* 0x000fe200000e0000 */
[----:B--2---:R-:W2:Y:S03]  /*18550*/  LDC.64 R34, c[0x0][0xc00] ;  /* 0x00030000ff227b82 */ /* 0x004ea60000000a00 */
[----:B------:R-:W4:Y:S04]  /*18560*/  SHFL.IDX PT, R10, R15, R12, 0x1c1f ;  /* 0x001c1f0c0f0a7589 */ /* 0x000f2800000e0000 */
[----:B------:R-:W-:Y:S04]  /*18570*/  SHFL.IDX PT, R47, R47, R40, 0x1c1f ;  /* 0x001c1f282f2f7589 */ /* 0x000fe800000e0000 */
[----:B------:R-:W4:Y:S04]  /*18580*/  SHFL.IDX PT, R36, R49, R12, 0x1c1f ;  /* 0x001c1f0c31247589 */ /* 0x000f2800000e0000 */
[----:B------:R-:W-:Y:S04]  /*18590*/  SHFL.IDX PT, R41, R41, R40, 0x1c1f ;  /* 0x001c1f2829297589 */ /* 0x000fe800000e0000 */
[----:B------:R-:W2:Y:S04]  /*185a0*/  SHFL.IDX PT, R14, R43, R12, 0x1c1f ;  /* 0x001c1f0c2b0e7589 */ /* 0x000ea800000e0000 */
[----:B------:R-:W-:Y:S04]  /*185b0*/  SHFL.IDX PT, R51, R51, R40, 0x1c1f ;  /* 0x001c1f2833337589 */ /* 0x000fe800000e0000 */
[----:B------:R-:W2:Y:S04]  /*185c0*/  SHFL.IDX PT, R38, R13, R12, 0x1c1f ;  /* 0x001c1f0c0d267589 */ /* 0x000ea800000e0000 */
[----:B------:R-:W-:Y:S04]  /*185d0*/  SHFL.IDX PT, R53, R53, R40, 0x1c1f ;  /* 0x001c1f2835357589 */ /* 0x000fe800000e0000 */
[----:B------:R2:W2:Y:S01]  /*185e0*/  SHFL.IDX PT, R42, R55, R12, 0x1c1f ;  /* 0x001c1f0c372a7589 */ /* 0x0004a200000e0000 */
[----:B0-----:R-:W-:-:S02]  /*185f0*/  SEL R24, R33, R26, P0 ;  /* 0x0000001a21187207 */ /* 0x001fc40000000000 */
[----:B------:R-:W-:Y:S02]  /*18600*/  SEL R26, R26, R33, P0 ;  /* 0x000000211a1a7207 */ /* 0x000fe40000000000 */
[----:B------:R-:W-:Y:S02]  /*18610*/  MOV R33, R4 ;  /* 0x0000000400217202 */ /* 0x000fe40000000f00 */
[----:B-1----:R-:W-:Y:S02]  /*18620*/  SEL R25, R45, R32, P0 ;  /* 0x000000202d197207 */ /* 0x002fe40000000000 */
[----:B------:R-:W-:Y:S01]  /*18630*/  SEL R27, R32, R45, P0 ;  /* 0x0000002d201b7207 */ /* 0x000fe20000000000 */
[----:B------:R-:W-:Y:S01]  /*18640*/  BAR.SYNC.DEFER_BLOCKING 0x1, 0x180 ;  /* 0x0046000000007b1d */ /* 0x000fe20000010000 */
[----:B---3--:R-:W-:Y:S02]  /*18650*/  SEL R4, R8, R37, P0 ;  /* 0x0000002508047207 */ /* 0x008fe40000000000 */
[----:B------:R-:W-:-:S02]  /*18660*/  SEL R6, R37, R8, P0 ;  /* 0x0000000825067207 */ /* 0x000fc40000000000 */
[----:B----4-:R-:W-:Y:S02]  /*18670*/  SEL R8, R39, R10, P0 ;  /* 0x0000000a27087207 */ /* 0x010fe40000000000 */
[----:B------:R-:W-:Y:S02]  /*18680*/  SEL R5, R47, R36, P0 ;  /* 0x000000242f057207 */ /* 0x000fe40000000000 */
[----:B------:R-:W-:Y:S02]  /*18690*/  SEL R7, R36, R47, P0 ;  /* 0x0000002f24077207 */ /* 0x000fe40000000000 */
[----:B------:R-:W-:Y:S02]  /*186a0*/  SEL R10, R10, R39, P0 ;  /* 0x000000270a0a7207 */ /* 0x000fe40000000000 */
[----:B--2---:R-:W-:Y:S02]  /*186b0*/  SEL R12, R41, R14, P0 ;  /* 0x0000000e290c7207 */ /* 0x004fe40000000000 */
[----:B------:R-:W-:-:S02]  /*186c0*/  SEL R9, R51, R38, P0 ;  /* 0x0000002633097207 */ /* 0x000fc40000000000 */
[----:B------:R-:W-:Y:S02]  /*186d0*/  SEL R11, R38, R51, P0 ;  /* 0x00000033260b7207 */ /* 0x000fe40000000000 */
[----:B------:R-:W-:Y:S02]  /*186e0*/  SEL R14, R14, R41, P0 ;  /* 0x000000290e0e7207 */ /* 0x000fe40000000000 */
[----:B------:R-:W-:Y:S02]  /*186f0*/  SEL R13, R53, R42, P0 ;  /* 0x0000002a350d7207 */ /* 0x000fe40000000000 */
[----:B------:R-:W-:Y:S01]  /*18700*/  SEL R15, R42, R53, P0 ;  /* 0x000000352a0f7207 */ /* 0x000fe20000000000 */
[----:B------:R0:W-:Y:S04]  /*18710*/  STSM.16.M88.4 [R48], R24 ;  /* 0x0000001830007844 */ /* 0x0001e80000000200 */
[----:B------:R-:W-:Y:S04]  /*18720*/  STSM.16.M88.4 [R46], R4 ;  /* 0x000000042e007844 */ /* 0x000fe80000000200 */
[----:B------:R-:W-:Y:S04]  /*18730*/  STSM.16.M88.4 [R44], R8 ;  /* 0x000000082c007844 */ /* 0x000fe80000000200 */
[----:B------:R1:W-:Y:S01]  /*18740*/  STSM.16.M88.4 [R33], R12 ;  /* 0x0000000c21007844 */ /* 0x0003e20000000200 */
[----:B------:R-:W-:-:S02]  /*18750*/  IMAD.MOV.U32 R32, RZ, RZ, RZ ;  /* 0x000000ffff207224 */ /* 0x000fc400078e00ff */
[----:B0-----:R-:W-:Y:S01]  /*18760*/  IMAD.WIDE R24, R63, 0x4, R34 ;  /* 0x000000043f187825 */ /* 0x001fe200078e0222 */
[----:B------:R-:W-:Y:S08]  /*18770*/  BAR.SYNC.DEFER_BLOCKING 0x1, 0x180 ;  /* 0x0046000000007b1d */ /* 0x000ff00000010000 */
[----:B------:R-:W0:Y:S01]  /*18780*/  LDC R34, c[0x0][0xbe8] ;  /* 0x0002fa00ff227b82 */ /* 0x000e220000000800 */
[----:B------:R-:W2:Y:S01]  /*18790*/  @P1 LDG.E R32, desc[UR40][R24.64] ;  /* 0x0000002818201981 */ /* 0x000ea2000c1e1900 */
[----:B0-----:R-:W-:-:S02]  /*187a0*/  ISETP.NE.AND P2, PT, R34, 0x1, PT ;  /* 0x000000012200780c */ /* 0x001fc40003f45270 */
[----:B------:R-:W-:-:S04]  /*187b0*/  ISETP.NE.U32.AND P0, PT, RZ, UR4, PT ;  /* 0x00000004ff007c0c */ /* 0x000fc8000bf05070 */
[----:B------:R-:W-:Y:S02]  /*187c0*/  ISETP.NE.AND.EX P0, PT, RZ, UR5, PT, P0 ;  /* 0x00000005ff007c0c */ /* 0x000fe4000bf05300 */
[----:B------:R-:W-:Y:S02]  /*187d0*/  LEA.HI R31, R31, R30, RZ, 0x7 ;  /* 0x0000001e1f1f7211 */ /* 0x000fe400078f38ff */
[----:B------:R-:W-:Y:S01]  /*187e0*/  SHF.R.S32.HI R38, RZ, 0x1f, R62 ;  /* 0x0000001fff267819 */ /* 0x000fe2000001143e */
[----:B-1----:R-:W-:Y:S02]  /*187f0*/  IMAD.IADD R13, R64, 0x1, R60 ;  /* 0x00000001400d7824 */ /* 0x002fe400078e023c */
[----:B------:R-:W0:Y:S08]  /*18800*/  @P2 LDC R26, c[0x0][0xbec] ;  /* 0x0002fb00ff1a2b82 */ /* 0x000e300000000800 */
[----:B------:R-:W1:Y:S01]  /*18810*/  @P2 LDC R27, c[0x0][0xbf0] ;  /* 0x0002fc00ff1b2b82 */ /* 0x000e620000000800 */
[----:B------:R-:W-:Y:S01]  /*18820*/  LOP3.LUT R9, R31, 0xffffff80, RZ, 0xc0, !PT ;  /* 0xffffff801f097812 */ /* 0x000fe200078ec0ff */
[----:B------:R-:W-:Y:S01]  /*18830*/  IMAD R4, R38, UR6, RZ ;  /* 0x0000000626047c24 */ /* 0x000fe2000f8e02ff */
[----:B------:R-:W-:Y:S01]  /*18840*/  SHF.R.S32.HI R36, RZ, 0x1f, R63 ;  /* 0x0000001fff247819 */ /* 0x000fe2000001143f */
[----:B------:R-:W-:-:S02]  /*18850*/  ULDC.64 UR4, c[0x0][0xb98] ;  /* 0x0002e60000047ab9 */ /* 0x000fc40000000a00 */
[----:B------:R-:W-:Y:S02]  /*18860*/  IMAD.IADD R30, R30, 0x1, -R9 ;  /* 0x000000011e1e7824 */ /* 0x000fe400078e0a09 */
[----:B------:R-:W3:Y:S01]  /*18870*/  @P0 LDC.64 R8, c[0x0][0xc08] ;  /* 0x00030200ff080b82 */ /* 0x000ee20000000a00 */
[----:B------:R-:W-:Y:S01]  /*18880*/  IMAD R7, R62, UR7, R4 ;  /* 0x000000073e077c24 */ /* 0x000fe2000f8e0204 */
[----:B------:R-:W-:Y:S01]  /*18890*/  SEL R36, R36, RZ, !P1 ;  /* 0x000000ff24247207 */ /* 0x000fe20004800000 */
[----:B0-----:R-:W-:Y:S01]  /*188a0*/  @P2 IMAD.HI.U32 R6, R13, R26, RZ ;  /* 0x0000001a0d062227 */ /* 0x001fe200078e00ff */
[----:B------:R-:W-:Y:S02]  /*188b0*/  SEL R35, R63, RZ, !P1 ;  /* 0x000000ff3f237207 */ /* 0x000fe40004800000 */
[----:B--2---:R-:W-:-:S03]  /*188c0*/  SHF.R.S32.HI R33, RZ, 0x1f, R32 ;  /* 0x0000001fff217819 */ /* 0x004fc60000011420 */
[----:B------:R-:W-:-:S04]  /*188d0*/  IMAD.WIDE.U32 R4, R62, UR6, R32 ;  /* 0x000000063e047c25 */ /* 0x000fc8000f8e0020 */
[----:B------:R-:W-:Y:S02]  /*188e0*/  IMAD.IADD R5, R5, 0x1, R7 ;  /* 0x0000000105057824 */ /* 0x000fe400078e0207 */
[----:B------:R-:W-:Y:S01]  /*188f0*/  IMAD.MOV.U32 R7, RZ, RZ, R13 ;  /* 0x000000ffff077224 */ /* 0x000fe200078e000d */
[----:B-1----:R-:W-:Y:S01]  /*18900*/  @P2 SHF.R.U32.HI R7, RZ, R27, R6 ;  /* 0x0000001bff072219 */ /* 0x002fe20000011606 */
[----:B------:R-:W-:Y:S02]  /*18910*/  IMAD R6, R36, UR4, RZ ;  /* 0x0000000424067c24 */ /* 0x000fe4000f8e02ff */
[----:B------:R-:W-:-:S04]  /*18920*/  IMAD.WIDE.U32 R4, R35, UR4, R4 ;  /* 0x0000000423047c25 */ /* 0x000fc8000f8e0004 */
[----:B------:R-:W-:Y:S02]  /*18930*/  IMAD.MOV R11, RZ, RZ, -R7 ;  /* 0x000000ffff0b7224 */ /* 0x000fe400078e0a07 */
[----:B------:R-:W-:Y:S01]  /*18940*/  IMAD R12, R35, UR5, R6 ;  /* 0x00000005230c7c24 */ /* 0x000fe2000f8e0206 */
[----:B------:R-:W-:Y:S01]  /*18950*/  IADD3 R6, P3, R7, R4, RZ ;  /* 0x0000000407067210 */ /* 0x000fe20007f7e0ff */
[----:B------:R-:W-:Y:S01]  /*18960*/  IMAD R11, R34, R11, R13 ;  /* 0x0000000b220b7224 */ /* 0x000fe200078e020d */
[----:B------:R-:W-:Y:S01]  /*18970*/  SHF.R.S32.HI R13, RZ, 0x1f, R7 ;  /* 0x0000001fff0d7819 */ /* 0x000fe20000011407 */
[----:B------:R-:W-:Y:S01]  /*18980*/  ULDC UR6, c[0x0][0xa88] ;  /* 0x0002a20000067ab9 */ /* 0x000fe20000000800 */
[----:B------:R-:W-:Y:S01]  /*18990*/  SHF.R.S32.HI R15, RZ, 0x1f, R30 ;  /* 0x0000001fff0f7819 */ /* 0x000fe2000001141e */
[----:B------:R-:W-:Y:S01]  /*189a0*/  ULDC.64 UR4, c[0x0][0xb88] ;  /* 0x0002e20000047ab9 */ /* 0x000fe20000000a00 */
[----:B------:R-:W-:Y:S01]  /*189b0*/  IADD3.X R7, R13, R5, R12, P3, !PT ;  /* 0x000000050d077210 */ /* 0x000fe20001ffe40c */
[----:B---3--:R-:W-:-:S04]  /*189c0*/  @P0 IMAD.WIDE R4, R63, 0x4, R8 ;  /* 0x000000043f040825 */ /* 0x008fc800078e0208 */
[----:B------:R-:W-:-:S06]  /*189d0*/  IMAD.U32 R9, RZ, RZ, UR6 ;  /* 0x00000006ff097e24 */ /* 0x000fcc000f8e00ff */
[----:B------:R0:W5:Y:S01]  /*189e0*/  @P0 LDG.E R9, desc[UR40][R4.64] ;  /* 0x0000002804090981 */ /* 0x000162000c1e1900 */
[----:B------:R-:W-:-:S04]  /*189f0*/  LEA.HI R10, R15, R30, RZ, 0x2 ;  /* 0x0000001e0f0a7211 */ /* 0x000fc800078f10ff */
[--C-:B------:R-:W-:Y:S02]  /*18a00*/  SHF.R.S32.HI R14, RZ, 0x2, R10.reuse ;  /* 0x00000002ff0e7819 */ /* 0x100fe4000001140a */
[----:B------:R-:W-:Y:S02]  /*18a10*/  SHF.R.S32.HI R27, RZ, 0x1f, R10 ;  /* 0x0000001fff1b7819 */ /* 0x000fe4000001140a */
[----:B------:R-:W-:Y:S02]  /*18a20*/  SHF.R.S32.HI R10, RZ, 0x1f, R11 ;  /* 0x0000001fff0a7819 */ /* 0x000fe4000001140b */
[----:B------:R-:W-:-:S03]  /*18a30*/  SHF.R.S32.HI R31, RZ, 0x7, R31 ;  /* 0x00000007ff1f7819 */ /* 0x000fc6000001141f */
[----:B------:R-:W-:Y:S01]  /*18a40*/  IMAD R10, R10, UR4, RZ ;  /* 0x000000040a0a7c24 */ /* 0x000fe2000f8e02ff */
[----:B------:R-:W-:Y:S01]  /*18a50*/  LEA.HI R27, R27, R14, RZ, 0x3 ;  /* 0x0000000e1b1b7211 */ /* 0x000fe200078f18ff */
[----:B------:R-:W-:Y:S01]  /*18a60*/  IMAD.WIDE.U32 R6, R11, UR4, R6 ;  /* 0x000000040b067c25 */ /* 0x000fe2000f8e0006 */
[----:B------:R-:W-:-:S03]  /*18a70*/  LEA.HI R15, R15, R30, RZ, 0x5 ;  /* 0x0000001e0f0f7211 */ /* 0x000fc600078f28ff */
[----:B------:R-:W-:Y:S01]  /*18a80*/  IMAD R13, R11, UR5, R10 ;  /* 0x000000050b0d7c24 */ /* 0x000fe2000f8e020a */
[----:B------:R-:W-:Y:S01]  /*18a90*/  LOP3.LUT R27, R27, 0xfffffff8, RZ, 0xc0, !PT ;  /* 0xfffffff81b1b7812 */ /* 0x000fe200078ec0ff */
[----:B------:R-:W-:Y:S01]  /*18aa0*/  IMAD.HI R8, R31, 0x55555556, RZ ;  /* 0x555555561f087827 */ /* 0x000fe200078e02ff */
[----:B------:R-:W-:Y:S02]  /*18ab0*/  ULDC.64 UR4, c[0x0][0xb50] ;  /* 0x0002d40000047ab9 */ /* 0x000fe40000000a00 */
[----:B------:R-:W-:Y:S01]  /*18ac0*/  LEA R10, P3, R6, UR4, 0x2 ;  /* 0x00000004060a7c11 */ /* 0x000fe2000f8610ff */
[----:B------:R-:W-:Y:S01]  /*18ad0*/  IMAD.IADD R7, R7, 0x1, R13 ;  /* 0x0000000107077824 */ /* 0x000fe200078e020d */
[----:B------:R-:W-:Y:S01]  /*18ae0*/  LEA.HI R8, R8, R8, RZ, 0x1 ;  /* 0x0000000808087211 */ /* 0x000fe200078f08ff */
[----:B------:R-:W-:Y:S01]  /*18af0*/  IMAD.IADD R14, R14, 0x1, -R27 ;  /* 0x000000010e0e7824 */ /* 0x000fe200078e0a1b */
[----:B------:R-:W-:Y:S02]  /*18b00*/  SHF.R.S32.HI R15, RZ, 0x5, R15 ;  /* 0x00000005ff0f7819 */ /* 0x000fe4000001140f */
[----:B------:R-:W-:Y:S01]  /*18b10*/  LEA.HI.X R7, R6, UR5, R7, 0x2, P3 ;  /* 0x0000000506077c11 */ /* 0x000fe200098f1407 */
[----:B------:R-:W-:-:S02]  /*18b20*/  IMAD R8, R8, -0x3, R31 ;  /* 0xfffffffd08087824 */ /* 0x000fc400078e021f */
[----:B------:R-:W-:Y:S01]  /*18b30*/  IMAD R15, R15, 0x10, R14 ;  /* 0x000000100f0f7824 */ /* 0x000fe200078e020e */
[----:B0-----:R-:W-:Y:S06]  /*18b40*/  @P0 BRA `(.L_x_1263) ;  /* 0x0000000000100947 */ /* 0x001fec0003800000 */
[----:B------:R-:W-:Y:S05]  /*18b50*/  @!P1 BRA `(.L_x_1263) ;  /* 0x00000000000c9947 */ /* 0x000fea0003800000 */
[----:B------:R-:W2:Y:S04]  /*18b60*/  LDG.E R4, desc[UR40][R24.64] ;  /* 0x0000002818047981 */ /* 0x000ea8000c1e1900 */
[----:B-----5:R-:W2:Y:S02]  /*18b70*/  LDG.E R9, desc[UR40][R24.64+0x4] ;  /* 0x0000042818097981 */ /* 0x020ea4000c1e1900 */
[----:B--2---:R-:W-:-:S07]  /*18b80*/  IMAD.IADD R9, R9, 0x1, -R4 ;  /* 0x0000000109097824 */ /* 0x004fce00078e0a04 */
.L_x_1263:
[----:B------:R-:W-:Y:S01]  /*18b90*/  IMAD R5, R2, 0x40, R3 ;  /* 0x0000004002057824 */ /* 0x000fe200078e0203 */
[----:B------:R-:W-:Y:S01]  /*18ba0*/  SHFL.IDX PT, R24, R10, RZ, 0x1c1f ;  /* 0x001c1fff0a187589 */ /* 0x000fe200000e0000 */
[----:B------:R-:W-:Y:S01]  /*18bb0*/  IMAD R6, R8, 0x40, R15 ;  /* 0x0000004008067824 */ /* 0x000fe200078e020f */
[----:B------:R-:W-:Y:S01]  /*18bc0*/  LOP3.LUT P0, RZ, R30, 0x3, RZ, 0xc0, !PT ;  /* 0x000000031eff7812 */ /* 0x000fe2000780c0ff */
[----:B------:R-:W-:Y:S01]  /*18bd0*/  IMAD.WIDE R28, R5, 0x2, R28 ;  /* 0x00000002051c7825 */ /* 0x000fe200078e021c */
[----:B------:R-:W0:Y:S01]  /*18be0*/  SHFL.IDX PT, R25, R7, RZ, 0x1c1f ;  /* 0x001c1fff07197589 */ /* 0x000e2200000e0000 */
[----:B------:R-:W1:Y:S01]  /*18bf0*/  @P2 LDC R39, c[0x0][0xbec] ;  /* 0x0002fb00ff272b82 */ /* 0x000e620000000800 */
[----:B------:R-:W-:Y:S01]  /*18c00*/  ULDC.64 UR4, c[0x0][0xaa0] ;  /* 0x0002a80000047ab9 */ /* 0x000fe20000000a00 */
[----:B------:R-:W-:Y:S01]  /*18c10*/  IMAD.IADD R6, R6, 0x1, R60 ;  /* 0x0000000106067824 */ /* 0x000fe200078e023c */
[----:B------:R-:W-:Y:S01]  /*18c20*/  SHFL.IDX PT, R26, R10, 0x1, 0x1c1f ;  /* 0x003c1f000a1a7f89 */ /* 0x000fe200000e0000 */
[----:B-----5:R-:W-:Y:S01]  /*18c30*/  IMAD R37, R9, R34, RZ ;  /* 0x0000002209257224 */ /* 0x020fe200078e02ff */
[----:B------:R-:W-:Y:S01]  /*18c40*/  IADD3 R9, P3, R28, 0x1800, RZ ;  /* 0x000018001c097810 */ /* 0x000fe20007f7e0ff */
[----:B------:R-:W-:Y:S01]  /*18c50*/  VIADD R4, R6, 0x8 ;  /* 0x0000000806047836 */ /* 0x000fe20000000000 */
[----:B------:R-:W2:Y:S01]  /*18c60*/  SHFL.IDX PT, R27, R7, 0x1, 0x1c1f ;  /* 0x003c1f00071b7f89 */ /* 0x000ea200000e0000 */
        /* <DEDUP_REMOVED lines=8> */
[----:B0-----:R0:W-:Y:S01]  /*18cf0*/  @!P1 ST.E desc[UR40][R24.64], R56 ;  /* 0x0000003818009985 */ /* 0x0011e2000c101928 */
[----:B------:R-:W-:Y:S02]  /*18d00*/  SHF.R.U64 R12, R12, 0x3, RZ ;  /* 0x000000030c0c7819 */ /* 0x000fe400000012ff */
[----:B------:R-:W-:Y:S01]  /*18d10*/  LOP3.LUT R4, R5, R28, RZ, 0x3c, !PT ;  /* 0x0000001c05047212 */ /* 0x000fe200078e3cff */
[--C-:B------:R-:W-:Y:S01]  /*18d20*/  IMAD.MOV.U32 R5, RZ, RZ, R29.reuse ;  /* 0x000000ffff057224 */ /* 0x100fe200078e001d */
[----:B------:R-:W-:Y:S01]  /*18d30*/  LOP3.LUT R8, R8, R9, RZ, 0x3c, !PT ;  /* 0x0000000908087212 */ /* 0x000fe200078e3cff */
[--C-:B------:R-:W-:Y:S01]  /*18d40*/  IMAD.X R9, RZ, RZ, R29.reuse, P3 ;  /* 0x000000ffff097224 */ /* 0x100fe200018e061d */
[----:B------:R-:W-:Y:S01]  /*18d50*/  LOP3.LUT R12, R12, R13, RZ, 0x3c, !PT ;  /* 0x0000000d0c0c7212 */ /* 0x000fe200078e3cff */
[----:B------:R-:W-:Y:S01]  /*18d60*/  IMAD.X R13, RZ, RZ, R29, P4 ;  /* 0x000000ffff0d7224 */ /* 0x000fe200020e061d */
[----:B--2---:R2:W-:Y:S04]  /*18d70*/  @!P0 ST.E desc[UR40][R26.64], R20 ;  /* 0x000000141a008985 */ /* 0x0045e8000c101928 */
[----:B------:R-:W3:Y:S04]  /*18d80*/  LD.E.128 R4, desc[UR40][R4.64] ;  /* 0x0000002804047980 */ /* 0x000ee8000c101d00 */
[----:B------:R-:W4:Y:S04]  /*18d90*/  LD.E.128 R8, desc[UR40][R8.64] ;  /* 0x0000002808087980 */ /* 0x000f28000c101d00 */
[----:B------:R-:W4:Y:S01]  /*18da0*/  LD.E.128 R12, desc[UR40][R12.64] ;  /* 0x000000280c0c7980 */ /* 0x000f22000c101d00 */
[----:B------:R-:W-:-:S04]  /*18db0*/  IADD3 R31, P0, R28, 0x4800, RZ ;  /* 0x000048001c1f7810 */ /* 0x000fc80007f1e0ff */
[----:B------:R-:W-:Y:S01]  /*18dc0*/  LOP3.LUT R28, R31, 0x380, RZ, 0xc0, !PT ;  /* 0x000003801f1c7812 */ /* 0x000fe200078ec0ff */
[----:B0-----:R-:W-:Y:S02]  /*18dd0*/  IMAD.X R25, RZ, RZ, R29, P0 ;  /* 0x000000ffff197224 */ /* 0x001fe400000e061d */
[----:B------:R-:W-:Y:S01]  /*18de0*/  IMAD R29, R33, UR4, RZ ;  /* 0x00000004211d7c24 */ /* 0x000fe2000f8e02ff */
[----:B------:R-:W-:Y:S01]  /*18df0*/  SHF.R.U64 R24, R28, 0x3, RZ ;  /* 0x000000031c187819 */ /* 0x000fe200000012ff */
[----:B------:R-:W0:Y:S03]  /*18e00*/  @P2 LDC R33, c[0x0][0xbf0] ;  /* 0x0002fc00ff212b82 */ /* 0x000e260000000800 */
[----:B------:R-:W-:Y:S01]  /*18e10*/  LOP3.LUT R24, R24, R31, RZ, 0x3c, !PT ;  /* 0x0000001f18187212 */ /* 0x000fe200078e3cff */
[C---:B------:R-:W-:Y:S02]  /*18e20*/  IMAD R31, R32.reuse, UR5, R29 ;  /* 0x00000005201f7c24 */ /* 0x040fe4000f8e021d */
[----:B------:R-:W-:Y:S01]  /*18e30*/  IMAD.WIDE.U32 R28, R32, UR4, RZ ;  /* 0x00000004201c7c25 */ /* 0x000fe2000f8e00ff */
[----:B------:R-:W-:-:S02]  /*18e40*/  ULDC.64 UR4, c[0x0][0xae8] ;  /* 0x0002ba0000047ab9 */ /* 0x000fc40000000a00 */
[----:B--2---:R-:W5:Y:S01]  /*18e50*/  LD.E.128 R24, desc[UR40][R24.64] ;  /* 0x0000002818187980 */ /* 0x004f62000c101d00 */
[----:B------:R-:W-:Y:S02]  /*18e60*/  IMAD R30, R21, 0x30, R2 ;  /* 0x00000030151e7824 */ /* 0x000fe400078e0202 */
[----:B------:R-:W-:Y:S01]  /*18e70*/  IMAD R20, R38, UR4, RZ ;  /* 0x0000000426147c24 */ /* 0x000fe2000f8e02ff */
[----:B------:R-:W-:Y:S01]  /*18e80*/  @!PT LDS RZ, [RZ] ;  /* 0x00000000fffff984 */ /* 0x000fe20000000800 */
[----:B------:R-:W-:Y:S01]  /*18e90*/  @!PT LDS RZ, [RZ] ;  /* 0x00000000fffff984 */ /* 0x000fe20000000800 */
[----:B------:R-:W-:Y:S01]  /*18ea0*/  @!PT LDS RZ, [RZ] ;  /* 0x00000000fffff984 */ /* 0x000fe20000000800 */
[----:B------:R-:W-:Y:S01]  /*18eb0*/  @!PT LDS RZ, [RZ] ;  /* 0x00000000fffff984 */ /* 0x000fe20000000800 */
[----:B------:R2:W-:Y:S06]  /*18ec0*/  MEMBAR.ALL.CTA ;  /* 0x0000000000007992 */ /* 0x0005ec0000008000 */
[----:B--2---:R-:W2:Y:S01]  /*18ed0*/  FENCE.VIEW.ASYNC.S ;  /* 0x00000000000073c6 */ /* 0x004ea20000000000 */
[----:B------:R-:W-:-:S02]  /*18ee0*/  IMAD.IADD R29, R29, 0x1, R31 ;  /* 0x000000011d1d7824 */ /* 0x000fc400078e021f */
[----:B------:R-:W-:Y:S02]  /*18ef0*/  IMAD.IADD R32, R60, 0x1, R30 ;  /* 0x000000013c207824 */ /* 0x000fe400078e021e */
[C---:B------:R-:W-:Y:S02]  /*18f00*/  IMAD R31, R62.reuse, UR5, R20 ;  /* 0x000000053e1f7c24 */ /* 0x040fe4000f8e0214 */
[----:B------:R-:W-:Y:S01]  /*18f10*/  IMAD.WIDE.U32 R20, R62, UR4, R28 ;  /* 0x000000043e147c25 */ /* 0x000fe2000f8e001c */
[----:B------:R-:W-:-:S03]  /*18f20*/  ULDC.64 UR4, c[0x0][0xaf0] ;  /* 0x0002bc0000047ab9 */ /* 0x000fc60000000a00 */
[----:B-1----:R-:W-:-:S04]  /*18f30*/  @P2 IMAD.HI.U32 R28, R32, R39, RZ ;  /* 0x00000027201c2227 */ /* 0x002fc800078e00ff */
[----:B------:R-:W-:Y:S01]  /*18f40*/  IMAD.MOV.U32 R29, RZ, RZ, R32 ;  /* 0x000000ffff1d7224 */ /* 0x000fe200078e0020 */
[----:B0-----:R-:W-:Y:S01]  /*18f50*/  @P2 SHF.R.U32.HI R29, RZ, R33, R28 ;  /* 0x00000021ff1d2219 */ /* 0x001fe2000001161c */
[----:B------:R-:W-:Y:S02]  /*18f60*/  IMAD.IADD R21, R21, 0x1, R31 ;  /* 0x0000000115157824 */ /* 0x000fe400078e021f */
[----:B------:R-:W-:Y:S01]  /*18f70*/  IMAD R30, R36, UR4, RZ ;  /* 0x00000004241e7c24 */ /* 0x000fe2000f8e02ff */
[----:B------:R-:W-:Y:S01]  /*18f80*/  SHF.R.S32.HI R28, RZ, 0x1f, R29 ;  /* 0x0000001fff1c7819 */ /* 0x000fe2000001141d */
[----:B------:R-:W-:-:S04]  /*18f90*/  IMAD.WIDE.U32 R20, R35, UR4, R20 ;  /* 0x0000000423147c25 */ /* 0x000fc8000f8e0014 */
[----:B------:R-:W-:Y:S01]  /*18fa0*/  IMAD R31, R35, UR5, R30 ;  /* 0x00000005231f7c24 */ /* 0x000fe2000f8e021e */
[----:B------:R-:W-:Y:S01]  /*18fb0*/  ULDC.64 UR4, c[0x0][0xae0] ;  /* 0x0002b80000047ab9 */ /* 0x000fe20000000a00 */
[----:B------:R-:W-:Y:S02]  /*18fc0*/  IMAD.MOV R33, RZ, RZ, -R29 ;  /* 0x000000ffff217224 */ /* 0x000fe400078e0a1d */
[----:B------:R-:W-:Y:S02]  /*18fd0*/  IMAD.IADD R21, R21, 0x1, R31 ;  /* 0x0000000115157824 */ /* 0x000fe400078e021f */
[----:B------:R-:W-:Y:S02]  /*18fe0*/  IMAD R28, R28, UR4, RZ ;  /* 0x000000041c1c7c24 */ /* 0x000fe4000f8e02ff */
[----:B------:R-:W-:Y:S02]  /*18ff0*/  IMAD R31, R34, R33, R32 ;  /* 0x00000021221f7224 */ /* 0x000fe400078e0220 */
[----:B------:R-:W-:-:S02]  /*19000*/  IMAD R33, R29, UR5, R28 ;  /* 0x000000051d217c24 */ /* 0x000fc4000f8e021c */
[----:B------:R-:W-:Y:S01]  /*19010*/  IMAD.WIDE.U32 R20, R29, UR4, R20 ;  /* 0x000000041d147c25 */ /* 0x000fe2000f8e0014 */
[----:B------:R-:W-:Y:S01]  /*19020*/  SHF.R.S32.HI R28, RZ, 0x1f, R31 ;  /* 0x0000001fff1c7819 */ /* 0x000fe2000001141f */
[----:B------:R-:W-:Y:S02]  /*19030*/  ULDC.64 UR4, c[0x0][0xad8] ;  /* 0x0002b60000047ab9 */ /* 0x000fe40000000a00 */
[----:B------:R-:W-:Y:S02]  /*19040*/  IMAD.IADD R21, R21, 0x1, R33 ;  /* 0x0000000115157824 */ /* 0x000fe400078e0221 */
[----:B------:R-:W-:Y:S02]  /*19050*/  IMAD R28, R28, UR4, RZ ;  /* 0x000000041c1c7c24 */ /* 0x000fe4000f8e02ff */
[----:B------:R-:W-:-:S04]  /*19060*/  IMAD.WIDE.U32 R20, R31, UR4, R20 ;  /* 0x000000041f147c25 */ /* 0x000fc8000f8e0014 */
[----:B------:R-:W-:Y:S01]  /*19070*/  IMAD R29, R31, UR5, R28 ;  /* 0x000000051f1d7c24 */ /* 0x000fe2000f8e021c */
[----:B------:R-:W-:Y:S01]  /*19080*/  ULDC.64 UR4, c[0x0][0xa80] ;  /* 0x0002a00000047ab9 */ /* 0x000fe20000000a00 */
[----:B------:R-:W-:Y:S01]  /*19090*/  IMAD.IADD R34, R2, 0x1, R60 ;  /* 0x0000000102227824 */ /* 0x000fe200078e023c */
[----:B------:R-:W-:Y:S01]  /*190a0*/  LEA R32, P0, R20, UR4, 0x1 ;  /* 0x0000000414207c11 */ /* 0x000fe2000f8008ff */
[----:B------:R-:W-:Y:S01]  /*190b0*/  IMAD.IADD R21, R21, 0x1, R29 ;  /* 0x0000000115157824 */ /* 0x000fe200078e021d */
[----:B------:R-:W-:Y:S01]  /*190c0*/  ULDC UR4, c[0x0][0xac8] ;  /* 0x0002b20000047ab9 */ /* 0x000fe20000000800 */
[----:B------:R-:W-:Y:S02]  /*190d0*/  VIADD R2, R34, 0x30 ;  /* 0x0000003022027836 */ /* 0x000fe40000000000 */
[----:B--2---:R-:W0:Y:S01]  /*190e0*/  SHFL.IDX PT, R28, R32, RZ, 0x181f ;  /* 0x00181fff201c7589 */ /* 0x004e2200000e0000 */
[----:B------:R-:W-:Y:S01]  /*190f0*/  LEA.HI.X R33, R20, UR5, R21, 0x1, P0 ;  /* 0x0000000514217c11 */ /* 0x000fe200080f0c15 */
[C---:B------:R-:W-:Y:S01]  /*19100*/  VIADD R20, R34.reuse, 0x60 ;  /* 0x0000006022147836 */ /* 0x040fe20000000000 */
[----:B------:R-:W-:Y:S01]  /*19110*/  ISETP.GE.AND P0, PT, R3, UR4, PT ;  /* 0x0000000403007c0c */ /* 0x000fe2000bf06270 */
[----:B------:R-:W1:Y:S03]  /*19120*/  SHFL.IDX PT, R30, R32, 0x1, 0x181f ;  /* 0x00381f00201e7f89 */ /* 0x000e6600000e0000 */
[-C--:B------:R-:W-:Y:S01]  /*19130*/  ISETP.GE.OR P1, PT, R34, R37.reuse, P0 ;  /* 0x000000252200720c */ /* 0x080fe20000726670 */
[----:B------:R-:W2:Y:S01]  /*19140*/  SHFL.IDX PT, R36, R32, 0x2, 0x181f ;  /* 0x00581f0020247f89 */ /* 0x000ea200000e0000 */
[-C--:B------:R-:W-:Y:S01]  /*19150*/  ISETP.GE.OR P2, PT, R2, R37.reuse, P0 ;  /* 0x000000250200720c */ /* 0x080fe20000746670 */
[----:B------:R-:W-:Y:S01]  /*19160*/  VIADD R2, R17, 0x13220 ;  /* 0x0001322011027836 */ /* 0x000fe20000000000 */
[----:B------:R-:W-:Y:S01]  /*19170*/  ISETP.GE.OR P3, PT, R20, R37, P0 ;  /* 0x000000251400720c */ /* 0x000fe20000766670 */
[----:B------:R-:W2:Y:S03]  /*19180*/  SHFL.IDX PT, R21, R33, RZ, 0x181f ;  /* 0x00181fff21157589 */ /* 0x000ea600000e0000 */
[----:B------:R-:W-:Y:S01]  /*19190*/  PRMT R2, RZ, 0x654, R2 ;  /* 0x00000654ff027816 */ /* 0x000fe20000000002 */
[----:B------:R-:W2:Y:S03]  /*191a0*/  SHFL.IDX PT, R29, R33, 0x1, 0x181f ;  /* 0x00381f00211d7f89 */ /* 0x000ea600000e0000 */
[----:B------:R1:W-:Y:S01]  /*191b0*/  SYNCS.ARRIVE.TRANS64.RED.A1T0 RZ, [R2+URZ], RZ ;  /* 0x000000ff02ff79a7 */ /* 0x0003e2000810043f */
[----:B------:R-:W2:Y:S01]  /*191c0*/  SHFL.IDX PT, R31, R33, 0x2, 0x181f ;  /* 0x00581f00211f7f89 */ /* 0x000ea200000e0000 */
[----:B0-----:R-:W-:-:S03]  /*191d0*/  @!P1 LEA R20, P4, R3, R28, 0x1 ;  /* 0x0000001c03149211 */ /* 0x001fc600078808ff */
[----:B------:R-:W0:Y:S01]  /*191e0*/  SHFL.IDX PT, R32, R32, 0x3, 0x181f ;  /* 0x00781f0020207f89 */ /* 0x000e2200000e0000 */
[----:B-1----:R-:W-:Y:S01]  /*191f0*/  VIADD R2, R34, 0x90 ;  /* 0x0000009022027836 */ /* 0x002fe20000000000 */
[C---:B------:R-:W-:Y:S02]  /*19200*/  @!P2 LEA R28, P5, R3.reuse, R30, 0x1 ;  /* 0x0000001e031ca211 */ /* 0x040fe400078a08ff */
[----:B------:R-:W1:Y:S01]  /*19210*/  SHFL.IDX PT, R33, R33, 0x3, 0x181f ;  /* 0x00781f0021217f89 */ /* 0x000e6200000e0000 */
[C---:B--2---:R-:W-:Y:S02]  /*19220*/  @!P3 LEA R30, P6, R3.reuse, R36, 0x1 ;  /* 0x00000024031eb211 */ /* 0x044fe400078c08ff */
[----:B------:R-:W-:Y:S02]  /*19230*/  ISETP.GE.OR P0, PT, R2, R37, P0 ;  /* 0x000000250200720c */ /* 0x000fe40000706670 */
[C-C-:B------:R-:W-:Y:S02]  /*19240*/  @!P1 LEA.HI.X R21, R3.reuse, R21, R0.reuse, 0x1, P4 ;  /* 0x0000001503159211 */ /* 0x140fe400020f0c00 */
[----:B------:R-:W-:-:S02]  /*19250*/  @!P2 LEA.HI.X R29, R3, R29, R0, 0x1, P5 ;  /* 0x0000001d031da211 */ /* 0x000fc400028f0c00 */
[----:B------:R-:W-:Y:S01]  /*19260*/  @!P3 LEA.HI.X R31, R3, R31, R0, 0x1, P6 ;  /* 0x0000001f031fb211 */ /* 0x000fe200030f0c00 */
[----:B---3--:R3:W-:Y:S04]  /*19270*/  @!P1 ST.E.128 desc[UR40][R20.64], R4 ;  /* 0x0000000414009985 */ /* 0x0087e8000c101d28 */
[----:B----4-:R3:W-:Y:S04]  /*19280*/  @!P2 ST.E.128 desc[UR40][R28.64], R8 ;  /* 0x000000081c00a985 */ /* 0x0107e8000c101d28 */
[----:B------:R3:W-:Y:S01]  /*19290*/  @!P3 ST.E.128 desc[UR40][R30.64], R12 ;  /* 0x0000000c1e00b985 */ /* 0x0007e2000c101d28 */
[----:B01----:R-:W-:Y:S05]  /*192a0*/  @P0 BRA `(.L_x_1264) ;  /* 0x0000000800480947 */ /* 0x003fea0003800000 */
[----:B------:R-:W-:-:S04]  /*192b0*/  LEA R2, P0, R3, R32, 0x1 ;  /* 0x0000002003027211 */ /* 0x000fc800078008ff */
[----:B------:R-:W-:-:S05]  /*192c0*/  LEA.HI.X R3, R3, R33, R0, 0x1, P0 ;  /* 0x0000002103037211 */ /* 0x000fca00000f0c00 */
[----:B-----5:R0:W-:Y:S01]  /*192d0*/  ST.E.128 desc[UR40][R2.64], R24 ;  /* 0x0000001802007985 */ /* 0x0201e2000c101d28 */
[----:B------:R-:W-:Y:S05]  /*192e0*/  BRA `(.L_x_1264) ;  /* 0x0000000800387947 */ /* 0x000fea0003800000 */
.L_x_1262:
[----:B------:R-:W2:Y:S01]  /*192f0*/  LDL R11, [R1+0x50] ;  /* 0x00005000010b7983 */ /* 0x000ea20000100800 */
[----:B------:R-:W-:Y:S01]  /*19300*/  ULDC.64 UR4, c[0x0][0xc00] ;  /* 0x0003000000047ab9 */ /* 0x000fe20000000a00 */
[----:B------:R-:W2:Y:S01]  /*19310*/  LDC.64 R4, c[0x0][0xc00] ;  /* 0x00030000ff047b82 */ /* 0x000ea20000000a00 */
[----:B------:R-:W-:Y:S01]  /*19320*/  ISETP.NE.U32.AND P0, PT, RZ, UR4, PT ;  /* 0x00000004ff007c0c */ /* 0x000fe2000bf05070 */
[----:B------:R-:W-:-:S03]  /*19330*/  IMAD.MOV.U32 R9, RZ, RZ, RZ ;  /* 0x000000ffff097224 */ /* 0x000fc600078e00ff */
[----:B------:R-:W-:Y:S01]  /*19340*/  ISETP.NE.AND.EX P0, PT, RZ, UR5, PT, P0 ;  /* 0x00000005ff007c0c */ /* 0x000fe2000bf05300 */
[----:B------:R-:W-:Y:S02]  /*19350*/  ULDC.64 UR4, c[0x0][0xc08] ;  /* 0x0003020000047ab9 */ /* 0x000fe40000000a00 */
[----:B------:R-:W-:Y:S01]  /*19360*/  ISETP.NE.U32.AND P1, PT, RZ, UR4, PT ;  /* 0x00000004ff007c0c */ /* 0x000fe2000bf25070 */
[----:B------:R-:W1:Y:S03]  /*19370*/  LDC R27, c[0x0][0xbe8] ;  /* 0x0002fa00ff1b7b82 */ /* 0x000e660000000800 */
[----:B------:R-:W-:-:S13]  /*19380*/  ISETP.NE.AND.EX P1, PT, RZ, UR5, PT, P1 ;  /* 0x00000005ff007c0c */ /* 0x000fda000bf25310 */
[----:B------:R-:W3:Y:S01]  /*19390*/  @P1 LDC.64 R6, c[0x0][0xc08] ;  /* 0x00030200ff061b82 */ /* 0x000ee20000000a00 */
[----:B------:R-:W-:Y:S02]  /*193a0*/  ULDC UR4, c[0x0][0xa88] ;  /* 0x0002a20000047ab9 */ /* 0x000fe40000000800 */
[----:B------:R-:W-:Y:S02]  /*193b0*/  IMAD.U32 R8, RZ, RZ, UR4 ;  /* 0x00000004ff087e24 */ /* 0x000fe4000f8e00ff */
[----:B--2---:R-:W-:-:S04]  /*193c0*/  IMAD.WIDE R4, R11, 0x4, R4 ;  /* 0x000000040b047825 */ /* 0x004fc800078e0204 */
[----:B---3--:R-:W-:Y:S01]  /*193d0*/  @P1 IMAD.WIDE R6, R11, 0x4, R6 ;  /* 0x000000040b061825 */ /* 0x008fe200078e0206 */
[----:B------:R2:W5:Y:S04]  /*193e0*/  @P0 LDG.E R9, desc[UR40][R4.64] ;  /* 0x0000002804090981 */ /* 0x000568000c1e1900 */
[----:B------:R2:W5:Y:S01]  /*193f0*/  @P1 LDG.E R8, desc[UR40][R6.64] ;  /* 0x0000002806081981 */ /* 0x000562000c1e1900 */
[----:B-1----:R-:W-:Y:S02]  /*19400*/  ISETP.NE.AND P2, PT, R27, 0x1, PT ;  /* 0x000000011b00780c */ /* 0x002fe40003f45270 */
[----:B------:R-:W-:Y:S02]  /*19410*/  ISETP.GE.AND P3, PT, R30, 0xc0, PT ;  /* 0x000000c01e00780c */ /* 0x000fe40003f66270 */
[----:B------:R-:W-:-:S09]  /*19420*/  SHF.R.S32.HI R10, RZ, 0x1f, R11 ;  /* 0x0000001fff0a7819 */ /* 0x000fd2000001140b */
[----:B------:R-:W1:Y:S01]  /*19430*/  @P2 LDC R26, c[0x0][0xbec] ;  /* 0x0002fb00ff1a2b82 */ /* 0x000e620000000800 */
[----:B--2---:R-:W-:Y:S05]  /*19440*/  @P1 BRA `(.L_x_1265) ;  /* 0x0000000000101947 */ /* 0x004fea0003800000 */
[----:B------:R-:W-:Y:S05]  /*19450*/  @!P0 BRA `(.L_x_1265) ;  /* 0x00000000000c8947 */ /* 0x000fea0003800000 */
[----:B------:R-:W2:Y:S04]  /*19460*/  LDG.E R7, desc[UR40][R4.64] ;  /* 0x0000002804077981 */ /* 0x000ea8000c1e1900 */
[----:B-----5:R-:W2:Y:S02]  /*19470*/  LDG.E R8, desc[UR40][R4.64+0x4] ;  /* 0x0000042804087981 */ /* 0x020ea4000c1e1900 */
[----:B--2---:R-:W-:-:S07]  /*19480*/  IMAD.IADD R8, R8, 0x1, -R7 ;  /* 0x0000000108087824 */ /* 0x004fce00078e0a07 */
.L_x_1265:
[----:B------:R-:W2:Y:S04]  /*19490*/  LDL R29, [R1+0x4c] ;  /* 0x00004c00011d7983 */ /* 0x000ea80000100800 */
[----:B------:R3:W5:Y:S01]  /*194a0*/  LDL R28, [R1+0x1c] ;  /* 0x00001c00011c7983 */ /* 0x0007620000100800 */
[----:B------:R-:W-:Y:S01]  /*194b0*/  BSSY B1, `(.L_x_1266) ;  /* 0x000002c000017945 */ /* 0x000fe20003800000 */
[----:B------:R-:W-:Y:S02]  /*194c0*/  SEL R15, R11, RZ, !P0 ;  /* 0x000000ff0b0f7207 */ /* 0x000fe40004000000 */
[----:B------:R-:W-:Y:S02]  /*194d0*/  SEL R20, R10, RZ, !P0 ;  /* 0x000000ff0a147207 */ /* 0x000fe40004000000 */
[----:B-----5:R-:W-:-:S02]  /*194e0*/  SHF.R.S32.HI R12, RZ, 0x1f, R9 ;  /* 0x0000001fff0c7819 */ /* 0x020fc40000011409 */
[----:B--2---:R-:W-:Y:S01]  /*194f0*/  SHF.R.S32.HI R14, RZ, 0x1f, R29 ;  /* 0x0000001fff0e7819 */ /* 0x004fe2000001141d */
[----:B---3--:R-:W-:Y:S06]  /*19500*/  @P3 BRA `(.L_x_1267) ;  /* 0x0000000000983947 */ /* 0x008fec0003800000 */
[----:B------:R-:W2:Y:S01]  /*19510*/  LDC R24, c[0x0][0xbe8] ;  /* 0x0002fa00ff187b82 */ /* 0x000ea20000000800 */
[----:B------:R-:W-:Y:S01]  /*19520*/  IADD3 R13, R28, -0x80, R50 ;  /* 0xffffff801c0d7810 */ /* 0x000fe20007ffe032 */
[----:B--2---:R-:W-:-:S05]  /*19530*/  IMAD R4, R8, R24, RZ ;  /* 0x0000001808047224 */ /* 0x004fca00078e02ff */
        /* <DEDUP_REMOVED lines=9> */
[----:B------:R-:W2:Y:S01]  /*195d0*/  @P0 LDC R6, c[0x0][0xbec] ;  /* 0x0002fb00ff060b82 */ /* 0x000ea20000000800 */
[----:B------:R-:W-:Y:S01]  /*195e0*/  IMAD R11, R29, UR5, R10 ;  /* 0x000000051d0b7c24 */ /* 0x000fe2000f8e020a */
[----:B------:R-:W-:-:S03]  /*195f0*/  ULDC.64 UR4, c[0x0][0xb98] ;  /* 0x0002e60000047ab9 */ /* 0x000fc60000000a00 */
[----:B------:R-:W-:-:S03]  /*19600*/  IMAD.IADD R5, R5, 0x1, R11 ;  /* 0x0000000105057824 */ /* 0x000fc600078e020b */
[----:B------:R-:W3:Y:S01]  /*19610*/  @P0 LDC R25, c[0x0][0xbf0] ;  /* 0x0002fc00ff190b82 */ /* 0x000ee20000000800 */
[----:B------:R-:W-:-:S04]  /*19620*/  IMAD.WIDE.U32 R4, R15, UR4, R4 ;  /* 0x000000040f047c25 */ /* 0x000fc8000f8e0004 */
[----:B--2---:R-:W-:-:S05]  /*19630*/  @P0 IMAD.HI.U32 R6, R13, R6, RZ ;  /* 0x000000060d060227 */ /* 0x004fca00078e00ff */
[----:B---3--:R-:W-:Y:S01]  /*19640*/  @P0 SHF.R.U32.HI R7, RZ, R25, R6 ;  /* 0x00000019ff070219 */ /* 0x008fe20000011606 */
[----:B------:R-:W-:-:S03]  /*19650*/  IMAD R6, R20, UR4, RZ ;  /* 0x0000000414067c24 */ /* 0x000fc6000f8e02ff */
[----:B------:R-:W-:Y:S01]  /*19660*/  IADD3 R4, P0, R7, R4, RZ ;  /* 0x0000000407047210 */ /* 0x000fe20007f1e0ff */
[----:B------:R-:W-:Y:S02]  /*19670*/  IMAD.MOV R11, RZ, RZ, -R7 ;  /* 0x000000ffff0b7224 */ /* 0x000fe400078e0a07 */
[----:B------:R-:W-:Y:S01]  /*19680*/  IMAD R10, R15, UR5, R6 ;  /* 0x000000050f0a7c24 */ /* 0x000fe2000f8e0206 */
[----:B------:R-:W-:Y:S01]  /*19690*/  ULDC.64 UR4, c[0x0][0xb88] ;  /* 0x0002e20000047ab9 */ /* 0x000fe20000000a00 */
[----:B------:R-:W-:Y:S01]  /*196a0*/  IMAD R11, R24, R11, R13 ;  /* 0x0000000b180b7224 */ /* 0x000fe200078e020d */
[----:B------:R-:W-:-:S04]  /*196b0*/  SHF.R.S32.HI R13, RZ, 0x1f, R7 ;  /* 0x0000001fff0d7819 */ /* 0x000fc80000011407 */
        /* <DEDUP_REMOVED lines=11> */
.L_x_1267:
[----:B------:R-:W-:Y:S05]  /*19770*/  BSYNC B1 ;  /* 0x0000000000017941 */ /* 0x000fea0003800000 */
.L_x_1266:
[----:B------:R-:W3:Y:S01]  /*19780*/  @P2 LDC R11, c[0x0][0xbf0] ;  /* 0x0002fc00ff0b2b82 */ /* 0x000ee20000000800 */
[----:B------:R-:W-:Y:S01]  /*19790*/  ULDC.64 UR4, c[0x0][0xaa0] ;  /* 0x0002a80000047ab9 */ /* 0x000fe20000000a00 */
[----:B------:R-:W-:Y:S02]  /*197a0*/  IMAD R21, R21, 0x30, R2 ;  /* 0x0000003015157824 */ /* 0x000fe400078e0202 */
[----:B------:R-:W-:Y:S02]  /*197b0*/  IMAD R4, R12, UR4, RZ ;  /* 0x000000040c047c24 */ /* 0x000fe4000f8e02ff */
[----:B------:R-:W-:Y:S02]  /*197c0*/  IMAD.IADD R21, R28, 0x1, R21 ;  /* 0x000000011c157824 */ /* 0x000fe400078e0215 */
[C---:B--2---:R-:W-:Y:S02]  /*197d0*/  IMAD R7, R9.reuse, UR5, R4 ;  /* 0x0000000509077c24 */ /* 0x044fe4000f8e0204 */
[----:B------:R-:W-:Y:S01]  /*197e0*/  IMAD.WIDE.U32 R4, R9, UR4, RZ ;  /* 0x0000000409047c25 */ /* 0x000fe2000f8e00ff */
[----:B------:R-:W-:-:S03]  /*197f0*/  ULDC.64 UR4, c[0x0][0xae8] ;  /* 0x0002ba0000047ab9 */ /* 0x000fc60000000a00 */
[----:B------:R-:W-:Y:S02]  /*19800*/  IMAD R6, R14, UR4, RZ ;  /* 0x000000040e067c24 */ /* 0x000fe4000f8e02ff */
[----:B------:R-:W-:Y:S02]  /*19810*/  IMAD.IADD R5, R5, 0x1, R7 ;  /* 0x0000000105057824 */ /* 0x000fe400078e0207 */
[----:B------:R-:W-:Y:S02]  /*19820*/  IMAD R9, R29, UR5, R6 ;  /* 0x000000051d097c24 */ /* 0x000fe4000f8e0206 */
[----:B-1----:R-:W-:-:S04]  /*19830*/  @P2 IMAD.HI.U32 R6, R21, R26, RZ ;  /* 0x0000001a15062227 */ /* 0x002fc800078e00ff */
[----:B------:R-:W-:Y:S01]  /*19840*/  IMAD.WIDE.U32 R4, R29, UR4, R4 ;  /* 0x000000041d047c25 */ /* 0x000fe2000f8e0004 */
[----:B------:R-:W-:-:S03]  /*19850*/  ULDC.64 UR4, c[0x0][0xaf0] ;  /* 0x0002bc0000047ab9 */ /* 0x000fc60000000a00 */
[----:B------:R-:W-:Y:S01]  /*19860*/  IMAD.MOV.U32 R7, RZ, RZ, R21 ;  /* 0x000000ffff077224 */ /* 0x000fe200078e0015 */
[----:B---3--:R-:W-:Y:S01]  /*19870*/  @P2 SHF.R.U32.HI R7, RZ, R11, R6 ;  /* 0x0000000bff072219 */ /* 0x008fe20000011606 */
        /* <DEDUP_REMOVED lines=21> */
[----:B------:R-:W-:Y:S01]  /*199d0*/  IMAD R27, R8, R27, RZ ;  /* 0x0000001b081b7224 */ /* 0x000fe200078e02ff */
[----:B------:R-:W-:Y:S01]  /*199e0*/  ULDC UR4, c[0x0][0xac8] ;  /* 0x0002b20000047ab9 */ /* 0x000fe20000000800 */
[----:B------:R-:W-:Y:S01]  /*199f0*/  IMAD.IADD R24, R2, 0x1, R28 ;  /* 0x0000000102187824 */ /* 0x000fe200078e021c */
[----:B------:R-:W-:Y:S01]  /*19a00*/  LEA.HI.X R10, R4, UR5, R5, 0x1, P0 ;  /* 0x00000005040a7c11 */ /* 0x000fe200080f0c05 */
[----:B------:R-:W1:Y:S01]  /*19a10*/  SHFL.IDX PT, R8, R6, RZ, 0x181f ;  /* 0x00181fff06087589 */ /* 0x000e6200000e0000 */
[----:B------:R-:W-:Y:S01]  /*19a20*/  ISETP.GE.AND P0, PT, R3, UR4, PT ;  /* 0x0000000403007c0c */ /* 0x000fe2000bf06270 */
[C---:B------:R-:W-:Y:S02]  /*19a30*/  VIADD R2, R24.reuse, 0x30 ;  /* 0x0000003018027836 */ /* 0x040fe40000000000 */
[----:B------:R-:W2:Y:S01]  /*19a40*/  SHFL.IDX PT, R12, R6, 0x1, 0x181f ;  /* 0x00381f00060c7f89 */ /* 0x000ea200000e0000 */
[C---:B------:R-:W-:Y:S01]  /*19a50*/  VIADD R4, R24.reuse, 0x60 ;  /* 0x0000006018047836 */ /* 0x040fe20000000000 */
[CC--:B------:R-:W-:Y:S01]  /*19a60*/  ISETP.GE.OR P3, PT, R24.reuse, R27.reuse, P0 ;  /* 0x0000001b1800720c */ /* 0x0c0fe20000766670 */
[----:B------:R-:W-:Y:S01]  /*19a70*/  VIADD R5, R24, 0x90 ;  /* 0x0000009018057836 */ /* 0x000fe20000000000 */
[----:B------:R-:W3:Y:S01]  /*19a80*/  SHFL.IDX PT, R14, R6, 0x2, 0x181f ;  /* 0x00581f00060e7f89 */ /* 0x000ee200000e0000 */
[----:B------:R-:W-:-:S02]  /*19a90*/  ISETP.GE.OR P2, PT, R2, R27, P0 ;  /* 0x0000001b0200720c */ /* 0x000fc40000746670 */
[-C--:B------:R-:W-:Y:S01]  /*19aa0*/  ISETP.GE.OR P1, PT, R4, R27.reuse, P0 ;  /* 0x0000001b0400720c */ /* 0x080fe20000726670 */
[----:B------:R-:W4:Y:S01]  /*19ab0*/  SHFL.IDX PT, R7, R10, RZ, 0x181f ;  /* 0x00181fff0a077589 */ /* 0x000f2200000e0000 */
[----:B------:R-:W-:-:S03]  /*19ac0*/  ISETP.GE.OR P0, PT, R5, R27, P0 ;  /* 0x0000001b0500720c */ /* 0x000fc60000706670 */
[----:B------:R2:W5:Y:S04]  /*19ad0*/  SHFL.IDX PT, R20, R6, 0x3, 0x181f ;  /* 0x00781f0006147f89 */ /* 0x00056800000e0000 */
[----:B------:R-:W0:Y:S04]  /*19ae0*/  SHFL.IDX PT, R9, R10, 0x1, 0x181f ;  /* 0x00381f000a097f89 */ /* 0x000e2800000e0000 */
[----:B------:R-:W0:Y:S01]  /*19af0*/  SHFL.IDX PT, R11, R10, 0x2, 0x181f ;  /* 0x00581f000a0b7f89 */ /* 0x000e2200000e0000 */
[----:B-1----:R-:W-:-:S03]  /*19b00*/  @!P3 LEA R4, P6, R3, R8, 0x1 ;  /* 0x000000080304b211 */ /* 0x002fc600078c08ff */
[----:B------:R-:W1:Y:S01]  /*19b10*/  SHFL.IDX PT, R13, R10, 0x3, 0x181f ;  /* 0x00781f000a0d7f89 */ /* 0x000e6200000e0000 */
[C---:B--2---:R-:W-:Y:S02]  /*19b20*/  @!P2 LEA R6, P5, R3.reuse, R12, 0x1 ;  /* 0x0000000c0306a211 */ /* 0x044fe400078a08ff */
[C---:B---3--:R-:W-:Y:S02]  /*19b30*/  @!P1 LEA R8, P4, R3.reuse, R14, 0x1 ;  /* 0x0000000e03089211 */ /* 0x048fe400078808ff */
[C---:B----4-:R-:W-:Y:S02]  /*19b40*/  @!P3 LEA.HI.X R5, R3.reuse, R7, R0, 0x1, P6 ;  /* 0x000000070305b211 */ /* 0x050fe400030f0c00 */
[----:B-----5:R-:W-:-:S03]  /*19b50*/  @!P0 LEA R2, P6, R3, R20, 0x1 ;  /* 0x0000001403028211 */ /* 0x020fc600078c08ff */
[----:B------:R2:W-:Y:S01]  /*19b60*/  @!P3 ST.E.128 desc[UR40][R4.64], RZ ;  /* 0x000000ff0400b985 */ /* 0x0005e2000c101d28 */
[C-C-:B0-----:R-:W-:Y:S02]  /*19b70*/  @!P2 LEA.HI.X R7, R3.reuse, R9, R0.reuse, 0x1, P5 ;  /* 0x000000090307a211 */ /* 0x141fe400028f0c00 */
[----:B------:R-:W-:-:S03]  /*19b80*/  @!P1 LEA.HI.X R9, R3, R11, R0, 0x1, P4 ;  /* 0x0000000b03099211 */ /* 0x000fc600020f0c00 */
[----:B------:R2:W-:Y:S01]  /*19b90*/  @!P2 ST.E.128 desc[UR40][R6.64], RZ ;  /* 0x000000ff0600a985 */ /* 0x0005e2000c101d28 */
[----:B-1----:R-:W-:-:S03]  /*19ba0*/  @!P0 LEA.HI.X R3, R3, R13, R0, 0x1, P6 ;  /* 0x0000000d03038211 */ /* 0x002fc600030f0c00 */
[----:B------:R2:W-:Y:S04]  /*19bb0*/  @!P1 ST.E.128 desc[UR40][R8.64], RZ ;  /* 0x000000ff08009985 */ /* 0x0005e8000c101d28 */
[----:B------:R2:W-:Y:S02]  /*19bc0*/  @!P0 ST.E.128 desc[UR40][R2.64], RZ ;  /* 0x000000ff02008985 */ /* 0x0005e4000c101d28 */
.L_x_1264:
[----:B------:R-:W-:Y:S05]  /*19bd0*/  BSYNC B0 ;  /* 0x0000000000007941 */ /* 0x000fea0003800000 */
.L_x_1261:
[----:B------:R-:W4:Y:S01]  /*19be0*/  LDL R0, [R1+0x2c] ;  /* 0x00002c0001007983 */ /* 0x000f220000100800 */
[----:B------:R-:W-:Y:S02]  /*19bf0*/  ULDC UR4, c[0x0][0xc3c] ;  /* 0x00030f0000047ab9 */ /* 0x000fe40000000800 */
[----:B----4-:R-:W-:-:S13]  /*19c00*/  ISETP.GE.AND P0, PT, R0, UR4, PT ;  /* 0x0000000400007c0c */ /* 0x010fda000bf06270 */
[----:B------:R-:W-:Y:S05]  /*19c10*/  @!P0 BRA `(.L_x_1268) ;  /* 0xfffffe7000d48947 */ /* 0x000fea000383ffff */
[----:B------:R-:W-:Y:S05]  /*19c20*/  BRA `(.L_x_1093) ;  /* 0x0000006400247947 */ /* 0x000fea0003800000 */
.L_x_1091:
[----:B------:R-:W-:-:S08]  /*19c30*/  NOP ;  /* 0x0000000000007918 */ /* 0x000fd00000000000 */
[----:B0-----:R-:W0:-:S00]  /*19c40*/  USETMAXREG.DEALLOC.CTAPOOL 0x20 ;  /* 0x00000020000079c8 */ /* 0x001e0000080e0500 */
        /* <DEDUP_REMOVED lines=11> */
[----:B------:R-:W0:Y:S01]  /*19d00*/  LDS.128 R16, [UR4+0x132d0] ;  /* 0x0132d004ff107984 */ /* 0x000e220008000c00 */
[----:B------:R-:W-:Y:S06]  /*19d10*/  BAR.ARV 0x4, 0x200 ;  /* 0x0108000000007b1d */ /* 0x000fec0000002000 */
[----:B------:R-:W-:Y:S05]  /*19d20*/  BRA `(.L_x_1270) ;  /* 0x0000000800887947 */ /* 0x000fea0003800000 */
.L_x_1269:
[----:B------:R-:W0:Y:S01]  /*19d30*/  S2R R2, SR_TID.X ;  /* 0x0000000000027919 */ /* 0x000e220000002100 */
        /* <DEDUP_REMOVED lines=41> */
.L_x_1275:
        /* <DEDUP_REMOVED lines=12> */
.L_x_1274:
[----:B------:R-:W-:Y:S05]  /*1a090*/  BSYNC B0 ;  /* 0x0000000000007941 */ /* 0x000fea0003800000 */
.L_x_1273:
        /* <DEDUP_REMOVED lines=20> */
[----:B------:R-:W-:Y:S02]  /*1a1e0*/  IMAD.MOV.U32 R6, RZ, RZ, R9 ;  /* 0x000000ffff067224 */ /* 0x000fe400078e0009 */
[----:B------:R-:W-:-:S07]  /*1a1f0*/  IMAD.MOV.U32 R9, RZ, RZ, R3 ;  /* 0x000000ffff097224 */ /* 0x000fce00078e0003 */
.L_x_1271:
[----:B------:R-:W-:-:S04]  /*1a200*/  IMAD.IADD R9, R4, 0x1, -R9 ;  /* 0x0000000104097824 */ /* 0x000fc800078e0a09 */
[----:B------:R-:W-:-:S05]  /*1a210*/  IMAD R2, R6, UR5, R9 ;  /* 0x0000000506027c24 */ /* 0x000fca000f8e0209 */
[----:B------:R-:W-:Y:S02]  /*1a220*/  ISETP.GT.AND P0, PT, R2, UR6, PT ;  /* 0x0000000602007c0c */ /* 0x000fe4000bf04270 */
[----:B------:R-:W0:Y:S11]  /*1a230*/  LDC.64 R2, c[0x0][0xc90] ;  /* 0x00032400ff027b82 */ /* 0x000e360000000a00 */
[----:B------:R-:W-:-:S04]  /*1a240*/  VOTE.ANY R10, PT, !P0 ;  /* 0x00000000000a7806 */ /* 0x000fc800040e0100 */
[----:B------:R-:W1:Y:S02]  /*1a250*/  POPC R13, R10 ;  /* 0x0000000a000d7309 */ /* 0x000e640000000000 */
[----:B-1----:R-:W-:-:S04]  /*1a260*/  VIADD R19, R13, UR4 ;  /* 0x000000040d137c36 */ /* 0x002fc80008000000 */
[----:B0-----:R-:W-:-:S05]  /*1a270*/  IMAD.WIDE R2, R19, 0x4, R2 ;  /* 0x0000000413027825 */ /* 0x001fca00078e0202 */
[----:B------:R-:W2:Y:S01]  /*1a280*/  LDG.E R7, desc[UR40][R2.64] ;  /* 0x0000002802077981 */ /* 0x000ea2000c1e1900 */
[----:B------:R-:W-:-:S03]  /*1a290*/  ISETP.NE.AND P0, PT, R10, RZ, PT ;  /* 0x000000ff0a00720c */ /* 0x000fc60003f05270 */
        /* <DEDUP_REMOVED lines=9> */
[----:B------:R-:W-:-:S05]  /*1a330*/  VIADD R11, R13, 0xffffffff ;  /* 0xffffffff0d0b7836 */ /* 0x000fca0000000000 */
[----:B------:R0:W1:Y:S02]  /*1a340*/  SHFL.IDX PT, R16, R6, R11, 0x1f ;  /* 0x00001f0b06107589 */ /* 0x00006400000e0000 */
.L_x_1276:
[----:B-1----:R-:W-:Y:S01]  /*1a350*/  IMAD R16, R16, UR5, R9 ;  /* 0x0000000510107c24 */ /* 0x002fe2000f8e0209 */
[----:B0-----:R-:W-:Y:S01]  /*1a360*/  IABS R6, R4 ;  /* 0x0000000400067213 */ /* 0x001fe20000000000 */
[----:B------:R-:W-:Y:S02]  /*1a370*/  IMAD R11, R15, R8, RZ ;  /* 0x000000080f0b7224 */ /* 0x000fe400078e02ff */
[----:B------:R-:W-:Y:S01]  /*1a380*/  IMAD.MOV.U32 R2, RZ, RZ, RZ ;  /* 0x000000ffff027224 */ /* 0x000fe200078e00ff */
[----:B------:R-:W-:Y:S01]  /*1a390*/  IADD3 R9, -R16, UR6, RZ ;  /* 0x0000000610097c10 */ /* 0x000fe2000fffe1ff */
[----:B------:R-:W-:Y:S02]  /*1a3a0*/  IMAD.MOV R6, RZ, RZ, -R6 ;  /* 0x000000ffff067224 */ /* 0x000fe400078e0a06 */
[----:B------:R-:W-:Y:S01]  /*1a3b0*/  IMAD.HI.U32 R2, R3, R11, R2 ;  /* 0x0000000b03027227 */ /* 0x000fe200078e0002 */
[----:B------:R-:W-:-:S05]  /*1a3c0*/  IABS R3, R9 ;  /* 0x0000000900037213 */ /* 0x000fca0000000000 */
        /* <DEDUP_REMOVED lines=15> */
[----:B------:R-:W-:Y:S02]  /*1a4c0*/  IMAD R4, R4, R2, R9 ;  /* 0x0000000204047224 */ /* 0x000fe400078e0209 */
[----:B------:R-:W-:Y:S01]  /*1a4d0*/  IMAD.MOV.U32 R2, RZ, RZ, RZ ;  /* 0x000000ffff027224 */ /* 0x000fe200078e00ff */
[----:B------:R-:W-:-:S04]  /*1a4e0*/  VIADDMNMX R7, R8, UR5, R7, PT ;  /* 0x0000000508077c46 */ /* 0x000fc8000b800107 */
[----:B------:R-:W-:-:S04]  /*1a4f0*/  IABS R8, R7 ;  /* 0x0000000700087213 */ /* 0x000fc80000000000 */
[----:B------:R-:W0:Y:S08]  /*1a500*/  I2F.RP R10, R8 ;  /* 0x00000008000a7306 */ /* 0x000e300000209400 */
[----:B0-----:R-:W0:Y:S02]  /*1a510*/  MUFU.RCP R10, R10 ;  /* 0x0000000a000a7308 */ /* 0x001e240000001000 */
[----:B0-----:R-:W-:Y:S01]  /*1a520*/  VIADD R3, R10, 0xffffffe ;  /* 0x0ffffffe0a037836 */ /* 0x001fe20000000000 */
[----:B------:R-:W-:-:S05]  /*1a530*/  IABS R10, R7 ;  /* 0x00000007000a7213 */ /* 0x000fca0000000000 */
[----:B------:R-:W0:Y:S02]  /*1a540*/  F2I.FTZ.U32.TRUNC.NTZ R3, R3 ;  /* 0x0000000300037305 */ /* 0x000e24000021f000 */
[----:B0-----:R-:W-:-:S04]  /*1a550*/  IMAD.MOV R11, RZ, RZ, -R3 ;  /* 0x000000ffff0b7224 */ /* 0x001fc800078e0a03 */
[----:B------:R-:W-:-:S04]  /*1a560*/  IMAD R9, R11, R8, RZ ;  /* 0x000000080b097224 */ /* 0x000fc800078e02ff */
[----:B------:R-:W-:Y:S01]  /*1a570*/  IMAD.HI.U32 R2, R3, R9, R2 ;  /* 0x0000000903027227 */ /* 0x000fe200078e0002 */
[----:B------:R-:W-:-:S03]  /*1a580*/  IABS R9, R4 ;  /* 0x0000000400097213 */ /* 0x000fc60000000000 */
[----:B------:R-:W-:Y:S02]  /*1a590*/  IMAD.MOV R3, RZ, RZ, -R10 ;  /* 0x000000ffff037224 */ /* 0x000fe400078e0a0a */
        /* <DEDUP_REMOVED lines=8> */
[----:B------:R-:W-:Y:S01]  /*1a620*/  ISETP.GE.AND P2, PT, R3, RZ, PT ;  /* 0x000000ff0300720c */ /* 0x000fe20003f46270 */
[----:B------:R-:W-:-:S06]  /*1a630*/  IMAD.IADD R3, R4, 0x1, R6 ;  /* 0x0000000104037824 */ /* 0x000fcc00078e0206 */
[----:B------:R-:W-:-:S06]  /*1a640*/  @P0 VIADD R2, R2, 0x1 ;  /* 0x0000000102020836 */ /* 0x000fcc0000000000 */
[----:B------:R-:W-:Y:S01]  /*1a650*/  @!P2 IMAD.MOV R2, RZ, RZ, -R2 ;  /* 0x000000ffff02a224 */ /* 0x000fe200078e0a02 */
[----:B------:R-:W-:Y:S01]  /*1a660*/  @!P1 LOP3.LUT R2, RZ, R7, RZ, 0x33, !PT ;  /* 0x00000007ff029212 */ /* 0x000fe200078e33ff */
[----:B------:R-:W-:-:S03]  /*1a670*/  IMAD.MOV R7, RZ, RZ, -R7 ;  /* 0x000000ffff077224 */ /* 0x000fc600078e0a07 */
[----:B------:R-:W-:Y:S01]  /*1a680*/  LOP3.LUT R17, RZ, R2, RZ, 0x33, !PT ;  /* 0x00000002ff117212 */ /* 0x000fe200078e33ff */
[----:B------:R-:W-:-:S04]  /*1a690*/  IMAD R18, R2, R7, R3 ;  /* 0x0000000702127224 */ /* 0x000fc800078e0203 */
[----:B------:R-:W-:Y:S01]  /*1a6a0*/  IMAD.IADD R17, R0, 0x1, R17 ;  /* 0x0000000100117824 */ /* 0x000fe200078e0211 */
[----:B------:R-:W-:Y:S06]  /*1a6b0*/  BRA `(.L_x_1277) ;  /* 0x00000000000c7947 */ /* 0x000fec0003800000 */
.L_x_1272:
[----:B------:R-:W-:Y:S02]  /*1a6c0*/  IMAD.MOV.U32 R17, RZ, RZ, RZ ;  /* 0x000000ffff117224 */ /* 0x000fe400078e00ff */
[----:B------:R-:W-:Y:S02]  /*1a6d0*/  IMAD.U32 R16, RZ, RZ, UR6 ;  /* 0x00000006ff107e24 */ /* 0x000fe4000f8e00ff */
[----:B------:R-:W-:-:S07]  /*1a6e0*/  IMAD.MOV.U32 R18, RZ, RZ, RZ ;  /* 0x000000ffff127224 */ /* 0x000fce00078e00ff */
.L_x_1277:
[----:B------:R-:W-:-:S13]  /*1a6f0*/  ISETP.NE.AND P0, PT, R5, RZ, PT ;  /* 0x000000ff0500720c */ /* 0x000fda0003f05270 */
[----:B------:R-:W0:Y:S01]  /*1a700*/  @!P0 S2R R3, SR_CgaCtaId ;  /* 0x0000000000038919 */ /* 0x000e220000008800 */
[----:B------:R-:W-:-:S04]  /*1a710*/  @!P0 MOV R0, 0x400 ;  /* 0x0000040000008802 */ /* 0x000fc80000000f00 */
[----:B0-----:R-:W-:-:S05]  /*1a720*/  @!P0 LEA R0, R3, R0, 0x18 ;  /* 0x0000000003008211 */ /* 0x001fca00078ec0ff */
[----:B------:R1:W-:Y:S01]  /*1a730*/  @!P0 STS.128 [R0+0x132d0], R16 ;  /* 0x0132d01000008388 */ /* 0x0003e20000000c00 */
[----:B------:R-:W-:Y:S06]  /*1a740*/  BAR.ARV 0x5, 0x200 ;  /* 0x0148000000007b1d */ /* 0x000fec0000002000 */
.L_x_1270:
[----:B------:R2:W-:Y:S01]  /*1a750*/  STL [R1+0x3c], RZ ;  /* 0x00003cff01007387 */ /* 0x0005e20000100800 */
[----:B------:R-:W-:Y:S01]  /*1a760*/  ULDC UR4, c[0x0][0xc3c] ;  /* 0x00030f0000047ab9 */ /* 0x000fe20000000800 */
[----:B------:R-:W-:Y:S01]  /*1a770*/  IMAD.MOV.U32 R26, RZ, RZ, 0x1 ;  /* 0x00000001ff1a7424 */ /* 0x000fe200078e00ff */
[----:B0-----:R-:W-:Y:S01]  /*1a780*/  ISETP.GE.AND P0, PT, R19, UR4, PT ;  /* 0x0000000413007c0c */ /* 0x001fe2000bf06270 */
[----:B------:R-:W-:-:S12]  /*1a790*/  IMAD.MOV.U32 R24, RZ, RZ, RZ ;  /* 0x000000ffff187224 */ /* 0x000fd800078e00ff */
[----:B--2---:R-:W-:Y:S05]  /*1a7a0*/  @P0 BRA `(.L_x_1278) ;  /* 0x00000054004c0947 */ /* 0x004fea0003800000 */
[----:B------:R-:W2:Y:S01]  /*1a7b0*/  LDL R10, [R1+0x34] ;  /* 0x00003400010a7983 */ /* 0x000ea20000100800 */
[----:B------:R-:W0:Y:S01]  /*1a7c0*/  S2R R12, SR_TID.X ;  /* 0x00000000000c7919 */ /* 0x000e220000002100 */
[----:B------:R-:W3:Y:S01]  /*1a7d0*/  S2UR UR5, SR_CgaCtaId ;  /* 0x00000000000579c3 */ /* 0x000ee20000008800 */
[----:B------:R-:W-:Y:S01]  /*1a7e0*/  UMOV UR4, 0x400 ;  /* 0x0000040000047882 */ /* 0x000fe20000000000 */
[C---:B0-----:R-:W-:Y:S01]  /*1a7f0*/  IMAD.SHL.U32 R3, R12.reuse, 0x40, RZ ;  /* 0x000000400c037824 */ /* 0x041fe200078e00ff */
[C---:B------:R-:W-:Y:S01]  /*1a800*/  LOP3.LUT R11, R12.reuse, 0x7f, RZ, 0xc0, !PT ;  /* 0x0000007f0c0b7812 */ /* 0x040fe200078ec0ff */
[C---:B------:R-:W-:Y:S01]  /*1a810*/  IMAD.SHL.U32 R2, R12.reuse, 0x10, RZ ;  /* 0x000000100c027824 */ /* 0x040fe200078e00ff */
[----:B------:R-:W-:Y:S02]  /*1a820*/  SHF.R.U32.HI R5, RZ, 0x1, R12 ;  /* 0x00000001ff057819 */ /* 0x000fe4000001160c */
[----:B------:R-:W-:Y:S01]  /*1a830*/  LOP3.LUT R4, R3, 0x180, RZ, 0xc0, !PT ;  /* 0x0000018003047812 */ /* 0x000fe200078ec0ff */
[----:B-1----:R-:W-:-:S02]  /*1a840*/  IMAD.SHL.U32 R0, R12, 0x20, RZ ;  /* 0x000000200c007824 */ /* 0x002fc400078e00ff */
        /* <DEDUP_REMOVED lines=12> */
[----:B---3--:R-:W-:Y:S01]  /*1a910*/  ULEA UR4, UR5, UR4, 0x18 ;  /* 0x0000000405047291 */ /* 0x008fe2000f8ec03f */
[----:B------:R-:W-:Y:S02]  /*1a920*/  LOP3.LUT R6, R6, 0x10, R9, 0x78, !PT ;  /* 0x0000001006067812 */ /* 0x000fe400078e7809 */
[----:B------:R-:W-:Y:S02]  /*1a930*/  LOP3.LUT R5, R5, 0x100, R0, 0xf8, !PT ;  /* 0x0000010005057812 */ /* 0x000fe400078ef800 */
[----:B------:R-:W-:Y:S02]  /*1a940*/  LOP3.LUT R3, R4, 0x640, R3, 0xf8, !PT ;  /* 0x0000064004037812 */ /* 0x000fe400078ef803 */
[----:B------:R-:W-:-:S02]  /*1a950*/  LOP3.LUT R7, R7, 0x40, R2, 0xf8, !PT ;  /* 0x0000004007077812 */ /* 0x000fc400078ef802 */
[----:B------:R-:W-:Y:S01]  /*1a960*/  LOP3.LUT R2, R5, R6, RZ, 0xfc, !PT ;  /* 0x0000000605027212 */ /* 0x000fe200078efcff */
[----:B------:R0:W-:Y:S01]  /*1a970*/  STL [R1+0xc], R3 ;  /* 0x00000c0301007387 */ /* 0x0001e20000100800 */
[----:B------:R-:W-:Y:S01]  /*1a980*/  LOP3.LUT R8, R7, R8, RZ, 0xfc, !PT ;  /* 0x0000000807087212 */ /* 0x000fe200078efcff */
[----:B------:R-:W-:Y:S02]  /*1a990*/  IMAD.U32 R23, RZ, RZ, UR4 ;  /* 0x00000004ff177e24 */ /* 0x000fe4000f8e00ff */
        /* <DEDUP_REMOVED lines=10> */
[C---:B--2---:R-:W-:Y:S02]  /*1aa40*/  LOP3.LUT R4, R10.reuse, 0x1, RZ, 0xfc, !PT ;  /* 0x000000010a047812 */ /* 0x044fe400078efcff */
[----:B------:R-:W-:-:S03]  /*1aa50*/  LOP3.LUT R0, R10, 0x2, RZ, 0xfc, !PT ;  /* 0x000000020a007812 */ /* 0x000fc600078efcff */
[----:B------:R0:W-:Y:S04]  /*1aa60*/  STL [R1+0x48], R4 ;  /* 0x0000480401007387 */ /* 0x0001e80000100800 */
[----:B------:R0:W-:Y:S04]  /*1aa70*/  STL [R1+0x30], R2 ;  /* 0x0000300201007387 */ /* 0x0001e80000100800 */
[----:B------:R0:W-:Y:S04]  /*1aa80*/  STL [R1+0x1c], R0 ;  /* 0x00001c0001007387 */ /* 0x0001e80000100800 */
[----:B------:R0:W-:Y:S02]  /*1aa90*/  STL [R1+0x3c], RZ ;  /* 0x00003cff01007387 */ /* 0x0001e40000100800 */
.L_x_1396:
[----:B------:R-:W-:Y:S05]  /*1aaa0*/  YIELD ;  /* 0x0000000000007946 */ /* 0x000fea0003800000 */
[----:B------:R-:W-:Y:S01]  /*1aab0*/  ULDC.64 UR4, c[0x0][0xa28] ;  /* 0x00028a0000047ab9 */ /* 0x000fe20000000a00 */
[----:B------:R-:W-:Y:S02]  /*1aac0*/  CS2R R6, SRZ ;  /* 0x0000000000067805 */ /* 0x000fe4000001ff00 */
[----:B------:R-:W-:Y:S01]  /*1aad0*/  ISETP.NE.U32.AND P0, PT, RZ, UR4, PT ;  /* 0x00000004ff007c0c */ /* 0x000fe2000bf05070 */
[----:B01----:R-:W1:Y:S01]  /*1aae0*/  LDC.64 R8, c[0x0][0xa00] ;  /* 0x00028000ff087b82 */ /* 0x003e620000000a00 */
[----:B------:R-:W-:Y:S01]  /*1aaf0*/  ULDC.64 UR6, c[0x0][0xa08] ;  /* 0x0002820000067ab9 */ /* 0x000fe20000000a00 */
[----:B------:R-:W-:Y:S01]  /*1ab00*/  ULDC.64 UR8, c[0x0][0xa10] ;  /* 0x0002840000087ab9 */ /* 0x000fe20000000a00 */
[----:B------:R-:W-:Y:S01]  /*1ab10*/  ISETP.NE.AND.EX P0, PT, RZ, UR5, PT, P0 ;  /* 0x00000005ff007c0c */ /* 0x000fe2000bf05300 */
[----:B------:R-:W-:-:S04]  /*1ab20*/  ULDC.64 UR4, c[0x0][0xa18] ;  /* 0x0002860000047ab9 */ /* 0x000fc80000000a00 */
[----:B0-----:R-:W0:Y:S08]  /*1ab30*/  LDC.64 R4, c[0x0][0xa08] ;  /* 0x00028200ff047b82 */ /* 0x001e300000000a00 */
[----:B------:R-:W2:Y:S02]  /*1ab40*/  @P0 LDC.64 R2, c[0x0][0xa28] ;  /* 0x00028a00ff020b82 */ /* 0x000ea40000000a00 */
[----:B--2---:R-:W-:-:S05]  /*1ab50*/  @P0 IMAD.WIDE R2, R19, 0x4, R2 ;  /* 0x0000000413020825 */ /* 0x004fca00078e0202 */
[----:B------:R2:W5:Y:S01]  /*1ab60*/  @P0 LDG.E R7, desc[UR40][R2.64] ;  /* 0x0000002802070981 */ /* 0x000562000c1e1900 */
[----:B------:R-:W-:Y:S01]  /*1ab70*/  ISETP.NE.U32.AND P0, PT, RZ, UR4, PT ;  /* 0x00000004ff007c0c */ /* 0x000fe2000bf05070 */
[----:B-1----:R-:W-:Y:S01]  /*1ab80*/  IMAD.WIDE R8, R19, 0x4, R8 ;  /* 0x0000000413087825 */ /* 0x002fe200078e0208 */
[----:B------:R-:W-:Y:S02]  /*1ab90*/  ISETP.NE.U32.AND P2, PT, RZ, UR6, PT ;  /* 0x00000006ff007c0c */ /* 0x000fe4000bf45070 */
[----:B------:R-:W-:Y:S01]  /*1aba0*/  ISETP.NE.AND.EX P0, PT, RZ, UR5, PT, P0 ;  /* 0x00000005ff007c0c */ /* 0x000fe2000bf05300 */
[----:B------:R-:W-:Y:S01]  /*1abb0*/  ULDC.64 UR4, c[0x0][0xa00] ;  /* 0x0002800000047ab9 */ /* 0x000fe20000000a00 */
[----:B------:R-:W-:Y:S01]  /*1abc0*/  ISETP.NE.U32.AND P4, PT, RZ, UR8, PT ;  /* 0x00000008ff007c0c */ /* 0x000fe2000bf85070 */
[----:B------:R-:W-:Y:S01]  /*1abd0*/  IMAD.MOV.U32 R11, RZ, RZ, RZ ;  /* 0x000000ffff0b7224 */ /* 0x000fe200078e00ff */
[----:B------:R-:W-:Y:S01]  /*1abe0*/  ISETP.NE.U32.AND P1, PT, RZ, UR4, PT ;  /* 0x00000004ff007c0c */ /* 0x000fe2000bf25070 */
[----:B--2---:R-:W1:Y:S01]  /*1abf0*/  LDC.64 R2, c[0x0][0xa10] ;  /* 0x00028400ff027b82 */ /* 0x004e620000000a00 */
[----:B------:R-:W-:-:S02]  /*1ac00*/  IMAD.MOV.U32 R0, RZ, RZ, RZ ;  /* 0x000000ffff007224 */ /* 0x000fc400078e00ff */
[----:B------:R-:W-:Y:S01]  /*1ac10*/  ISETP.NE.AND.EX P3, PT, RZ, UR5, PT, P1 ;  /* 0x00000005ff007c0c */ /* 0x000fe2000bf65310 */
[----:B0-----:R-:W-:-:S04]  /*1ac20*/  IMAD.WIDE R4, R19, 0x4, R4 ;  /* 0x0000000413047825 */ /* 0x001fc800078e0204 */
[----:B------:R-:W0:Y:S01]  /*1ac30*/  @P0 LDC.64 R12, c[0x0][0xa18] ;  /* 0x00028600ff0c0b82 */ /* 0x000e220000000a00 */
[----:B------:R-:W-:Y:S01]  /*1ac40*/  ULDC UR4, c[0x0][0x288] ;  /* 0x0000a20000047ab9 */ /* 0x000fe20000000800 */
[----:B------:R-:W-:Y:S02]  /*1ac50*/  ISETP.NE.AND.EX P1, PT, RZ, UR7, PT, P2 ;  /* 0x00000007ff007c0c */ /* 0x000fe4000bf25320 */
[----:B------:R-:W-:-:S04]  /*1ac60*/  ISETP.NE.AND.EX P2, PT, RZ, UR9, PT, P4 ;  /* 0x00000009ff007c0c */ /* 0x000fc8000bf45340 */
[----:B------:R-:W2:Y:S07]  /*1ac70*/  @P3 LDG.E R6, desc[UR40][R8.64] ;  /* 0x0000002808063981 */ /* 0x000eae000c1e1900 */
[----:B------:R3:W5:Y:S01]  /*1ac80*/  @P1 LDG.E R11, desc[UR40][R4.64] ;  /* 0x00000028040b1981 */ /* 0x000762000c1e1900 */
[----:B-1----:R-:W-:-:S05]  /*1ac90*/  IMAD.WIDE R2, R19, 0x4, R2 ;  /* 0x0000000413027825 */ /* 0x002fca00078e0202 */
[----:B------:R3:W5:Y:S01]  /*1aca0*/  @P2 LDG.E R0, desc[UR40][R2.64] ;  /* 0x0000002802002981 */ /* 0x000762000c1e1900 */
[----:B0-----:R-:W-:-:S03]  /*1acb0*/  @P0 IMAD.WIDE R12, R19, 0x4, R12 ;  /* 0x00000004130c0825 */ /* 0x001fc600078e020c */
[----:B--2---:R0:W-:Y:S02]  /*1acc0*/  STL [R1+0x18], R6 ;  /* 0x0000180601007387 */ /* 0x0041e40000100800 */
[----:B0-----:R-:W-:Y:S01]  /*1acd0*/  IMAD.U32 R6, RZ, RZ, UR4 ;  /* 0x00000004ff067e24 */ /* 0x001fe2000f8e00ff */
[----:B------:R-:W-:-:S05]  /*1ace0*/  ULDC.64 UR4, c[0x0][0x418] ;  /* 0x0001060000047ab9 */ /* 0x000fca0000000a00 */
[----:B------:R-:W2:Y:S01]  /*1acf0*/  @P0 LDG.E R6, desc[UR40][R12.64] ;  /* 0x000000280c060981 */ /* 0x000ea2000c1e1900 */
[----:B------:R-:W-:-:S03]  /*1ad00*/  UISETP.NE.U32.AND UP0, UPT, UR4, URZ, UPT ;  /* 0x0000003f0400728c */ /* 0x000fc6000bf05070 */
[----:B------:R-:W-:Y:S01]  /*1ad10*/  ULDC UR4, c[0x0][0x424] ;  /* 0x0001090000047ab9 */ /* 0x000fe20000000800 */
[----:B------:R-:W-:-:S03]  /*1ad20*/  UISETP.NE.AND.EX UP0, UPT, UR5, URZ, UPT, UP0 ;  /* 0x0000003f0500728c */ /* 0x000fc6000bf05300 */
[----:B------:R-:W-:Y:S01]  /*1ad30*/  ULDC UR5, c[0x0][0x2f0] ;  /* 0x0000bc0000057ab9 */ /* 0x000fe20000000800 */
[----:B------:R-:W-:-:S04]  /*1ad40*/  USEL UR4, UR4, 0x1, UP0 ;  /* 0x0000000104047887 */ /* 0x000fc80008000000 */
[----:B------:R-:W-:-:S03]  /*1ad50*/  UIMAD UR4, UR4, UR5, URZ ;  /* 0x00000005040472a4 */ /* 0x000fc6000f8e023f */
[----:B------:R-:W-:-:S03]  /*1ad60*/  ULDC UR5, c[0x0][0x348] ;  /* 0x0000d20000057ab9 */ /* 0x000fc60000000800 */
[----:B------:R-:W-:Y:S01]  /*1ad70*/  IMAD.U32 R10, RZ, RZ, UR4 ;  /* 0x00000004ff0a7e24 */ /* 0x000fe2000f8e00ff */
[----:B--2---:R0:W-:Y:S01]  /*1ad80*/  STL [R1+0x14], R6 ;  /* 0x0000140601007387 */ /* 0x0041e20000100800 */
[----:B------:R-:W-:Y:S02]  /*1ad90*/  IMAD.MOV.U32 R13, RZ, RZ, R6 ;  /* 0x000000ffff0d7224 */ /* 0x000fe400078e0006 */
[----:B0-----:R-:W-:Y:S01]  /*1ada0*/  IMAD.U32 R6, RZ, RZ, UR5 ;  /* 0x00000005ff067e24 */ /* 0x001fe2000f8e00ff */
[----:B---3--:R-:W-:Y:S06]  /*1adb0*/  @P0 BRA `(.L_x_1279) ;  /* 0x0000000000140947 */ /* 0x008fec0003800000 */
[----:B------:R-:W-:Y:S05]  /*1adc0*/  @!P3 BRA `(.L_x_1279) ;  /* 0x000000000010b947 */ /* 0x000fea0003800000 */
[----:B------:R-:W2:Y:S04]  /*1add0*/  LDG.E R12, desc[UR40][R8.64] ;  /* 0x00000028080c7981 */ /* 0x000ea8000c1e1900 */
[----:B------:R-:W2:Y:S02]  /*1ade0*/  LDG.E R8, desc[UR40][R8.64+0x4] ;  /* 0x0000042808087981 */ /* 0x000ea4000c1e1900 */
[----:B--2---:R-:W-:-:S05]  /*1adf0*/  IMAD.IADD R13, R8, 0x1, -R12 ;  /* 0x00000001080d7824 */ /* 0x004fca00078e0a0c */
[----:B------:R0:W-:Y:S02]  /*1ae00*/  STL [R1+0x14], R13 ;  /* 0x0000140d01007387 */ /* 0x0001e40000100800 */
.L_x_1279:
[----:B-----5:R-:W-:Y:S01]  /*1ae10*/  IMAD.IADD R8, R11, 0x1, R7 ;  /* 0x000000010b087824 */ /* 0x020fe200078e0207 */
[----:B------:R-:W-:Y:S02]  /*1ae20*/  ULDC.64 UR4, c[0x0][0xa20] ;  /* 0x0002880000047ab9 */ /* 0x000fe40000000a00 */
[----:B------:R-:W-:Y:S02]  /*1ae30*/  ISETP.NE.U32.AND P0, PT, RZ, UR4, PT ;  /* 0x00000004ff007c0c */ /* 0x000fe4000bf05070 */
[----:B------:R1:W-:Y:S02]  /*1ae40*/  STL [R1+0x4], R8 ;  /* 0x0000040801007387 */ /* 0x0003e40000100800 */
[----:B------:R-:W-:-:S13]  /*1ae50*/  ISETP.NE.AND.EX P0, PT, RZ, UR5, PT, P0 ;  /* 0x00000005ff007c0c */ /* 0x000fda000bf05300 */
[----:B-1----:R-:W-:Y:S05]  /*1ae60*/  @!P0 BRA `(.L_x_1280) ;  /* 0x0000000000108947 */ /* 0x002fea0003800000 */
[----:B------:R-:W1:Y:S02]  /*1ae70*/  LDC.64 R10, c[0x0][0xa20] ;  /* 0x00028800ff0a7b82 */ /* 0x000e640000000a00 */
[----:B-1----:R-:W-:-:S06]  /*1ae80*/  IMAD.WIDE R10, R19, 0x4, R10 ;  /* 0x00000004130a7825 */ /* 0x002fcc00078e020a */
[----:B------:R1:W5:Y:S01]  /*1ae90*/  LDG.E R10, desc[UR40][R10.64] ;  /* 0x000000280a0a7981 */ /* 0x000362000c1e1900 */
[----:B------:R-:W-:Y:S05]  /*1aea0*/  BRA `(.L_x_1281) ;  /* 0x0000000000107947 */ /* 0x000fea0003800000 */
.L_x_1280:
[----:B------:R-:W-:Y:S05]  /*1aeb0*/  @!P1 BRA `(.L_x_1281) ;  /* 0x00000000000c9947 */ /* 0x000fea0003800000 */
[----:B------:R-:W2:Y:S04]  /*1aec0*/  LDG.E R10, desc[UR40][R4.64] ;  /* 0x00000028040a7981 */ /* 0x000ea8000c1e1900 */
[----:B------:R-:W2:Y:S02]  /*1aed0*/  LDG.E R4, desc[UR40][R4.64+0x4] ;  /* 0x0000042804047981 */ /* 0x000ea4000c1e1900 */
[----:B--2---:R-:W-:-:S07]  /*1aee0*/  IMAD.IADD R10, R4, 0x1, -R10 ;  /* 0x00000001040a7824 */ /* 0x004fce00078e0a0a */
.L_x_1281:
[----:B------:R-:W2:Y:S04]  /*1aef0*/  @P2 LDG.E R4, desc[UR40][R2.64] ;  /* 0x0000002802042981 */ /* 0x000ea8000c1e1900 */
[----:B------:R3:W2:Y:S01]  /*1af00*/  @P2 LDG.E R5, desc[UR40][R2.64+0x4] ;  /* 0x0000042802052981 */ /* 0x0006a2000c1e1900 */
[----:B-----5:R-:W-:Y:S02]  /*1af10*/  IMAD.IADD R7, R10, 0x1, -R7 ;  /* 0x000000010a077824 */ /* 0x020fe400078e0a07 */
[----:B-1----:R-:W-:-:S04]  /*1af20*/  IMAD R11, R17, 0xc0, RZ ;  /* 0x000000c0110b7824 */ /* 0x002fc800078e02ff */
[----:B------:R-:W-:Y:S01]  /*1af30*/  VIADD R9, R11, 0xbf ;  /* 0x000000bf0b097836 */ /* 0x000fe20000000000 */
[----:B------:R1:W-:Y:S01]  /*1af40*/  STL [R1+0x10], R11 ;  /* 0x0000100b01007387 */ /* 0x0003e20000100800 */
[----:B---3--:R-:W3:Y:S02]  /*1af50*/  LDC R2, c[0x0][0x448] ;  /* 0x00011200ff027b82 */ /* 0x008ee40000000800 */
[----:B---3--:R-:W-:-:S13]  /*1af60*/  ISETP.NE.AND P1, PT, R2, 0x1, PT ;  /* 0x000000010200780c */ /* 0x008fda0003f25270 */
[----:B------:R-:W3:Y:S08]  /*1af70*/  @P1 LDC R2, c[0x0][0x44c] ;  /* 0x00011300ff021b82 */ /* 0x000ef00000000800 */
[----:B------:R-:W4:Y:S01]  /*1af80*/  @P1 LDC R3, c[0x0][0x450] ;  /* 0x00011400ff031b82 */ /* 0x000f220000000800 */
[----:B---3--:R-:W-:-:S05]  /*1af90*/  @P1 IMAD.HI.U32 R2, R9, R2, RZ ;  /* 0x0000000209021227 */ /* 0x008fca00078e00ff */
[----:B----4-:R-:W-:Y:S01]  /*1afa0*/  @P1 SHF.R.U32.HI R9, RZ, R3, R2 ;  /* 0x00000003ff091219 */ /* 0x010fe20000011602 */
[----:B--2---:R-:W-:-:S04]  /*1afb0*/  @P2 IMAD.IADD R6, R5, 0x1, -R4 ;  /* 0x0000000105062824 */ /* 0x004fc800078e0a04 */
[----:B------:R-:W-:-:S04]  /*1afc0*/  IMAD.IADD R17, R7, 0x1, R6 ;  /* 0x0000000107117824 */ /* 0x000fc800078e0206 */
[C---:B------:R-:W-:Y:S01]  /*1afd0*/  VIADD R20, R17.reuse, 0x9f ;  /* 0x0000009f11147836 */ /* 0x040fe20000000000 */
[----:B------:R-:W-:-:S03]  /*1afe0*/  IADD3 R8, R17, 0x1, -R13 ;  /* 0x0000000111087810 */ /* 0x000fc60007ffe80d */
[----:B------:R-:W-:-:S04]  /*1aff0*/  IMAD.HI R20, R20, 0x66666667, RZ ;  /* 0x6666666714147827 */ /* 0x000fc800078e02ff */
[----:B------:R-:W-:Y:S01]  /*1b000*/  IMAD.IADD R9, R8, 0x1, R9 ;  /* 0x0000000108097824 */ /* 0x000fe200078e0209 */
[----:B------:R-:W-:-:S04]  /*1b010*/  SHF.R.U32.HI R2, RZ, 0x1f, R20 ;  /* 0x0000001fff027819 */ /* 0x000fc80000011614 */
[----:B------:R-:W-:Y:S02]  /*1b020*/  LEA.HI.SX32 R20, R20, R2, 0x1a ;  /* 0x0000000214147211 */ /* 0x000fe400078fd2ff */
[----:B------:R-:W2:Y:S02]  /*1b030*/  LDC.64 R2, c[0x0][0x9e0] ;  /* 0x00027800ff027b82 */ /* 0x000ea40000000a00 */
[----:B--2---:R-:W-:Y:S01]  /*1b040*/  ISETP.GE.AND P3, PT, R3, 0x1, PT ;  /* 0x000000010300780c */ /* 0x004fe20003f66270 */
[----:B------:R-:W-:-:S12]  /*1b050*/  IMAD.IADD R2, R9, 0x1, R2 ;  /* 0x0000000109027824 */ /* 0x000fd800078e0202 */
[----:B-1----:R-:W-:Y:S05]  /*1b060*/  @!P3 BRA `(.L_x_1282) ;  /* 0x000000000048b947 */ /* 0x002fea0003800000 */
[C---:B------:R-:W-:Y:S01]  /*1b070*/  ISETP.GT.AND P0, PT, R9.reuse, RZ, PT ;  /* 0x000000ff0900720c */ /* 0x040fe20003f04270 */
[----:B------:R-:W-:Y:S01]  /*1b080*/  BSSY B0, `(.L_x_1283) ;  /* 0x000000e000007945 */ /* 0x000fe20003800000 */
[----:B------:R-:W-:-:S11]  /*1b090*/  VIADD R10, R9, 0xffffffff ;  /* 0xffffffff090a7836 */ /* 0x000fd60000000000 */
[----:B------:R-:W-:Y:S05]  /*1b0a0*/  @P0 BRA `(.L_x_1284) ;  /* 0x00000000001c0947 */ /* 0x000fea0003800000 */
[----:B------:R-:W-:Y:S01]  /*1b0b0*/  ISETP.NE.AND P0, PT, R3, 0x1, PT ;  /* 0x000000010300780c */ /* 0x000fe20003f05270 */
[----:B------:R-:W-:-:S12]  /*1b0c0*/  IMAD.MOV R9, RZ, RZ, -R9 ;  /* 0x000000ffff097224 */ /* 0x000fd800078e0a09 */
[----:B------:R-:W1:Y:S02]  /*1b0d0*/  @P0 LDC.64 R4, c[0x0][0x9e8] ;  /* 0x00027a00ff040b82 */ /* 0x000e640000000a00 */
[----:B-1----:R-:W-:-:S05]  /*1b0e0*/  @P0 IMAD.HI.U32 R4, R9, R4, RZ ;  /* 0x0000000409040227 */ /* 0x002fca00078e00ff */
[----:B------:R-:W-:-:S04]  /*1b0f0*/  @P0 SHF.R.U32.HI R9, RZ, R5, R4 ;  /* 0x00000005ff090219 */ /* 0x000fc80000011604 */
[----:B------:R-:W-:Y:S01]  /*1b100*/  LOP3.LUT R10, RZ, R9, RZ, 0x33, !PT ;  /* 0x00000009ff0a7212 */ /* 0x000fe200078e33ff */
[----:B------:R-:W-:Y:S06]  /*1b110*/  BRA `(.L_x_1285) ;  /* 0x0000000000107947 */ /* 0x000fec0003800000 */
.L_x_1284:
[----:B------:R-:W-:-:S13]  /*1b120*/  ISETP.NE.AND P0, PT, R3, 0x1, PT ;  /* 0x000000010300780c */ /* 0x000fda0003f05270 */
[----:B------:R-:W1:Y:S02]  /*1b130*/  @P0 LDC.64 R4, c[0x0][0x9e8] ;  /* 0x00027a00ff040b82 */ /* 0x000e640000000a00 */
[----:B-1----:R-:W-:-:S05]  /*1b140*/  @P0 IMAD.HI.U32 R4, R10, R4, RZ ;  /* 0x000000040a040227 */ /* 0x002fca00078e00ff */
[----:B------:R-:W-:-:S07]  /*1b150*/  @P0 SHF.R.U32.HI R10, RZ, R5, R4 ;  /* 0x00000005ff0a0219 */ /* 0x000fce0000011604 */
.L_x_1285:
[----:B------:R-:W-:Y:S05]  /*1b160*/  BSYNC B0 ;  /* 0x0000000000007941 */ /* 0x000fea0003800000 */
.L_x_1283:
[----:B------:R-:W-:-:S05]  /*1b170*/  IMAD R10, R10, R3, R3 ;  /* 0x000000030a0a7224 */ /* 0x000fca00078e0203 */
[----:B------:R-:W-:-:S07]  /*1b180*/  VIMNMX R2, R2, R10, PT ;  /* 0x0000000a02027248 */ /* 0x000fce0003fe0100 */
.L_x_1282:
[----:B------:R-:W1:Y:S01]  /*1b190*/  @P1 LDC R5, c[0x0][0x44c] ;  /* 0x00011300ff051b82 */ /* 0x000e620000000800 */
[----:B------:R-:W-:Y:S01]  /*1b1a0*/  IMAD.MOV.U32 R4, RZ, RZ, R11 ;  /* 0x000000ffff047224 */ /* 0x000fe200078e000b */
[----:B------:R-:W-:Y:S01]  /*1b1b0*/  ULDC UR4, c[0x0][0x9dc] ;  /* 0x0002770000047ab9 */ /* 0x000fe20000000800 */
[----:B------:R-:W-:-:S05]  /*1b1c0*/  IMAD.IADD R17, R17, 0x1, -R13 ;  /* 0x0000000111117824 */ /* 0x000fca00078e0a0d */
[----:B------:R-:W2:Y:S01]  /*1b1d0*/  @P1 LDC R9, c[0x0][0x450] ;  /* 0x00011400ff091b82 */ /* 0x000ea20000000800 */
[----:B-1----:R-:W-:-:S05]  /*1b1e0*/  @P1 IMAD.HI.U32 R5, R11, R5, RZ ;  /* 0x000000050b051227 */ /* 0x002fca00078e00ff */
[----:B--2---:R-:W-:-:S05]  /*1b1f0*/  @P1 SHF.R.U32.HI R4, RZ, R9, R5 ;  /* 0x00000009ff041219 */ /* 0x004fca0000011605 */
        /* <DEDUP_REMOVED lines=8> */
[----:B------:R-:W1:Y:S02]  /*1b280*/  @P0 LDC.64 R4, c[0x0][0x9e8] ;  /* 0x00027a00ff040b82 */ /* 0x000e640000000a00 */
[----:B-1----:R-:W-:-:S05]  /*1b290*/  @P0 IMAD.HI.U32 R4, R10, R4, RZ ;  /* 0x000000040a040227 */ /* 0x002fca00078e00ff */
[----:B------:R-:W-:-:S04]  /*1b2a0*/  @P0 SHF.R.U32.HI R10, RZ, R5, R4 ;  /* 0x00000005ff0a0219 */ /* 0x000fc80000011604 */
[----:B------:R-:W-:Y:S01]  /*1b2b0*/  LOP3.LUT R10, RZ, R10, RZ, 0x33, !PT ;  /* 0x0000000aff0a7212 */ /* 0x000fe200078e33ff */
[----:B------:R-:W-:Y:S06]  /*1b2c0*/  BRA `(.L_x_1289) ;  /* 0x0000000000107947 */ /* 0x000fec0003800000 */
.L_x_1288:
[----:B------:R-:W-:-:S13]  /*1b2d0*/  ISETP.NE.AND P0, PT, R3, 0x1, PT ;  /* 0x000000010300780c */ /* 0x000fda0003f05270 */
[----:B------:R-:W1:Y:S02]  /*1b2e0*/  @P0 LDC.64 R4, c[0x0][0x9e8] ;  /* 0x00027a00ff040b82 */ /* 0x000e640000000a00 */
[----:B-1----:R-:W-:-:S05]  /*1b2f0*/  @P0 IMAD.HI.U32 R4, R10, R4, RZ ;  /* 0x000000040a040227 */ /* 0x002fca00078e00ff */
[----:B------:R-:W-:-:S07]  /*1b300*/  @P0 SHF.R.U32.HI R10, RZ, R5, R4 ;  /* 0x00000005ff0a0219 */ /* 0x000fce0000011604 */
.L_x_1289:
[----:B------:R-:W-:Y:S05]  /*1b310*/  BSYNC B0 ;  /* 0x0000000000007941 */ /* 0x000fea0003800000 */
.L_x_1287:
[----:B------:R-:W-:-:S05]  /*1b320*/  IMAD R3, R10, R3, RZ ;  /* 0x000000030a037224 */ /* 0x000fca00078e02ff */
[----:B------:R-:W-:-:S07]  /*1b330*/  VIMNMX R9, R9, R3, !PT ;  /* 0x0000000309097248 */ /* 0x000fce0007fe0100 */
.L_x_1286:
[----:B------:R-:W-:Y:S01]  /*1b340*/  VIADD R2, R2, 0x9f ;  /* 0x0000009f02027836 */ /* 0x000fe20000000000 */
[----:B------:R-:W-:Y:S01]  /*1b350*/  BSSY B0, `(.L_x_1290) ;  /* 0x00000dc000007945 */ /* 0x000fe20003800000 */
[----:B------:R-:W-:-:S04]  /*1b360*/  IMAD.HI R9, R9, 0x66666667, RZ ;  /* 0x6666666709097827 */ /* 0x000fc800078e02ff */
[----:B------:R-:W-:-:S05]  /*1b370*/  IMAD.HI R2, R2, 0x66666667, RZ ;  /* 0x6666666702027827 */ /* 0x000fca00078e02ff */
[----:B------:R-:W-:-:S04]  /*1b380*/  SHF.R.U32.HI R3, RZ, 0x1f, R2 ;  /* 0x0000001fff037819 */ /* 0x000fc80000011602 */
[----:B------:R-:W-:Y:S02]  /*1b390*/  LEA.HI.SX32 R2, R2, R3, 0x1a ;  /* 0x0000000302027211 */ /* 0x000fe400078fd2ff */
[----:B------:R-:W-:Y:S02]  /*1b3a0*/  SHF.R.U32.HI R3, RZ, 0x1f, R9 ;  /* 0x0000001fff037819 */ /* 0x000fe40000011609 */
[----:B------:R-:W-:Y:S02]  /*1b3b0*/  VIMNMX R2, R20, R2, PT ;  /* 0x0000000214027248 */ /* 0x000fe40003fe0100 */
[----:B------:R-:W-:-:S04]  /*1b3c0*/  LEA.HI.SX32 R3, R9, R3, 0x1a ;  /* 0x0000000309037211 */ /* 0x000fc800078fd2ff */
[----:B------:R-:W-:-:S05]  /*1b3d0*/  VIMNMX R3, RZ, R3, !PT ;  /* 0x00000003ff037248 */ /* 0x000fca0007fe0100 */
        /* <DEDUP_REMOVED lines=15> */
[----:B------:R-:W-:Y:S01]  /*1b4d0*/  UMOV UR4, 0xffffffff ;  /* 0xffffffff00047882 */ /* 0x000fe20000000000 */
[----:B------:R-:W-:Y:S02]  /*1b4e0*/  SEL R2, R19, RZ, !P2 ;  /* 0x000000ff13027207 */ /* 0x000fe40005000000 */
[----:B------:R-:W-:Y:S05]  /*1b4f0*/  BRA.DIV UR4, `(.L_x_1292) ;  /* 0x0000005204e87947 */ /* 0x000fea000b800000 */
[----:B------:R-:W1:Y:S02]  /*1b500*/  S2R R5, SR_TID.X ;  /* 0x0000000000057919 */ /* 0x000e640000002100 */
[----:B-1----:R-:W-:-:S04]  /*1b510*/  SHF.R.U32.HI R5, RZ, 0x5, R5 ;  /* 0x00000005ff057819 */ /* 0x002fc80000011605 */
[----:B------:R-:W-:-:S05]  /*1b520*/  LOP3.LUT R5, R5, 0x3, RZ, 0xc0, !PT ;  /* 0x0000000305057812 */ /* 0x000fca00078ec0ff */
[----:B------:R1:W2:Y:S02]  /*1b530*/  SHFL.IDX PT, R14, R5, RZ, 0x1f ;  /* 0x00001fff050e7589 */ /* 0x0002a400000e0000 */
.L_x_1431:
[----:B--2---:R-:W-:Y:S02]  /*1b540*/  ISETP.NE.AND P0, PT, R14, RZ, PT ;  /* 0x000000ff0e00720c */ /* 0x004fe40003f05270 */
[----:B------:R-:W-:-:S11]  /*1b550*/  PLOP3.LUT P6, PT, PT, PT, PT, 0x8, 0x0 ;  /* 0x000000000000781c */ /* 0x000fd60003fce170 */
[----:B------:R-:W-:Y:S05]  /*1b560*/  @P0 BRA `(.L_x_1293) ;  /* 0x00000000000c0947 */ /* 0x000fea0003800000 */
[----:B------:R-:W-:-:S03]  /*1b570*/  UMOV UR4, 0xffffffff ;  /* 0xffffffff00047882 */ /* 0x000fc60000000000 */
[----:B------:R-:W-:Y:S05]  /*1b580*/  BRA.DIV UR4, `(.L_x_1294) ;  /* 0x0000005204f87947 */ /* 0x000fea000b800000 */
[----:B------:R-:W-:-:S13]  /*1b590*/  ELECT P6, URZ, PT ;  /* 0x00000000003f782f */ /* 0x000fda00038c0000 */
.L_x_1293:
[----:B-1----:R-:W2:Y:S01]  /*1b5a0*/  LDL R5, [R1+0x3c] ;  /* 0x00003c0001057983 */ /* 0x002ea20000100800 */
[----:B------:R-:W-:Y:S01]  /*1b5b0*/  BSSY B1, `(.L_x_1295) ;  /* 0x0000008000017945 */ /* 0x000fe20003800000 */
[----:B--2---:R-:W-:-:S05]  /*1b5c0*/  VIADD R5, R5, 0x1 ;  /* 0x0000000105057836 */ /* 0x004fca0000000000 */
[----:B------:R-:W-:-:S04]  /*1b5d0*/  LEA.HI R6, R5, R5, RZ, 0x1 ;  /* 0x0000000505067211 */ /* 0x000fc800078f08ff */
[----:B------:R-:W-:-:S05]  /*1b5e0*/  LOP3.LUT R6, R6, 0xfffffffe, RZ, 0xc0, !PT ;  /* 0xfffffffe06067812 */ /* 0x000fca00078ec0ff */
[----:B------:R-:W-:-:S05]  /*1b5f0*/  IMAD.IADD R5, R5, 0x1, -R6 ;  /* 0x0000000105057824 */ /* 0x000fca00078e0a06 */
[----:B------:R-:W-:-:S04]  /*1b600*/  SHF.L.U32 R5, R5, 0x1f, RZ ;  /* 0x0000001f05057819 */ /* 0x000fc800000006ff */
[----:B------:R-:W1:Y:S02]  /*1b610*/  SYNCS.PHASECHK.TRANS64.TRYWAIT P0, [R23+URZ+0x13220], R5 ;  /* 0x01322005170075a7 */ /* 0x000e64000800017f */
[----:B-1----:R-:W-:Y:S05]  /*1b620*/  @!P0 BRA `(.L_x_1296) ;  /* 0x0000005000f08947 */ /* 0x002fea0003800000 */
.L_x_1434:
[----:B------:R-:W-:Y:S05]  /*1b630*/  BSYNC B1 ;  /* 0x0000000000017941 */ /* 0x000fea0003800000 */
.L_x_1295:
[----:B------:R-:W-:Y:S04]  /*1b640*/  BSSY B1, `(.L_x_1297) ;  /* 0x000004d000017945 */ /* 0x000fe80003800000 */
[----:B------:R-:W-:Y:S05]  /*1b650*/  @!P6 BRA `(.L_x_1298) ;  /* 0x00000004002ce947 */ /* 0x000fea0003800000 */
[----:B------:R-:W2:Y:S01]  /*1b660*/  S2R R6, SR_TID.X ;  /* 0x0000000000067919 */ /* 0x000ea20000002100 */
[----:B-1----:R-:W-:Y:S01]  /*1b670*/  IMAD R5, R25, 0x8, R23 ;  /* 0x0000000819057824 */ /* 0x002fe200078e0217 */
[----:B------:R-:W-:Y:S01]  /*1b680*/  BSSY B2, `(.L_x_1299) ;  /* 0x0000006000027945 */ /* 0x000fe20003800000 */
[----:B--2---:R-:W-:Y:S02]  /*1b690*/  LOP3.LUT R7, R6, 0x7f, RZ, 0xc0, !PT ;  /* 0x0000007f06077812 */ /* 0x004fe400078ec0ff */
[----:B------:R-:W-:Y:S02]  /*1b6a0*/  SHF.L.U32 R6, R27, 0x1f, RZ ;  /* 0x0000001f1b067819 */ /* 0x000fe400000006ff */
[----:B------:R-:W-:Y:S02]  /*1b6b0*/  ISETP.NE.AND P1, PT, R7, RZ, PT ;  /* 0x000000ff0700720c */ /* 0x000fe40003f25270 */
[----:B------:R-:W1:Y:S02]  /*1b6c0*/  SYNCS.PHASECHK.TRANS64.TRYWAIT P0, [R5+URZ+0x132a0], R6 ;  /* 0x0132a006050075a7 */ /* 0x000e64000800017f */
[----:B-1----:R-:W-:Y:S09]  /*1b6d0*/  @!P0 BRA `(.L_x_1300) ;  /* 0x0000005000d88947 */ /* 0x002ff20003800000 */
.L_x_1435:
[----:B------:R-:W-:Y:S05]  /*1b6e0*/  BSYNC B2 ;  /* 0x0000000000027941 */ /* 0x000fea0003800000 */
.L_x_1299:
[----:B------:R-:W-:Y:S04]  /*1b6f0*/  BSSY B2, `(.L_x_1301) ;  /* 0x0000009000027945 */ /* 0x000fe80003800000 */
[----:B------:R-:W-:Y:S05]  /*1b700*/  @P1 BRA `(.L_x_1302) ;  /* 0x00000000001c1947 */ /* 0x000fea0003800000 */
[----:B------:R-:W2:Y:S02]  /*1b710*/  S2R R7, SR_TID.X ;  /* 0x0000000000077919 */ /* 0x000ea40000002100 */
[----:B--2---:R-:W-:Y:S01]  /*1b720*/  LOP3.LUT R9, R7, 0x1f, RZ, 0xc0, !PT ;  /* 0x0000001f07097812 */ /* 0x004fe200078ec0ff */
[----:B------:R-:W-:-:S03]  /*1b730*/  IMAD.MOV.U32 R7, RZ, RZ, 0x2800 ;  /* 0x00002800ff077424 */ /* 0x000fc600078e00ff */
[----:B------:R-:W-:Y:S01]  /*1b740*/  ISETP.NE.AND P0, PT, R9, RZ, PT ;  /* 0x000000ff0900720c */ /* 0x000fe20003f05270 */
[----:B------:R2:W-:-:S12]  /*1b750*/  SYNCS.ARRIVE.TRANS64 RZ, [R5+URZ+0x13290], R7 ;  /* 0x0132900705ff79a7 */ /* 0x0005d8000800003f */
[----:B--2---:R-:W-:Y:S05]  /*1b760*/  @!P0 BRA `(.L_x_1302) ;  /* 0x0000000000048947 */ /* 0x004fea0003800000 */
[----:B------:R-:W-:Y:S01]  /*1b770*/  BPT.TRAP 0x1 ;  /* 0x000000040000795c */ /* 0x000fe20000300000 */
.L_x_1302:
[----:B------:R-:W-:Y:S05]  /*1b780*/  BSYNC B2 ;  /* 0x0000000000027941 */ /* 0x000fea0003800000 */
.L_x_1301:
        /* <DEDUP_REMOVED lines=10> */
[----:B------:R-:W-:Y:S01]  /*1b830*/  VIADD R11, R7, 0xe000 ;  /* 0x0000e000070b7836 */ /* 0x000fe20000000000 */
[----:B------:R-:W-:-:S09]  /*1b840*/  UMOV UR7, 0x12f00000 ;  /* 0x12f0000000077882 */ /* 0x000fd20000000000 */
.L_x_1303:
        /* <DEDUP_REMOVED lines=9> */
[----:B--2---:R-:W-:Y:S05]  /*1b8e0*/  @P0 BRA.U.ANY `(.L_x_1303) ;  /* 0xfffffffd00d80947 */ /* 0x004fea000393ffff */
[----:B------:R-:W2:Y:S01]  /*1b8f0*/  SYNCS.PHASECHK.TRANS64.TRYWAIT P0, [R5+URZ+0x132c0], R6 ;  /* 0x0132c006050075a7 */ /* 0x000ea2000800017f */
[----:B------:R-:W-:Y:S04]  /*1b900*/  BSSY B2, `(.L_x_1304) ;  /* 0x0000002000027945 */ /* 0x000fe80003800000 */
[----:B--2---:R-:W-:Y:S05]  /*1b910*/  @!P0 BRA `(.L_x_1305) ;  /* 0x00000050005c8947 */ /* 0x004fea0003800000 */
.L_x_1436:
[----:B------:R-:W-:Y:S05]  /*1b920*/  BSYNC B2 ;  /* 0x0000000000027941 */ /* 0x000fea0003800000 */
.L_x_1304:
[----:B------:R-:W-:Y:S01]  /*1b930*/  BSSY B2, `(.L_x_1306) ;  /* 0x000000b000027945 */ /* 0x000fe20003800000 */
[----:B------:R-:W-:Y:S02]  /*1b940*/  IMAD.MOV.U32 R10, RZ, RZ, 0x0 ;  /* 0x00000000ff0a7424 */ /* 0x000fe400078e00ff */
[----:B------:R-:W-:Y:S01]  /*1b950*/  IMAD.MOV.U32 R11, RZ, RZ, 0x12f00000 ;  /* 0x12f00000ff0b7424 */ /* 0x000fe200078e00ff */
[----:B------:R-:W-:Y:S06]  /*1b960*/  @P1 BRA `(.L_x_1307) ;  /* 0x00000000001c1947 */ /* 0x000fec0003800000 */
[----:B0-----:R-:W0:Y:S01]  /*1b970*/  S2R R13, SR_TID.X ;  /* 0x00000000000d7919 */ /* 0x001e220000002100 */
[----:B-12---:R-:W-:-:S04]  /*1b980*/  IMAD.MOV.U32 R6, RZ, RZ, 0x2800 ;  /* 0x00002800ff067424 */ /* 0x006fc800078e00ff */
[----:B------:R3:W-:Y:S01]  /*1b990*/  SYNCS.ARRIVE.TRANS64 RZ, [R5+URZ+0x132b0], R6 ;  /* 0x0132b00605ff79a7 */ /* 0x0007e2000800003f */
[----:B0-----:R-:W-:-:S04]  /*1b9a0*/  LOP3.LUT R13, R13, 0x1f, RZ, 0xc0, !PT ;  /* 0x0000001f0d0d7812 */ /* 0x001fc800078ec0ff */
[----:B------:R-:W-:-:S13]  /*1b9b0*/  ISETP.NE.AND P0, PT, R13, RZ, PT ;  /* 0x000000ff0d00720c */ /* 0x000fda0003f05270 */
[----:B---3--:R-:W-:Y:S05]  /*1b9c0*/  @!P0 BRA `(.L_x_1307) ;  /* 0x0000000000048947 */ /* 0x008fea0003800000 */
[----:B------:R-:W-:Y:S01]  /*1b9d0*/  BPT.TRAP 0x1 ;  /* 0x000000040000795c */ /* 0x000fe20000300000 */
.L_x_1307:
[----:B------:R-:W-:Y:S05]  /*1b9e0*/  BSYNC B2 ;  /* 0x0000000000027941 */ /* 0x000fea0003800000 */
.L_x_1306:
[----:B------:R-:W-:Y:S01]  /*1b9f0*/  R2UR UR10, R12 ;  /* 0x000000000c0a72ca */ /* 0x000fe200000e0000 */
[----:B------:R-:W-:Y:S01]  /*1ba00*/  UIADD3 UR4, UP0, UR38, 0x670, URZ ;  /* 0x0000067026047890 */ /* 0x000fe2000ff1e03f */
[----:B------:R-:W-:Y:S01]  /*1ba10*/  R2UR UR6, R10 ;  /* 0x000000000a0672ca */ /* 0x000fe200000e0000 */
[----:B------:R-:W-:Y:S01]  /*1ba20*/  VIADD R7, R7, 0x6000 ;  /* 0x0000600007077836 */ /* 0x000fe20000000000 */
[----:B------:R-:W-:Y:S01]  /*1ba30*/  R2UR UR7, R11 ;  /* 0x000000000b0772ca */ /* 0x000fe200000e0000 */
[----:B-12---:R-:W-:Y:S01]  /*1ba40*/  VIADD R5, R5, 0x132b0 ;  /* 0x000132b005057836 */ /* 0x006fe20000000000 */
[----:B------:R-:W-:Y:S01]  /*1ba50*/  PLOP3.LUT P0, PT, PT, PT, PT, 0x80, 0x0 ;  /* 0x000000000000781c */ /* 0x000fe20003f0f070 */
[----:B------:R-:W-:-:S12]  /*1ba60*/  UIADD3.X UR5, URZ, UR39, URZ, UP0, !UPT ;  /* 0x000000273f057290 */ /* 0x000fd800087fe43f */
.L_x_1308:
        /* <DEDUP_REMOVED lines=10> */
.L_x_1298:
[----:B------:R-:W-:Y:S05]  /*1bb10*/  BSYNC B1 ;  /* 0x0000000000017941 */ /* 0x000fea0003800000 */
.L_x_1297:
[----:B------:R-:W-:Y:S01]  /*1bb20*/  VIADD R3, R3, 0xfffffffe ;  /* 0xfffffffe03037836 */ /* 0x000fe20000000000 */
[----:B------:R-:W-:Y:S01]  /*1bb30*/  PLOP3.LUT P0, PT, PT, PT, PT, 0x8, 0x0 ;  /* 0x000000000000781c */ /* 0x000fe20003f0e170 */
[----:B------:R-:W-:-:S03]  /*1bb40*/  VIADD R25, R25, 0x1 ;  /* 0x0000000119197836 */ /* 0x000fc60000000000 */
[----:B------:R-:W-:Y:S02]  /*1bb50*/  ISETP.GE.AND P2, PT, R3, R4, PT ;  /* 0x000000040300720c */ /* 0x000fe40003f46270 */
[----:B------:R-:W-:-:S04]  /*1bb60*/  ISETP.NE.AND P1, PT, R25, 0x2, PT ;  /* 0x000000021900780c */ /* 0x000fc80003f25270 */
[----:B-1----:R-:W-:Y:S02]  /*1bb70*/  SEL R5, RZ, 0x1, P1 ;  /* 0x00000001ff057807 */ /* 0x002fe40000800000 */
[----:B------:R-:W-:Y:S02]  /*1bb80*/  SEL R25, R25, RZ, P1 ;  /* 0x000000ff19197207 */ /* 0x000fe40000800000 */
[----:B------:R-:W-:-:S03]  /*1bb90*/  LOP3.LUT R27, R27, R5, RZ, 0x3c, !PT ;  /* 0x000000051b1b7212 */ /* 0x000fc600078e3cff */
[----:B------:R-:W-:Y:S05]  /*1bba0*/  @!P2 BRA `(.L_x_1291) ;  /* 0x000000040058a947 */ /* 0x000fea0003800000 */
.L_x_1321:
[----:B------:R-:W-:Y:S05]  /*1bbb0*/  YIELD ;  /* 0x0000000000007946 */ /* 0x000fea0003800000 */
[----:B------:R-:W-:Y:S04]  /*1bbc0*/  BSSY B1, `(.L_x_1309) ;  /* 0x000004c000017945 */ /* 0x000fe80003800000 */
[----:B------:R-:W-:Y:S05]  /*1bbd0*/  @!P6 BRA `(.L_x_1310) ;  /* 0x000000040028e947 */ /* 0x000fea0003800000 */
[----:B------:R-:W1:Y:S01]  /*1bbe0*/  S2R R5, SR_TID.X ;  /* 0x0000000000057919 */ /* 0x000e620000002100 */
[----:B------:R-:W-:Y:S01]  /*1bbf0*/  SHF.L.U32 R6, R27, 0x1f, RZ ;  /* 0x0000001f1b067819 */ /* 0x000fe200000006ff */
[----:B------:R-:W-:Y:S01]  /*1bc00*/  BSSY B2, `(.L_x_1311) ;  /* 0x0000006000027945 */ /* 0x000fe20003800000 */
[----:B-1----:R-:W-:Y:S01]  /*1bc10*/  LOP3.LUT R7, R5, 0x7f, RZ, 0xc0, !PT ;  /* 0x0000007f05077812 */ /* 0x002fe200078ec0ff */
[----:B------:R-:W-:-:S03]  /*1bc20*/  IMAD R5, R25, 0x8, R23 ;  /* 0x0000000819057824 */ /* 0x000fc600078e0217 */
[----:B------:R-:W-:Y:S01]  /*1bc30*/  ISETP.NE.AND P2, PT, R7, RZ, PT ;  /* 0x000000ff0700720c */ /* 0x000fe20003f45270 */
[----:B------:R-:W1:Y:S02]  /*1bc40*/  SYNCS.PHASECHK.TRANS64.TRYWAIT P1, [R5+URZ+0x132a0], R6 ;  /* 0x0132a006050075a7 */ /* 0x000e64000802017f */
[----:B-1----:R-:W-:Y:S10]  /*1bc50*/  @!P1 BRA `(.L_x_1312) ;  /* 0x0000004c00a09947 */ /* 0x002ff40003800000 */
.L_x_1437:
[----:B------:R-:W-:Y:S05]  /*1bc60*/  BSYNC B2 ;  /* 0x0000000000027941 */ /* 0x000fea0003800000 */
.L_x_1311:
        /* <DEDUP_REMOVED lines=9> */
.L_x_1314:
[----:B------:R-:W-:Y:S05]  /*1bd00*/  BSYNC B2 ;  /* 0x0000000000027941 */ /* 0x000fea0003800000 */
.L_x_1313:
        /* <DEDUP_REMOVED lines=11> */
.L_x_1315:
        /* <DEDUP_REMOVED lines=13> */
.L_x_1438:
[----:B------:R-:W-:Y:S05]  /*1be90*/  BSYNC B2 ;  /* 0x0000000000027941 */ /* 0x000fea0003800000 */
.L_x_1316:
        /* <DEDUP_REMOVED lines=11> */
.L_x_1319:
[----:B------:R-:W-:Y:S05]  /*1bf50*/  BSYNC B2 ;  /* 0x0000000000027941 */ /* 0x000fea0003800000 */
.L_x_1318:
        /* <DEDUP_REMOVED lines=8> */
.L_x_1320:
        /* <DEDUP_REMOVED lines=10> */
.L_x_1310:
[----:B------:R-:W-:Y:S05]  /*1c080*/  BSYNC B1 ;  /* 0x0000000000017941 */ /* 0x000fea0003800000 */
.L_x_1309:
        /* <DEDUP_REMOVED lines=8> */
.L_x_1291:
[----:B------:R-:W-:Y:S05]  /*1c110*/  BSYNC B0 ;  /* 0x0000000000007941 */ /* 0x000fea0003800000 */
.L_x_1290:
[----:B------:R-:W2:Y:S01]  /*1c120*/  LDL R7, [R1+0x10] ;  /* 0x0000100001077983 */ /* 0x000ea20000100800 */
[----:B------:R-:W1:Y:S01]  /*1c130*/  LDC R0, c[0x0][0x448] ;  /* 0x00011200ff007b82 */ /* 0x000e620000000800 */
[----:B------:R-:W-:Y:S07]  /*1c140*/  @!P0 WARPSYNC.ALL ;  /* 0x0000000000008948 */ /* 0x000fee0003800000 */
[----:B------:R-:W-:Y:S01]  /*1c150*/  @!P0 BAR.SYNC.DEFER_BLOCKING 0xc, 0x200 ;  /* 0x0308000000008b1d */ /* 0x000fe20000010000 */
[----:B-1----:R-:W-:-:S13]  /*1c160*/  ISETP.NE.AND P1, PT, R0, 0x1, PT ;  /* 0x000000010000780c */ /* 0x002fda0003f25270 */
[----:B------:R-:W1:Y:S08]  /*1c170*/  @P1 LDC R3, c[0x0][0x44c] ;  /* 0x00011300ff031b82 */ /* 0x000e700000000800 */
[----:B------:R-:W3:Y:S01]  /*1c180*/  @P1 LDC R0, c[0x0][0x450] ;  /* 0x00011400ff001b82 */ /* 0x000ee20000000800 */
[----:B--2---:R-:W-:-:S04]  /*1c190*/  VIADD R2, R7, 0xbf ;  /* 0x000000bf07027836 */ /* 0x004fc80000000000 */
[----:B-1----:R-:W-:-:S05]  /*1c1a0*/  @P1 IMAD.HI.U32 R3, R2, R3, RZ ;  /* 0x0000000302031227 */ /* 0x002fca00078e00ff */
[----:B---3--:R-:W-:-:S05]  /*1c1b0*/  @P1 SHF.R.U32.HI R2, RZ, R0, R3 ;  /* 0x00000000ff021219 */ /* 0x008fca0000011603 */
[----:B------:R-:W-:Y:S02]  /*1c1c0*/  IMAD.IADD R8, R8, 0x1, R2 ;  /* 0x0000000108087824 */ /* 0x000fe400078e0202 */
[----:B------:R-:W1:Y:S02]  /*1c1d0*/  LDC.64 R2, c[0x0][0x9e0] ;  /* 0x00027800ff027b82 */ /* 0x000e640000000a00 */
[----:B-1----:R-:W-:Y:S01]  /*1c1e0*/  ISETP.GE.AND P2, PT, R3, 0x1, PT ;  /* 0x000000010300780c */ /* 0x002fe20003f46270 */
[----:B------:R-:W-:-:S12]  /*1c1f0*/  IMAD.IADD R2, R8, 0x1, R2 ;  /* 0x0000000108027824 */ /* 0x000fd800078e0202 */
[----:B------:R-:W-:Y:S05]  /*1c200*/  @!P2 BRA `(.L_x_1322) ;  /* 0x000000000048a947 */ /* 0x000fea0003800000 */
        /* <DEDUP_REMOVED lines=11> */
.L_x_1324:
[----:B------:R-:W-:-:S13]  /*1c2c0*/  ISETP.NE.AND P0, PT, R3, 0x1, PT ;  /* 0x000000010300780c */ /* 0x000fda0003f05270 */
[----:B------:R-:W1:Y:S02]  /*1c2d0*/  @P0 LDC.64 R4, c[0x0][0x9e8] ;  /* 0x00027a00ff040b82 */ /* 0x000e640000000a00 */
[----:B-1----:R-:W-:-:S05]  /*1c2e0*/  @P0 IMAD.HI.U32 R4, R0, R4, RZ ;  /* 0x0000000400040227 */ /* 0x002fca00078e00ff */
[----:B------:R-:W-:-:S07]  /*1c2f0*/  @P0 SHF.R.U32.HI R0, RZ, R5, R4 ;  /* 0x00000005ff000219 */ /* 0x000fce0000011604 */
.L_x_1325:
[----:B------:R-:W-:Y:S05]  /*1c300*/  BSYNC B0 ;  /* 0x0000000000007941 */ /* 0x000fea0003800000 */
.L_x_1323:
[----:B------:R-:W-:-:S05]  /*1c310*/  IMAD R0, R0, R3, R3 ;  /* 0x0000000300007224 */ /* 0x000fca00078e0203 */
[----:B------:R-:W-:-:S07]  /*1c320*/  VIMNMX R2, R2, R0, PT ;  /* 0x0000000002027248 */ /* 0x000fce0003fe0100 */
.L_x_1322:
[----:B------:R-:W-:Y:S01]  /*1c330*/  VIADD R0, R2, 0x9f ;  /* 0x0000009f02007836 */ /* 0x000fe20000000000 */
[----:B------:R-:W-:Y:S01]  /*1c340*/  ULDC UR4, c[0x0][0x9dc] ;  /* 0x0002770000047ab9 */ /* 0x000fe20000000800 */
[----:B------:R-:W-:Y:S02]  /*1c350*/  IMAD.MOV.U32 R4, RZ, RZ, R7 ;  /* 0x000000ffff047224 */ /* 0x000fe400078e0007 */
[----:B------:R-:W-:-:S05]  /*1c360*/  IMAD.HI R0, R0, 0x66666667, RZ ;  /* 0x6666666700007827 */ /* 0x000fca00078e02ff */
[----:B------:R-:W-:-:S04]  /*1c370*/  SHF.R.U32.HI R2, RZ, 0x1f, R0 ;  /* 0x0000001fff027819 */ /* 0x000fc80000011600 */
[----:B------:R-:W-:Y:S02]  /*1c380*/  LEA.HI.SX32 R2, R0, R2, 0x1a ;  /* 0x0000000200027211 */ /* 0x000fe400078fd2ff */
[----:B------:R-:W1:Y:S02]  /*1c390*/  @P1 LDC R0, c[0x0][0x450] ;  /* 0x00011400ff001b82 */ /* 0x000e640000000800 */
[----:B------:R-:W-:-:S05]  /*1c3a0*/  VIMNMX R6, R20, R2, PT ;  /* 0x0000000214067248 */ /* 0x000fca0003fe0100 */
[----:B------:R2:W-:Y:S01]  /*1c3b0*/  STL [R1+0x24], R6 ;  /* 0x0000240601007387 */ /* 0x0005e20000100800 */
[----:B------:R-:W3:Y:S02]  /*1c3c0*/  @P1 LDC R2, c[0x0][0x44c] ;  /* 0x00011300ff021b82 */ /* 0x000ee40000000800 */
[----:B---3--:R-:W-:-:S05]  /*1c3d0*/  @P1 IMAD.HI.U32 R2, R7, R2, RZ ;  /* 0x0000000207021227 */ /* 0x008fca00078e00ff */
[----:B-1----:R-:W-:-:S05]  /*1c3e0*/  @P1 SHF.R.U32.HI R4, RZ, R0, R2 ;  /* 0x00000000ff041219 */ /* 0x002fca0000011602 */
[----:B------:R-:W-:-:S04]  /*1c3f0*/  IMAD.IADD R2, R17, 0x1, R4 ;  /* 0x0000000111027824 */ /* 0x000fc800078e0204 */
[----:B------:R-:W-:Y:S01]  /*1c400*/  VIADD R0, R2, -UR4 ;  /* 0x8000000402007c36 */ /* 0x000fe20008000000 */
[----:B--2---:R-:W-:Y:S06]  /*1c410*/  @!P2 BRA `(.L_x_1326) ;  /* 0x000000000044a947 */ /* 0x004fec0003800000 */
        /* <DEDUP_REMOVED lines=10> */
.L_x_1328:
[----:B------:R-:W-:-:S13]  /*1c4c0*/  ISETP.NE.AND P0, PT, R3, 0x1, PT ;  /* 0x000000010300780c */ /* 0x000fda0003f05270 */
[----:B------:R-:W1:Y:S02]  /*1c4d0*/  @P0 LDC.64 R4, c[0x0][0x9e8] ;  /* 0x00027a00ff040b82 */ /* 0x000e640000000a00 */
[----:B-1----:R-:W-:-:S05]  /*1c4e0*/  @P0 IMAD.HI.U32 R4, R2, R4, RZ ;  /* 0x0000000402040227 */ /* 0x002fca00078e00ff */
[----:B------:R-:W-:-:S07]  /*1c4f0*/  @P0 SHF.R.U32.HI R2, RZ, R5, R4 ;  /* 0x00000005ff020219 */ /* 0x000fce0000011604 */
.L_x_1329:
[----:B------:R-:W-:Y:S05]  /*1c500*/  BSYNC B0 ;  /* 0x0000000000007941 */ /* 0x000fea0003800000 */
.L_x_1327:
[----:B------:R-:W-:-:S05]  /*1c510*/  IMAD R3, R2, R3, RZ ;  /* 0x0000000302037224 */ /* 0x000fca00078e02ff */
[----:B------:R-:W-:-:S07]  /*1c520*/  VIMNMX R0, R0, R3, !PT ;  /* 0x0000000300007248 */ /* 0x000fce0007fe0100 */
.L_x_1326:
[----:B------:R-:W-:-:S05]  /*1c530*/  IMAD.HI R0, R0, 0x66666667, RZ ;  /* 0x6666666700007827 */ /* 0x000fca00078e02ff */
[----:B------:R-:W-:-:S04]  /*1c540*/  SHF.R.U32.HI R3, RZ, 0x1f, R0 ;  /* 0x0000001fff037819 */ /* 0x000fc80000011600 */
[----:B------:R-:W-:-:S04]  /*1c550*/  LEA.HI.SX32 R3, R0, R3, 0x1a ;  /* 0x0000000300037211 */ /* 0x000fc800078fd2ff */
[----:B------:R-:W-:-:S04]  /*1c560*/  VIMNMX R2, RZ, R3, !PT ;  /* 0x00000003ff027248 */ /* 0x000fc80007fe0100 */
[----:B------:R-:W-:Y:S01]  /*1c570*/  ISETP.GT.AND P0, PT, R6, R2, PT ;  /* 0x000000020600720c */ /* 0x000fe20003f04270 */
[----:B------:R1:W-:-:S12]  /*1c580*/  STL [R1], R2 ;  /* 0x0000000201007387 */ /* 0x0003d80000100800 */
[----:B-1----:R-:W-:Y:S05]  /*1c590*/  @P0 BRA `(.L_x_1330) ;  /* 0x0000000000440947 */ /* 0x002fea0003800000 */
[----:B------:R-:W1:Y:S02]  /*1c5a0*/  S2R R2, SR_TID.X ;  /* 0x0000000000027919 */ /* 0x000e640000002100 */
[----:B-1----:R-:W-:-:S04]  /*1c5b0*/  LOP3.LUT R2, R2, 0x7f, RZ, 0xc0, !PT ;  /* 0x0000007f02027812 */ /* 0x002fc800078ec0ff */
[----:B------:R-:W-:-:S13]  /*1c5c0*/  ISETP.NE.AND P0, PT, R2, RZ, PT ;  /* 0x000000ff0200720c */ /* 0x000fda0003f05270 */
        /* <DEDUP_REMOVED lines=10> */
[----:B------:R-:W1:Y:S01]  /*1c670*/  POPC R7, R4 ;  /* 0x0000000400077309 */ /* 0x000e620000000000 */
[----:B--2---:R-:W1:Y:S02]  /*1c680*/  SHFL.IDX PT, R0, R3, R0, 0x1f ;  /* 0x00001f0003007589 */ /* 0x004e6400000e0000 */
[----:B-1----:R-:W-:Y:S01]  /*1c690*/  IADD3 R16, R0, UR36, R7 ;  /* 0x0000002400107c10 */ /* 0x002fe2000fffe007 */
[----:B------:R-:W-:Y:S06]  /*1c6a0*/  BRA `(.L_x_1331) ;  /* 0x0000002800847947 */ /* 0x000fec0003800000 */
.L_x_1330:
        /* <DEDUP_REMOVED lines=17> */
[----:B0-----:R-:W-:-:S07]  /*1c7c0*/  IMAD.MOV.U32 R13, RZ, RZ, RZ ;  /* 0x000000ffff0d7224 */ /* 0x001fce00078e00ff */
[----:B------:R-:W-:-:S07]  /*1c7d0*/  LEPC R20, `(.L_x_1333) ;  /* 0x000000001014794e */ /* 0x000fce0000000000 */
[----:B-1----:R-:W-:Y:S05]  /*1c7e0*/  CALL.ABS.NOINC R2 ;  /* 0x0000000002007343 */ /* 0x002fea0003c00000 */
.L_x_1333:
[----:B------:R-:W-:Y:S05]  /*1c7f0*/  BSYNC B6 ;  /* 0x0000000000067941 */ /* 0x000fea0003800000 */
.L_x_1332:
        /* <DEDUP_REMOVED lines=22> */
.L_x_1335:
[----:B------:R-:W-:Y:S05]  /*1c960*/  BSYNC B6 ;  /* 0x0000000000067941 */ /* 0x000fea0003800000 */
.L_x_1334:
        /* <DEDUP_REMOVED lines=20> */
.L_x_1337:
[----:B------:R-:W-:Y:S05]  /*1cab0*/  BSYNC B6 ;  /* 0x0000000000067941 */ /* 0x000fea0003800000 */
.L_x_1336:
        /* <DEDUP_REMOVED lines=19> */
.L_x_1339:
[----:B------:R-:W-:Y:S05]  /*1cbf0*/  BSYNC B6 ;  /* 0x0000000000067941 */ /* 0x000fea0003800000 */
.L_x_1338:
[----:B------:R-:W-:Y:S01]  /*1cc00*/  ULDC.64 UR4, c[0x0][0x9f8] ;  /* 0x00027e0000047ab9 */ /* 0x000fe20000000a00 */
[----:B------:R-:W-:Y:S01]  /*1cc10*/  IMAD.MOV.U32 R28, RZ, RZ, R19 ;  /* 0x000000ffff1c7224 */ /* 0x000fe200078e0013 */
[----:B------:R-:W-:-:S04]  /*1cc20*/  ISETP.NE.U32.AND P0, PT, RZ, UR4, PT ;  /* 0x00000004ff007c0c */ /* 0x000fc8000bf05070 */
[----:B------:R-:W-:Y:S01]  /*1cc30*/  ISETP.NE.AND.EX P0, PT, RZ, UR5, PT, P0 ;  /* 0x00000005ff007c0c */ /* 0x000fe2000bf05300 */
[----:B------:R-:W-:-:S12]  /*1cc40*/  ULDC.64 UR4, c[0x0][0xa08] ;  /* 0x0002820000047ab9 */ /* 0x000fd80000000a00 */
[----:B------:R-:W1:Y:S02]  /*1cc50*/  @P0 LDC.64 R2, c[0x0][0x9f8] ;  /* 0x00027e00ff020b82 */ /* 0x000e640000000a00 */
[----:B-1----:R-:W-:-:S05]  /*1cc60*/  @P0 IMAD.WIDE R2, R19, 0x4, R2 ;  /* 0x0000000413020825 */ /* 0x002fca00078e0202 */
[----:B------:R1:W2:Y:S02]  /*1cc70*/  @P0 LDG.E R28, desc[UR40][R2.64] ;  /* 0x00000028021c0981 */ /* 0x0002a4000c1e1900 */
[----:B-1----:R-:W1:Y:S02]  /*1cc80*/  LDC.64 R2, c[0x0][0x418] ;  /* 0x00010600ff027b82 */ /* 0x002e640000000a00 */
[----:B-1----:R-:W-:Y:S01]  /*1cc90*/  LOP3.LUT P0, RZ, R2, UR4, RZ, 0xfc, !PT ;  /* 0x0000000402ff7c12 */ /* 0x002fe2000f80fcff */
[----:B------:R-:W-:-:S03]  /*1cca0*/  UMOV UR4, 0xffffffff ;  /* 0xffffffff00047882 */ /* 0x000fc60000000000 */
[----:B------:R-:W-:Y:S02]  /*1ccb0*/  LOP3.LUT P0, RZ, R3, UR5, RZ, 0xfc, P0 ;  /* 0x0000000503ff7c12 */ /* 0x000fe4000800fcff */
[----:B--2---:R-:W-:Y:S02]  /*1ccc0*/  SHF.R.S32.HI R29, RZ, 0x1f, R28 ;  /* 0x0000001fff1d7819 */ /* 0x004fe4000001141c */
[----:B------:R-:W-:Y:S01]  /*1ccd0*/  SEL R17, R28, RZ, !P0 ;  /* 0x000000ff1c117207 */ /* 0x000fe20004000000 */
[----:B------:R-:W-:Y:S08]  /*1cce0*/  BRA.DIV UR4, `(.L_x_1340) ;  /* 0x0000003e04a47947 */ /* 0x000ff0000b800000 */
[----:B------:R-:W1:Y:S02]  /*1ccf0*/  S2R R0, SR_TID.X ;  /* 0x0000000000007919 */ /* 0x000e640000002100 */
[----:B-1----:R-:W-:-:S04]  /*1cd00*/  SHF.R.U32.HI R0, RZ, 0x5, R0 ;  /* 0x00000005ff007819 */ /* 0x002fc80000011600 */
[----:B------:R-:W-:-:S05]  /*1cd10*/  LOP3.LUT R0, R0, 0x3, RZ, 0xc0, !PT ;  /* 0x0000000300007812 */ /* 0x000fca00078ec0ff */
[----:B------:R1:W2:Y:S02]  /*1cd20*/  SHFL.IDX PT, R14, R0, RZ, 0x1f ;  /* 0x00001fff000e7589 */ /* 0x0002a400000e0000 */
.L_x_1441:
[----:B--2---:R-:W-:Y:S02]  /*1cd30*/  ISETP.NE.AND P0, PT, R14, RZ, PT ;  /* 0x000000ff0e00720c */ /* 0x004fe40003f05270 */
[----:B------:R-:W-:Y:S02]  /*1cd40*/  PLOP3.LUT P1, PT, PT, PT, PT, 0x8, 0x0 ;  /* 0x000000000000781c */ /* 0x000fe40003f2e170 */
[----:B------:R-:W-:-:S11]  /*1cd50*/  LOP3.LUT R22, R22, 0xfffffffe, RZ, 0xc0, !PT ;  /* 0xfffffffe16167812 */ /* 0x000fd600078ec0ff */
[----:B------:R-:W-:Y:S01]  /*1cd60*/  @P1 LOP3.LUT R22, R22, 0x1, RZ, 0xfc, !PT ;  /* 0x0000000116161812 */ /* 0x000fe200078efcff */
[----:B------:R-:W-:Y:S06]  /*1cd70*/  @P0 BRA `(.L_x_1341) ;  /* 0x0000000400500947 */ /* 0x000fec0003800000 */
[----:B------:R-:W-:-:S03]  /*1cd80*/  UMOV UR4, 0xffffffff ;  /* 0xffffffff00047882 */ /* 0x000fc60000000000 */
[----:B------:R-:W-:Y:S05]  /*1cd90*/  BRA.DIV UR4, `(.L_x_1342) ;  /* 0x0000003e04ac7947 */ /* 0x000fea000b800000 */
[----:B------:R-:W-:-:S13]  /*1cda0*/  ELECT P6, URZ, PT ;  /* 0x00000000003f782f */ /* 0x000fda00038c0000 */
.L_x_1444:
[----:B------:R-:W-:Y:S05]  /*1cdb0*/  @!P6 BRA `(.L_x_1341) ;  /* 0x000000040040e947 */ /* 0x000fea0003800000 */
[----:B-1----:R-:W2:Y:S01]  /*1cdc0*/  LDL R0, [R1+0x24] ;  /* 0x0000240001007983 */ /* 0x002ea20000100800 */
[----:B------:R-:W-:-:S04]  /*1cdd0*/  ISETP.NE.U32.AND P0, PT, R2, RZ, PT ;  /* 0x000000ff0200720c */ /* 0x000fc80003f05070 */
[----:B------:R-:W-:Y:S01]  /*1cde0*/  ISETP.NE.AND.EX P0, PT, R3, RZ, PT, P0 ;  /* 0x000000ff0300720c */ /* 0x000fe20003f05300 */
[----:B--2---:R-:W-:-:S12]  /*1cdf0*/  VIADD R0, R0, 0xffffffff ;  /* 0xffffffff00007836 */ /* 0x004fd80000000000 */
[----:B------:R-:W-:Y:S05]  /*1ce00*/  @!P0 BRA `(.L_x_1343) ;  /* 0x0000000000448947 */ /* 0x000fea0003800000 */
[----:B------:R-:W1:Y:S01]  /*1ce10*/  LDC R7, c[0x0][0x43c] ;  /* 0x00010f00ff077b82 */ /* 0x000e620000000800 */
[----:B------:R-:W-:Y:S01]  /*1ce20*/  ULDC.64 UR4, c[0x0][0x428] ;  /* 0x00010a0000047ab9 */ /* 0x000fe20000000a00 */
[----:B-1----:R-:W-:-:S13]  /*1ce30*/  ISETP.NE.AND P0, PT, R7, 0x1, PT ;  /* 0x000000010700780c */ /* 0x002fda0003f05270 */
[----:B------:R-:W1:Y:S02]  /*1ce40*/  @P0 LDC.64 R4, c[0x0][0x440] ;  /* 0x00011000ff040b82 */ /* 0x000e640000000a00 */
[----:B-1----:R-:W-:-:S04]  /*1ce50*/  @P0 IMAD.HI.U32 R6, R0, R4, RZ ;  /* 0x0000000400060227 */ /* 0x002fc800078e00ff */
        /* <DEDUP_REMOVED lines=12> */
.L_x_1343:
[----:B------:R-:W-:Y:S01]  /*1cf20*/  IMAD R4, R24, 0x8, R23 ;  /* 0x0000000818047824 */ /* 0x000fe200078e0217 */
[----:B-1----:R-:W-:Y:S01]  /*1cf30*/  SHF.L.U32 R3, R26, 0x1f, RZ ;  /* 0x0000001f1a037819 */ /* 0x002fe200000006ff */
[----:B------:R-:W1:Y:S03]  /*1cf40*/  S2R R2, SR_TID.X ;  /* 0x0000000000027919 */ /* 0x000e660000002100 */
[----:B------:R-:W2:Y:S01]  /*1cf50*/  SYNCS.PHASECHK.TRANS64.TRYWAIT P0, [R4+URZ+0x13280], R3 ;  /* 0x01328003040075a7 */ /* 0x000ea2000800017f */
[----:B-1----:R-:W-:-:S04]  /*1cf60*/  LOP3.LUT R2, R2, 0x7f, RZ, 0xc0, !PT ;  /* 0x0000007f02027812 */ /* 0x002fc800078ec0ff */
[----:B------:R-:W-:Y:S01]  /*1cf70*/  ISETP.NE.AND P1, PT, R2, RZ, PT ;  /* 0x000000ff0200720c */ /* 0x000fe20003f25270 */
[----:B--2---:R-:W-:-:S12]  /*1cf80*/  @!P0 BRA `(.L_x_1344) ;  /* 0x0000003c00508947 */ /* 0x004fd80003800000 */
.L_x_1445:
        /* <DEDUP_REMOVED lines=8> */
.L_x_1345:
        /* <DEDUP_REMOVED lines=16> */
[----:B------:R-:W3:Y:S02]  /*1d110*/  SYNCS.PHASECHK.TRANS64.TRYWAIT P0, [R4+URZ+0x13240], R3 ;  /* 0x01324003040075a7 */ /* 0x000ee4000800017f */
[----:B--23--:R-:W-:Y:S05]  /*1d120*/  @!P0 BRA `(.L_x_1346) ;  /* 0x0000003800fc8947 */ /* 0x00cfea0003800000 */
.L_x_1446:
        /* <DEDUP_REMOVED lines=8> */
.L_x_1347:
        /* <DEDUP_REMOVED lines=8> */
[----:B------:R-:W-:Y:S01]  /*1d230*/  R2UR UR13, R17 ;  /* 0x00000000110d72ca */ /* 0x000fe200000e0000 */
[----:B------:R-:W-:Y:S01]  /*1d240*/  UMOV UR10, URZ ;  /* 0x0000003f000a7c82 */ /* 0x000fe20008000000 */
[----:B------:R-:W-:-:S02]  /*1d250*/  PLOP3.LUT P0, PT, PT, PT, PT, 0x80, 0x0 ;  /* 0x000000000000781c */ /* 0x000fc40003f0f070 */
[----:B------:R-:W-:Y:S01]  /*1d260*/  LOP3.LUT R22, R22, 0xfffffffe, RZ, 0xc0, !PT ;  /* 0xfffffffe16167812 */ /* 0x000fe200078ec0ff */
[----:B------:R-:W-:Y:S02]  /*1d270*/  UIADD3 UR8, UR8, 0xe000, URZ ;  /* 0x0000e00008087890 */ /* 0x000fe4000fffe03f */
[----:B------:R-:W-:-:S08]  /*1d280*/  UIADD3 UR9, UR9, 0x13230, URZ ;  /* 0x0001323009097890 */ /* 0x000fd0000fffe03f */
[----:B------:R-:W-:Y:S01]  /*1d290*/  @P0 LOP3.LUT R22, R22, 0x1, RZ, 0xfc, !PT ;  /* 0x0000000116160812 */ /* 0x000fe200078efcff */
[----:B------:R3:W-:Y:S02]  /*1d2a0*/  UTMALDG.4D [UR8], [UR4], desc[UR6] ;  /* 0x00000608040075b4 */ /* 0x0007e40008019000 */
[----:B---3--:R-:W-:-:S04]  /*1d2b0*/  NOP ;  /* 0x0000000000007918 */ /* 0x008fc80000000000 */
.L_x_1341:
[----:B-12---:R-:W2:Y:S01]  /*1d2c0*/  LDL.LU R3, [R1+0x18] ;  /* 0x0000180001037983 */ /* 0x006ea20000300800 */
[----:B------:R-:W-:Y:S05]  /*1d2d0*/  WARPSYNC.ALL ;  /* 0x0000000000007948 */ /* 0x000fea0003800000 */
[----:B------:R-:W-:Y:S01]  /*1d2e0*/  ULDC.64 UR4, c[0x0][0x298] ;  /* 0x0000a60000047ab9 */ /* 0x000fe20000000a00 */
[----:B------:R-:W-:Y:S01]  /*1d2f0*/  VIADD R0, R23, 0xb000 ;  /* 0x0000b00017007836 */ /* 0x000fe20000000000 */
[----:B------:R-:W-:Y:S01]  /*1d300*/  ULDC.64 UR6, c[0x0][0xa00] ;  /* 0x0002800000067ab9 */ /* 0x000fe20000000a00 */
[----:B------:R-:W-:Y:S01]  /*1d310*/  BSSY B6, `(.L_x_1348) ;  /* 0x0000024000067945 */ /* 0x000fe20003800000 */
[----:B------:R-:W-:Y:S01]  /*1d320*/  BAR.SYNC.DEFER_BLOCKING 0x8, 0x200 ;  /* 0x0208000000007b1d */ /* 0x000fe20000010000 */
[----:B------:R-:W-:-:S02]  /*1d330*/  ISETP.NE.U32.AND P0, PT, RZ, UR6, PT ;  /* 0x00000006ff007c0c */ /* 0x000fc4000bf05070 */
[----:B------:R-:W-:Y:S02]  /*1d340*/  LOP3.LUT P1, RZ, R0, 0x1bf, RZ, 0xc0, !PT ;  /* 0x000001bf00ff7812 */ /* 0x000fe4000782c0ff */
[----:B------:R-:W-:Y:S02]  /*1d350*/  ISETP.NE.AND.EX P0, PT, RZ, UR7, PT, P0 ;  /* 0x00000007ff007c0c */ /* 0x000fe4000bf05300 */
[----:B--2---:R-:W-:Y:S01]  /*1d360*/  SHF.R.S32.HI R2, RZ, 0x1f, R3 ;  /* 0x0000001fff027819 */ /* 0x004fe20000011403 */
[----:B------:R-:W-:-:S04]  /*1d370*/  IMAD.WIDE.U32 R4, R3, UR4, RZ ;  /* 0x0000000403047c25 */ /* 0x000fc8000f8e00ff */
[----:B------:R-:W-:Y:S01]  /*1d380*/  IMAD R2, R2, UR4, RZ ;  /* 0x0000000402027c24 */ /* 0x000fe2000f8e02ff */
[----:B------:R-:W-:Y:S03]  /*1d390*/  STL.64 [R1+0x28], R4 ;  /* 0x0000280401007387 */ /* 0x000fe60000100a00 */
[----:B------:R-:W-:Y:S01]  /*1d3a0*/  IMAD R0, R3, UR5, R2 ;  /* 0x0000000503007c24 */ /* 0x000fe2000f8e0202 */
[----:B------:R-:W-:-:S03]  /*1d3b0*/  SHF.R.S32.HI R2, RZ, 0x1f, R19 ;  /* 0x0000001fff027819 */ /* 0x000fc60000011413 */
[----:B------:R-:W-:Y:S01]  /*1d3c0*/  IMAD.IADD R0, R5, 0x1, R0 ;  /* 0x0000000105007824 */ /* 0x000fe200078e0200 */
[----:B------:R-:W-:Y:S02]  /*1d3d0*/  SEL R3, R2, RZ, !P0 ;  /* 0x000000ff02037207 */ /* 0x000fe40004000000 */
[----:B------:R-:W-:Y:S02]  /*1d3e0*/  SHF.R.S32.HI R2, RZ, 0x1f, R18 ;  /* 0x0000001fff027819 */ /* 0x000fe40000011412 */
[----:B------:R1:W-:Y:S04]  /*1d3f0*/  STL [R1+0x38], R0 ;  /* 0x0000380001007387 */ /* 0x0003e80000100800 */
[----:B------:R2:W-:Y:S01]  /*1d400*/  STL [R1+0x44], R3 ;  /* 0x0000440301007387 */ /* 0x0005e20000100800 */
[----:B-1----:R-:W-:-:S05]  /*1d410*/  SEL R0, R19, RZ, !P0 ;  /* 0x000000ff13007207 */ /* 0x002fca0004000000 */
[----:B------:R2:W-:Y:S04]  /*1d420*/  STL [R1+0x18], R0 ;  /* 0x0000180001007387 */ /* 0x0005e80000100800 */
[----:B------:R2:W-:Y:S01]  /*1d430*/  STL [R1+0x40], R2 ;  /* 0x0000400201007387 */ /* 0x0005e20000100800 */
[----:B------:R-:W-:Y:S05]  /*1d440*/  @!P1 BRA `(.L_x_1349) ;  /* 0x0000000000409947 */ /* 0x000fea0003800000 */
[----:B--2---:R-:W-:Y:S01]  /*1d450*/  MOV R2, 0x0 ;  /* 0x0000000000027802 */ /* 0x004fe20000000f00 */
        /* <DEDUP_REMOVED lines=15> */
.L_x_1349:
[----:B------:R-:W-:Y:S05]  /*1d550*/  BSYNC B6 ;  /* 0x0000000000067941 */ /* 0x000fea0003800000 */
.L_x_1348:
[----:B--2---:R-:W2:Y:S01]  /*1d560*/  LDL.LU R0, [R1+0x38] ;  /* 0x0000380001007983 */ /* 0x004ea20000300800 */
[----:B------:R-:W-:Y:S01]  /*1d570*/  ULDC.64 UR4, c[0x0][0x2d8] ;  /* 0x0000b60000047ab9 */ /* 0x000fe20000000a00 */
[----:B------:R-:W1:Y:S01]  /*1d580*/  LDC R9, c[0x0][0x448] ;  /* 0x00011200ff097b82 */ /* 0x000e620000000800 */
[----:B------:R-:W-:Y:S01]  /*1d590*/  ULDC.64 UR6, c[0x0][0x2c8] ;  /* 0x0000b20000067ab9 */ /* 0x000fe20000000a00 */
[----:B------:R-:W2:Y:S01]  /*1d5a0*/  LDL.LU.64 R2, [R1+0x28] ;  /* 0x0000280001027983 */ /* 0x000ea20000300a00 */
[----:B------:R-:W-:-:S03]  /*1d5b0*/  ULDC.64 UR8, c[0x0][0x280] ;  /* 0x0000a00000087ab9 */ /* 0x000fc60000000a00 */
[----:B------:R-:W3:Y:S04]  /*1d5c0*/  LDL.LU R20, [R1+0x40] ;  /* 0x0000400001147983 */ /* 0x000ee80000300800 */
[----:B------:R-:W4:Y:S04]  /*1d5d0*/  LDL.LU R21, [R1+0x44] ;  /* 0x0000440001157983 */ /* 0x000f280000300800 */
[----:B------:R-:W4:Y:S04]  /*1d5e0*/  LDL.LU R4, [R1+0x18] ;  /* 0x0000180001047983 */ /* 0x000f280000300800 */
[----:B------:R-:W4:Y:S01]  /*1d5f0*/  LDL R12, [R1+0x10] ;  /* 0x00001000010c7983 */ /* 0x000f220000100800 */
[----:B-1----:R-:W-:-:S13]  /*1d600*/  ISETP.NE.AND P1, PT, R9, 0x1, PT ;  /* 0x000000010900780c */ /* 0x002fda0003f25270 */
[----:B------:R-:W1:Y:S08]  /*1d610*/  @P1 LDC R5, c[0x0][0x450] ;  /* 0x00011400ff051b82 */ /* 0x000e700000000800 */
[----:B------:R-:W0:Y:S01]  /*1d620*/  @P1 LDC R8, c[0x0][0x450] ;  /* 0x00011400ff081b82 */ /* 0x000e220000000800 */
        /* <DEDUP_REMOVED lines=9> */
[----:B--2---:R-:W-:-:S04]  /*1d6c0*/  LOP3.LUT R20, R20, 0x7f, RZ, 0xc0, !PT ;  /* 0x0000007f14147812 */ /* 0x004fc800078ec0ff */
[----:B------:R-:W-:Y:S01]  /*1d6d0*/  SHF.R.U32.HI R20, RZ, 0x2, R20 ;  /* 0x00000002ff147819 */ /* 0x000fe20000011614 */
[----:B---3--:R-:W-:-:S05]  /*1d6e0*/  IMAD.SHL.U32 R6, R21, 0x20, RZ ;  /* 0x0000002015067824 */ /* 0x008fca00078e00ff */
[----:B------:R-:W-:Y:S02]  /*1d6f0*/  LOP3.LUT R6, R20, 0x60, R6, 0xf8, !PT ;  /* 0x0000006014067812 */ /* 0x000fe400078ef806 */
[----:B------:R2:W5:Y:S01]  /*1d700*/  LDL R20, [R1+0x30] ;  /* 0x0000300001147983 */ /* 0x0005620000100800 */
[C---:B------:R-:W-:Y:S02]  /*1d710*/  IMAD R0, R4.reuse, UR5, R0 ;  /* 0x0000000504007c24 */ /* 0x040fe4000f8e0200 */
[----:B------:R-:W-:Y:S01]  /*1d720*/  IMAD.WIDE.U32 R2, R4, UR4, R2 ;  /* 0x0000000404027c25 */ /* 0x000fe2000f8e0002 */
[----:B------:R-:W-:Y:S01]  /*1d730*/  ULDC.64 UR4, c[0x0][0x2d0] ;  /* 0x0000b40000047ab9 */ /* 0x000fe20000000a00 */
[----:B------:R-:W3:Y:S02]  /*1d740*/  @P1 LDC R4, c[0x0][0x44c] ;  /* 0x00011300ff041b82 */ /* 0x000ee40000000800 */
[----:B------:R-:W-:Y:S02]  /*1d750*/  IMAD.IADD R6, R6, 0x1, R12 ;  /* 0x0000000106067824 */ /* 0x000fe400078e020c */
[----:B------:R-:W-:-:S02]  /*1d760*/  IMAD.IADD R3, R3, 0x1, R0 ;  /* 0x0000000103037824 */ /* 0x000fc400078e0200 */
[----:B---3--:R-:W-:-:S04]  /*1d770*/  @P1 IMAD.HI.U32 R0, R6, R4, RZ ;  /* 0x0000000406001227 */ /* 0x008fc800078e00ff */
[----:B------:R-:W-:Y:S01]  /*1d780*/  IMAD.MOV.U32 R4, RZ, RZ, R6 ;  /* 0x000000ffff047224 */ /* 0x000fe200078e0006 */
[----:B-1----:R-:W-:-:S04]  /*1d790*/  @P1 SHF.R.U32.HI R4, RZ, R5, R0 ;  /* 0x00000005ff041219 */ /* 0x002fc80000011600 */
        /* <DEDUP_REMOVED lines=13> */
[----:B------:R-:W1:Y:S01]  /*1d870*/  @P1 LDC R7, c[0x0][0x44c] ;  /* 0x00011300ff071b82 */ /* 0x000e620000000800 */
[----:B------:R-:W-:Y:S01]  /*1d880*/  VIADD R5, R6, 0x80 ;  /* 0x0000008006057836 */ /* 0x000fe20000000000 */
[----:B------:R-:W3:Y:S03]  /*1d890*/  S2R R10, SR_TID.X ;  /* 0x00000000000a7919 */ /* 0x000ee60000002100 */
[----:B------:R-:W-:Y:S02]  /*1d8a0*/  IMAD.MOV.U32 R6, RZ, RZ, R5 ;  /* 0x000000ffff067224 */ /* 0x000fe400078e0005 */
[----:B-1----:R-:W-:-:S05]  /*1d8b0*/  @P1 IMAD.HI.U32 R7, R5, R7, RZ ;  /* 0x0000000705071227 */ /* 0x002fca00078e00ff */
[----:B0-----:R-:W-:-:S05]  /*1d8c0*/  @P1 SHF.R.U32.HI R6, RZ, R8, R7 ;  /* 0x00000008ff061219 */ /* 0x001fca0000011607 */
        /* <DEDUP_REMOVED lines=8> */
[----:B---3--:R-:W-:Y:S02]  /*1d950*/  IMAD.SHL.U32 R21, R10, 0x10, RZ ;  /* 0x000000100a157824 */ /* 0x008fe400078e00ff */
        /* <DEDUP_REMOVED lines=8> */
[----:B------:R-:W-:Y:S02]  /*1d9e0*/  IADD3.X R3, R3, UR9, R6, P1, !PT ;  /* 0x0000000903037c10 */ /* 0x000fe40008ffe406 */
[----:B--2---:R-:W-:Y:S09]  /*1d9f0*/  BRA.DIV UR4, `(.L_x_1350) ;  /* 0x0000003204dc7947 */ /* 0x004ff2000b800000 */
[----:B------:R-:W0:Y:S02]  /*1da00*/  S2R R7, SR_TID.X ;  /* 0x0000000000077919 */ /* 0x000e240000002100 */
[----:B0-----:R-:W-:Y:S02]  /*1da10*/  LOP3.LUT R8, R7, 0x7f, RZ, 0xc0, !PT ;  /* 0x0000007f07087812 */ /* 0x001fe400078ec0ff */
[----:B------:R-:W2:Y:S04]  /*1da20*/  LDL.LU R7, [R1+0x14] ;  /* 0x0000140001077983 */ /* 0x000ea80000300800 */
[----:B------:R-:W3:Y:S01]  /*1da30*/  LDL.LU R11, [R1+0x10] ;  /* 0x00001000010b7983 */ /* 0x000ee20000300800 */
[----:B------:R-:W-:-:S03]  /*1da40*/  SHF.R.U32.HI R10, RZ, 0x2, R8 ;  /* 0x00000002ff0a7819 */ /* 0x000fc60000011608 */
[----:B------:R-:W-:Y:S01]  /*1da50*/  SHFL.IDX PT, R8, R4, RZ, 0x1c1f ;  /* 0x001c1fff04087589 */ /* 0x000fe200000e0000 */
[----:B--2---:R-:W-:-:S03]  /*1da60*/  IMAD R5, R7, R9, RZ ;  /* 0x0000000907057224 */ /* 0x004fc600078e02ff */
[----:B------:R-:W0:Y:S01]  /*1da70*/  SHFL.IDX PT, R7, R0, RZ, 0x1c1f ;  /* 0x001c1fff00077589 */ /* 0x000e2200000e0000 */
[----:B---3--:R-:W-:-:S03]  /*1da80*/  IMAD.IADD R6, R10, 0x1, R11 ;  /* 0x000000010a067824 */ /* 0x008fc600078e020b */
[----:B------:R-:W-:Y:S02]  /*1da90*/  SHFL.IDX PT, R10, R3, RZ, 0x1c1f ;  /* 0x001c1fff030a7589 */ /* 0x000fe400000e0000 */
[----:B------:R-:W-:Y:S02]  /*1daa0*/  ISETP.GE.AND P1, PT, R6, R5, PT ;  /* 0x000000050600720c */ /* 0x000fe40003f26270 */
[----:B------:R-:W-:Y:S11]  /*1dab0*/  SHFL.IDX PT, R3, R3, 0x1, 0x1c1f ;  /* 0x003c1f0003037f89 */ /* 0x000ff600000e0000 */
[----:B0-----:R-:W-:-:S05]  /*1dac0*/  @!P1 IADD3 R7, P2, R21, R7, RZ ;  /* 0x0000000715079210 */ /* 0x001fca0007f5e0ff */
[----:B------:R-:W-:-:S04]  /*1dad0*/  @!P1 IMAD.X R8, RZ, RZ, R8, P2 ;  /* 0x000000ffff089224 */ /* 0x000fc800010e0608 */
[----:B------:R-:W-:Y:S02]  /*1dae0*/  @!P1 IMAD.MOV.U32 R9, RZ, RZ, R8 ;  /* 0x000000ffff099224 */ /* 0x000fe400078e0008 */
[----:B------:R-:W-:Y:S02]  /*1daf0*/  @!P1 IMAD.MOV.U32 R8, RZ, RZ, R7 ;  /* 0x000000ffff089224 */ /* 0x000fe400078e0007 */
[----:B------:R-:W-:-:S03]  /*1db00*/  VIADD R7, R6, 0x20 ;  /* 0x0000002006077836 */ /* 0x000fc60000000000 */
[----:B-----5:R0:W-:Y:S02]  /*1db10*/  @!P1 LDGSTS.E.BYPASS.LTC128B.128 [R20+0xb000], desc[UR40][R8.64], !P0 ;  /* 0x0b00000008149fae */ /* 0x0201e4000c101d68 */
[----:B------:R-:W-:Y:S02]  /*1db20*/  ISETP.GE.AND P1, PT, R7, R5, PT ;  /* 0x000000050700720c */ /* 0x000fe40003f26270 */
[----:B------:R-:W-:Y:S04]  /*1db30*/  SHFL.IDX PT, R7, R4, 0x1, 0x1c1f ;  /* 0x003c1f0004077f89 */ /* 0x000fe800000e0000 */
[----:B0-----:R-:W0:Y:S07]  /*1db40*/  SHFL.IDX PT, R8, R0, 0x1, 0x1c1f ;  /* 0x003c1f0000087f89 */ /* 0x001e2e00000e0000 */
[----:B0-----:R-:W-:-:S05]  /*1db50*/  @!P1 IADD3 R8, P2, R21, R8, RZ ;  /* 0x0000000815089210 */ /* 0x001fca0007f5e0ff */
[----:B------:R-:W-:-:S04]  /*1db60*/  @!P1 IMAD.X R7, RZ, RZ, R7, P2 ;  /* 0x000000ffff079224 */ /* 0x000fc800010e0607 */
[----:B------:R-:W-:Y:S02]  /*1db70*/  @!P1 IMAD.MOV.U32 R9, RZ, RZ, R7 ;  /* 0x000000ffff099224 */ /* 0x000fe400078e0007 */
[----:B------:R-:W-:-:S03]  /*1db80*/  VIADD R7, R6, 0x40 ;  /* 0x0000004006077836 */ /* 0x000fc60000000000 */
[----:B------:R0:W-:Y:S02]  /*1db90*/  @!P1 LDGSTS.E.BYPASS.LTC128B.128 [R20+0xb800], desc[UR40][R8.64], !P0 ;  /* 0x0b80000008149fae */ /* 0x0001e4000c101d68 */
[----:B------:R-:W-:Y:S02]  /*1dba0*/  ISETP.GE.AND P1, PT, R7, R5, PT ;  /* 0x000000050700720c */ /* 0x000fe40003f26270 */
[----:B------:R-:W-:Y:S04]  /*1dbb0*/  SHFL.IDX PT, R7, R4, 0x2, 0x1c1f ;  /* 0x005c1f0004077f89 */ /* 0x000fe800000e0000 */
[----:B------:R-:W-:Y:S04]  /*1dbc0*/  SHFL.IDX PT, R4, R4, 0x3, 0x1c1f ;  /* 0x007c1f0004047f89 */ /* 0x000fe800000e0000 */
[----:B0-----:R-:W0:Y:S03]  /*1dbd0*/  SHFL.IDX PT, R8, R0, 0x2, 0x1c1f ;  /* 0x005c1f0000087f89 */ /* 0x001e2600000e0000 */
[----:B0-----:R-:W-:-:S05]  /*1dbe0*/  @!P1 IADD3 R8, P2, R21, R8, RZ ;  /* 0x0000000815089210 */ /* 0x001fca0007f5e0ff */
[----:B------:R-:W-:-:S04]  /*1dbf0*/  @!P1 IMAD.X R7, RZ, RZ, R7, P2 ;  /* 0x000000ffff079224 */ /* 0x000fc800010e0607 */
[----:B------:R-:W-:Y:S02]  /*1dc00*/  @!P1 IMAD.MOV.U32 R9, RZ, RZ, R7 ;  /* 0x000000ffff099224 */ /* 0x000fe400078e0007 */
[----:B------:R0:W1:Y:S04]  /*1dc10*/  SHFL.IDX PT, R7, R0, 0x3, 0x1c1f ;  /* 0x007c1f0000077f89 */ /* 0x00006800000e0000 */
[----:B------:R2:W-:Y:S01]  /*1dc20*/  @!P1 LDGSTS.E.BYPASS.LTC128B.128 [R20+0xc000], desc[UR40][R8.64], !P0 ;  /* 0x0c00000008149fae */ /* 0x0005e2000c101d68 */
[----:B0-----:R-:W-:-:S05]  /*1dc30*/  VIADD R0, R6, 0x80 ;  /* 0x0000008006007836 */ /* 0x001fca0000000000 */
[----:B------:R-:W-:Y:S01]  /*1dc40*/  ISETP.GE.AND P2, PT, R0, R5, PT ;  /* 0x000000050000720c */ /* 0x000fe20003f46270 */
[----:B------:R-:W-:-:S05]  /*1dc50*/  VIADD R0, R6, 0x60 ;  /* 0x0000006006007836 */ /* 0x000fca0000000000 */
[----:B------:R-:W-:Y:S02]  /*1dc60*/  ISETP.GE.AND P1, PT, R0, R5, PT ;  /* 0x000000050000720c */ /* 0x000fe40003f26270 */
[----:B------:R-:W0:Y:S04]  /*1dc70*/  SHFL.IDX PT, R0, R2, RZ, 0x1c1f ;  /* 0x001c1fff02007589 */ /* 0x000e2800000e0000 */
[----:B------:R-:W3:Y:S07]  /*1dc80*/  SHFL.IDX PT, R2, R2, 0x1, 0x1c1f ;  /* 0x003c1f0002027f89 */ /* 0x000eee00000e0000 */
[----:B-1----:R-:W-:-:S05]  /*1dc90*/  @!P1 IADD3 R7, P3, R21, R7, RZ ;  /* 0x0000000715079210 */ /* 0x002fca0007f7e0ff */
[----:B------:R-:W-:Y:S02]  /*1dca0*/  @!P1 IMAD.X R4, RZ, RZ, R4, P3 ;  /* 0x000000ffff049224 */ /* 0x000fe400018e0604 */
[----:B--2---:R-:W-:Y:S02]  /*1dcb0*/  @!P1 IMAD.MOV.U32 R8, RZ, RZ, R7 ;  /* 0x000000ffff089224 */ /* 0x004fe400078e0007 */
[----:B------:R-:W-:-:S05]  /*1dcc0*/  @!P1 IMAD.MOV.U32 R9, RZ, RZ, R4 ;  /* 0x000000ffff099224 */ /* 0x000fca00078e0004 */
[----:B------:R1:W-:Y:S01]  /*1dcd0*/  @!P1 LDGSTS.E.BYPASS.LTC128B.128 [R20+0xc800], desc[UR40][R8.64], !P0 ;  /* 0x0c80000008149fae */ /* 0x0003e2000c101d68 */
[----:B0-----:R-:W-:-:S05]  /*1dce0*/  @!P2 IADD3 R0, P1, R21, R0, RZ ;  /* 0x000000001500a210 */ /* 0x001fca0007f3e0ff */
[----:B-1----:R-:W-:-:S04]  /*1dcf0*/  @!P2 IMAD.X R8, RZ, RZ, R10, P1 ;  /* 0x000000ffff08a224 */ /* 0x002fc800008e060a */
[----:B------:R-:W-:Y:S02]  /*1dd00*/  @!P2 IMAD.MOV.U32 R9, RZ, RZ, R8 ;  /* 0x000000ffff09a224 */ /* 0x000fe400078e0008 */
[----:B------:R-:W-:-:S05]  /*1dd10*/  @!P2 IMAD.MOV.U32 R8, RZ, RZ, R0 ;  /* 0x000000ffff08a224 */ /* 0x000fca00078e0000 */
[----:B---3--:R0:W-:Y:S02]  /*1dd20*/  @!P2 LDGSTS.E.BYPASS.LTC128B.128 [R20+0xd000], desc[UR40][R8.64], !P0 ;  /* 0x0d0000000814afae */ /* 0x0081e4000c101d68 */
.L_x_1459:
        /* <DEDUP_REMOVED lines=10> */
.L_x_1351:
        /* <DEDUP_REMOVED lines=18> */
.L_x_1460:
[----:B------:R-:W-:Y:S05]  /*1def0*/  BSYNC B0 ;  /* 0x0000000000007941 */ /* 0x000fea0003800000 */
.L_x_1352:
[----:B------:R-:W1:Y:S04]  /*1df00*/  LDL.LU R3, [R1+0x24] ;  /* 0x0000240001037983 */ /* 0x000e680000300800 */
[----:B------:R-:W2:Y:S01]  /*1df10*/  LDL R2, [R1] ;  /* 0x0000000001027983 */ /* 0x000ea20000100800 */
[----:B-1----:R-:W-:-:S05]  /*1df20*/  VIADD R0, R3, 0xfffffffe ;  /* 0xfffffffe03007836 */ /* 0x002fca0000000000 */
[----:B--2---:R-:W-:-:S13]  /*1df30*/  ISETP.GE.AND P0, PT, R0, R2, PT ;  /* 0x000000020000720c */ /* 0x004fda0003f06270 */
[----:B------:R-:W-:Y:S05]  /*1df40*/  @!P0 BRA `(.L_x_1354) ;  /* 0x0000000800ec8947 */ /* 0x000fea0003800000 */
[----:B------:R-:W-:Y:S02]  /*1df50*/  IMAD.MOV.U32 R6, RZ, RZ, R24 ;  /* 0x000000ffff067224 */ /* 0x000fe400078e0018 */
[----:B------:R-:W-:-:S07]  /*1df60*/  IMAD.MOV.U32 R7, RZ, RZ, R26 ;  /* 0x000000ffff077224 */ /* 0x000fce00078e001a */
.L_x_1374:
        /* <DEDUP_REMOVED lines=9> */
[----:B------:R-:W-:Y:S01]  /*1e000*/  ULDC.64 UR4, c[0x0][0x418] ;  /* 0x0001060000047ab9 */ /* 0x000fe20000000a00 */
[----:B0-----:R-:W-:Y:S01]  /*1e010*/  IMAD.MOV.U32 R8, RZ, RZ, R0 ;  /* 0x000000ffff087224 */ /* 0x001fe200078e0000 */
[----:B------:R-:W-:-:S04]  /*1e020*/  ISETP.NE.U32.AND P0, PT, RZ, UR4, PT ;  /* 0x00000004ff007c0c */ /* 0x000fc8000bf05070 */
[----:B------:R-:W-:-:S13]  /*1e030*/  ISETP.NE.AND.EX P0, PT, RZ, UR5, PT, P0 ;  /* 0x00000005ff007c0c */ /* 0x000fda000bf05300 */
        /* <DEDUP_REMOVED lines=15> */
[----:B------:R-:W-:-:S04]  /*1e130*/  LEA R4, P0, R2, UR4, 0x2 ;  /* 0x0000000402047c11 */ /* 0x000fc8000f8010ff */
[----:B------:R-:W-:-:S05]  /*1e140*/  LEA.HI.X R5, R2, UR5, R3, 0x2, P0 ;  /* 0x0000000502057c11 */ /* 0x000fca00080f1403 */
[----:B------:R0:W5:Y:S04]  /*1e150*/  LDG.E R17, desc[UR40][R4.64] ;  /* 0x0000002804117981 */ /* 0x000168000c1e1900 */
.L_x_1357:
        /* <DEDUP_REMOVED lines=8> */
.L_x_1461:
[----:B------:R-:W-:Y:S05]  /*1e1e0*/  BSYNC B1 ;  /* 0x0000000000017941 */ /* 0x000fea0003800000 */
.L_x_1358:
        /* <DEDUP_REMOVED lines=9> */
.L_x_1361:
[----:B------:R-:W-:Y:S05]  /*1e280*/  BSYNC B1 ;  /* 0x0000000000017941 */ /* 0x000fea0003800000 */
.L_x_1360:
        /* <DEDUP_REMOVED lines=12> */
.L_x_1362:
        /* <DEDUP_REMOVED lines=13> */
.L_x_1462:
[----:B------:R-:W-:Y:S05]  /*1e420*/  BSYNC B1 ;  /* 0x0000000000017941 */ /* 0x000fea0003800000 */
.L_x_1363:
        /* <DEDUP_REMOVED lines=11> */
.L_x_1366:
[----:B------:R-:W-:Y:S05]  /*1e4e0*/  BSYNC B1 ;  /* 0x0000000000017941 */ /* 0x000fea0003800000 */
.L_x_1365:
        /* <DEDUP_REMOVED lines=8> */
.L_x_1367:
        /* <DEDUP_REMOVED lines=10> */
.L_x_1356:
[----:B------:R-:W-:Y:S05]  /*1e610*/  BSYNC B0 ;  /* 0x0000000000007941 */ /* 0x000fea0003800000 */
.L_x_1355:
[----:B------:R-:W2:Y:S02]  /*1e620*/  LDL R3, [R1+0x48] ;  /* 0x0000480001037983 */ /* 0x000ea40000100800 */
[----:B--2---:R-:W-:-:S13]  /*1e630*/  ISETP.NE.AND P0, PT, R3, 0x3, PT ;  /* 0x000000030300780c */ /* 0x004fda0003f05270 */
[----:B------:R-:W-:Y:S05]  /*1e640*/  @!P0 BRA `(.L_x_1368) ;  /* 0x0000000000048947 */ /* 0x000fea0003800000 */
[----:B------:R-:W-:Y:S01]  /*1e650*/  BPT.TRAP 0x1 ;  /* 0x000000040000795c */ /* 0x000fe20000300000 */
.L_x_1368:
        /* <DEDUP_REMOVED lines=8> */
.L_x_1463:
[----:B------:R-:W-:Y:S05]  /*1e6e0*/  BSYNC B0 ;  /* 0x0000000000007941 */ /* 0x000fea0003800000 */
.L_x_1369:
[----:B------:R-:W-:Y:S05]  /*1e6f0*/  @!P1 BRA `(.L_x_1371) ;  /* 0x0000000000049947 */ /* 0x000fea0003800000 */
[----:B------:R-:W-:Y:S01]  /*1e700*/  BPT.TRAP 0x1 ;  /* 0x000000040000795c */ /* 0x000fe20000300000 */
.L_x_1371:
[----:B-1----:R-:W-:Y:S01]  /*1e710*/  SHF.L.U32 R2, R7, 0x1f, RZ ;  /* 0x0000001f07027819 */ /* 0x002fe200000006ff */
[----:B------:R-:W-:-:S03]  /*1e720*/  IMAD R10, R6, 0x2800, RZ ;  /* 0x00002800060a7824 */ /* 0x000fc600078e02ff */
[----:B------:R-:W1:Y:S02]  /*1e730*/  SYNCS.PHASECHK.TRANS64.TRYWAIT P0, [R3+URZ+0x13260], R2 ;  /* 0x01326002030075a7 */ /* 0x000e64000800017f */
[----:B-1----:R-:W-:Y:S05]  /*1e740*/  @!P0 BRA `(.L_x_1372) ;  /* 0x0000002c00c08947 */ /* 0x002fea0003800000 */
.L_x_1464:
[----:B------:R-:W1:Y:S04]  /*1e750*/  LDL R4, [R1+0xc] ;  /* 0x00000c0001047983 */ /* 0x000e680000100800 */
[----:B------:R-:W2:Y:S01]  /*1e760*/  LDL R11, [R1+0x8] ;  /* 0x00000800010b7983 */ /* 0x000ea20000100800 */
[----:B------:R-:W-:Y:S05]  /*1e770*/  WARPSYNC.ALL ;  /* 0x0000000000007948 */ /* 0x000fea0003800000 */
[----:B-1----:R-:W-:-:S02]  /*1e780*/  LOP3.LUT R2, R10, R4, RZ, 0xfc, !PT ;  /* 0x000000040a027212 */ /* 0x002fc400078efcff */
        /* <DEDUP_REMOVED lines=41> */
.L_x_1373:
[----:B------:R-:W2:Y:S01]  /*1ea20*/  S2R R2, SR_TID.X ;  /* 0x0000000000027919 */ /* 0x000ea20000002100 */
[----:B-1----:R1:W-:Y:S01]  /*1ea30*/  SYNCS.ARRIVE.TRANS64.A1T0 RZ, [R3+URZ+0x13250], RZ ;  /* 0x013250ff03ff79a7 */ /* 0x0023e2000810003f */
[----:B--2---:R-:W-:Y:S02]  /*1ea40*/  LOP3.LUT R4, R2, 0x7f, RZ, 0xc0, !PT ;  /* 0x0000007f02047812 */ /* 0x004fe400078ec0ff */
[----:B------:R-:W2:Y:S01]  /*1ea50*/  LDL R2, [R1] ;  /* 0x0000000001027983 */ /* 0x000ea20000100800 */
[----:B------:R-:W-:Y:S01]  /*1ea60*/  IMAD.MOV.U32 R6, RZ, RZ, R24 ;  /* 0x000000ffff067224 */ /* 0x000fe200078e0018 */
[----:B------:R-:W-:Y:S01]  /*1ea70*/  BAR.SYNC.DEFER_BLOCKING 0x2, 0x80 ;  /* 0x0082000000007b1d */ /* 0x000fe20000010000 */
[----:B------:R-:W-:Y:S01]  /*1ea80*/  ISETP.NE.AND P0, PT, R4, RZ, PT ;  /* 0x000000ff0400720c */ /* 0x000fe20003f05270 */
[----:B------:R-:W-:-:S12]  /*1ea90*/  IMAD.MOV.U32 R7, RZ, RZ, R26 ;  /* 0x000000ffff077224 */ /* 0x000fd800078e001a */
[----:B-1----:R-:W-:-:S05]  /*1eaa0*/  @!P0 VIADD R3, R3, 0x13280 ;  /* 0x0001328003038836 */ /* 0x002fca0000000000 */
[----:B------:R-:W-:-:S04]  /*1eab0*/  @!P0 PRMT R3, RZ, 0x654, R3 ;  /* 0x00000654ff038816 */ /* 0x000fc80000000003 */
[----:B------:R1:W-:Y:S01]  /*1eac0*/  @!P0 SYNCS.ARRIVE.TRANS64.RED.A1T0 RZ, [R3+URZ], RZ ;  /* 0x000000ff03ff89a7 */ /* 0x0003e2000810043f */
[C---:B--2---:R-:W-:Y:S01]  /*1ead0*/  ISETP.GT.AND P0, PT, R0.reuse, R2, PT ;  /* 0x000000020000720c */ /* 0x044fe20003f04270 */
[----:B------:R-:W-:-:S12]  /*1eae0*/  VIADD R0, R0, 0xffffffff ;  /* 0xffffffff00007836 */ /* 0x000fd80000000000 */
[----:B-1----:R-:W-:Y:S05]  /*1eaf0*/  @P0 BRA `(.L_x_1374) ;  /* 0xfffffff4001c0947 */ /* 0x002fea000383ffff */
.L_x_1354:
        /* <DEDUP_REMOVED lines=18> */
[----:B-1----:R-:W-:-:S07]  /*1ec20*/  IADD3 R16, R0, UR36, R7 ;  /* 0x0000002400107c10 */ /* 0x002fce000fffe007 */
.L_x_1376:
[----:B------:R-:W-:Y:S05]  /*1ec30*/  BSYNC B0 ;  /* 0x0000000000007941 */ /* 0x000fea0003800000 */
.L_x_1375:
[----:B------:R-:W-:Y:S05]  /*1ec40*/  @!P2 BRA `(.L_x_1377) ;  /* 0x000000000004a947 */ /* 0x000fea0003800000 */
[----:B------:R-:W-:Y:S01]  /*1ec50*/  BPT.TRAP 0x1 ;  /* 0x000000040000795c */ /* 0x000fe20000300000 */
.L_x_1377:
        /* <DEDUP_REMOVED lines=8> */
.L_x_1465:
[----:B------:R-:W-:Y:S05]  /*1ece0*/  BSYNC B0 ;  /* 0x0000000000007941 */ /* 0x000fea0003800000 */
.L_x_1378:
[----:B------:R-:W-:Y:S05]  /*1ecf0*/  @!P2 BRA `(.L_x_1380) ;  /* 0x000000000004a947 */ /* 0x000fea0003800000 */
[----:B------:R-:W-:Y:S01]  /*1ed00*/  BPT.TRAP 0x1 ;  /* 0x000000040000795c */ /* 0x000fe20000300000 */
.L_x_1380:
[----:B-1----:R-:W-:-:S04]  /*1ed10*/  SHF.L.U32 R0, R26, 0x1f, RZ ;  /* 0x0000001f1a007819 */ /* 0x002fc800000006ff */
[----:B------:R-:W1:Y:S02]  /*1ed20*/  SYNCS.PHASECHK.TRANS64.TRYWAIT P1, [R3+URZ+0x13260], R0 ;  /* 0x01326000030075a7 */ /* 0x000e64000802017f */
[----:B-1----:R-:W-:Y:S05]  /*1ed30*/  @!P1 BRA `(.L_x_1381) ;  /* 0x00000028006c9947 */ /* 0x002fea0003800000 */
.L_x_1466:
[----:B------:R-:W1:Y:S04]  /*1ed40*/  LDL R4, [R1+0xc] ;  /* 0x00000c0001047983 */ /* 0x000e680000100800 */
[----:B0-----:R-:W2:Y:S01]  /*1ed50*/  LDL R10, [R1+0x8] ;  /* 0x00000800010a7983 */ /* 0x001ea20000100800 */
[----:B------:R-:W-:Y:S01]  /*1ed60*/  IMAD R2, R24, 0x2800, RZ ;  /* 0x0000280018027824 */ /* 0x000fe200078e02ff */
        /* <DEDUP_REMOVED lines=43> */
.L_x_1382:
        /* <DEDUP_REMOVED lines=10> */
.L_x_1331:
[----:B------:R-:W-:-:S13]  /*1f0c0*/  LOP3.LUT P0, RZ, R22, 0x2, RZ, 0xc0, !PT ;  /* 0x0000000216ff7812 */ /* 0x000fda000780c0ff */
        /* <DEDUP_REMOVED lines=10> */
.L_x_1383:
[----:B------:R-:W1:Y:S01]  /*1f170*/  S2R R0, SR_TID.X ;  /* 0x0000000000007919 */ /* 0x000e620000002100 */
[----:B------:R-:W-:Y:S01]  /*1f180*/  UMOV UR4, 0xffffffff ;  /* 0xffffffff00047882 */ /* 0x000fe20000000000 */
[----:B-1----:R-:W-:-:S04]  /*1f190*/  LOP3.LUT R7, R0, 0x1f, RZ, 0xc0, !PT ;  /* 0x0000001f00077812 */ /* 0x002fc800078ec0ff */
[----:B------:R-:W-:Y:S01]  /*1f1a0*/  ISETP.NE.AND P0, PT, R7, 0x1f, PT ;  /* 0x0000001f0700780c */ /* 0x000fe20003f05270 */
[----:B------:R-:W-:-:S12]  /*1f1b0*/  BRA.DIV UR4, `(.L_x_1385) ;  /* 0x0000002604607947 */ /* 0x000fd8000b800000 */
[----:B------:R-:W-:Y:S01]  /*1f1c0*/  IMAD.IADD R5, R19, 0x1, R7 ;  /* 0x0000000113057824 */ /* 0x000fe200078e0207 */
[----:B------:R-:W-:-:S04]  /*1f1d0*/  ULDC UR4, c[0x0][0xc3c] ;  /* 0x00030f0000047ab9 */ /* 0x000fc80000000800 */
[----:B------:R-:W-:-:S13]  /*1f1e0*/  ISETP.GE.OR P1, PT, R5, UR4, !P0 ;  /* 0x0000000405007c0c */ /* 0x000fda000c726670 */
[----:B0-----:R-:W0:Y:S02]  /*1f1f0*/  @!P1 LDC.64 R2, c[0x0][0xc80] ;  /* 0x00032000ff029b82 */ /* 0x001e240000000a00 */
        /* <DEDUP_REMOVED lines=27> */
.L_x_1476:
[----:B------:R-:W-:Y:S02]  /*1f3b0*/  ULDC UR4, c[0x0][0xc38] ;  /* 0x00030e0000047ab9 */ /* 0x000fe40000000800 */
[----:B------:R-:W-:-:S04]  /*1f3c0*/  IMAD.U32 R4, RZ, RZ, UR4 ;  /* 0x00000004ff047e24 */ /* 0x000fc8000f8e00ff */
[----:B-1----:R-:W-:-:S04]  /*1f3d0*/  IMAD R5, R14, R4, RZ ;  /* 0x000000040e057224 */ /* 0x002fc800078e02ff */
[----:B------:R-:W-:-:S05]  /*1f3e0*/  IMAD.IADD R16, R16, 0x1, R5 ;  /* 0x0000000110107824 */ /* 0x000fca00078e0205 */
[----:B------:R-:W-:-:S13]  /*1f3f0*/  ISETP.GT.AND P6, PT, R16, R0, PT ;  /* 0x000000001000720c */ /* 0x000fda0003fc4270 */
[----:B------:R-:W-:Y:S05]  /*1f400*/  @P6 BRA `(.L_x_1386) ;  /* 0x00000000009c6947 */ /* 0x000fea0003800000 */
.L_x_1391:
        /* <DEDUP_REMOVED lines=14> */
.L_x_1389:
[----:B------:R-:W-:Y:S05]  /*1f4f0*/  BSYNC B0 ;  /* 0x0000000000007941 */ /* 0x000fea0003800000 */
.L_x_1388:
        /* <DEDUP_REMOVED lines=14> */
[----:B------:R-:W0:Y:S02]  /*1f5e0*/  SHFL.UP PT, R14, R6, 0x10, RZ ;  /* 0x06000000060e7989 */ /* 0x000e2400000e00ff */
[----:B01----:R-:W-:-:S05]  /*1f5f0*/  SEL R3, R14, RZ, P5 ;  /* 0x000000ff0e037207 */ /* 0x003fca0002800000 */
[----:B------:R-:W-:-:S05]  /*1f600*/  IMAD.IADD R3, R6, 0x1, R3 ;  /* 0x0000000106037824 */ /* 0x000fca00078e0203 */
[----:B------:R0:W1:Y:S02]  /*1f610*/  SHFL.IDX PT, R14, R3, 0x1f, 0x1f ;  /* 0x03e01f00030e7f89 */ /* 0x00006400000e0000 */
.L_x_1484:
[----:B------:R-:W-:Y:S02]  /*1f620*/  ULDC UR4, c[0x0][0xc38] ;  /* 0x00030e0000047ab9 */ /* 0x000fe40000000800 */
[----:B------:R-:W-:-:S04]  /*1f630*/  IMAD.U32 R4, RZ, RZ, UR4 ;  /* 0x00000004ff047e24 */ /* 0x000fc8000f8e00ff */
[----:B-1----:R-:W-:-:S04]  /*1f640*/  IMAD R5, R14, R4, RZ ;  /* 0x000000040e057224 */ /* 0x002fc800078e02ff */
[----:B------:R-:W-:-:S05]  /*1f650*/  IMAD.IADD R16, R5, 0x1, R16 ;  /* 0x0000000105107824 */ /* 0x000fca00078e0210 */
[----:B------:R-:W-:-:S13]  /*1f660*/  ISETP.GT.AND P6, PT, R16, R0, PT ;  /* 0x000000001000720c */ /* 0x000fda0003fc4270 */
[----:B------:R-:W-:Y:S05]  /*1f670*/  @!P6 BRA `(.L_x_1391) ;  /* 0xfffffffc0064e947 */ /* 0x000fea000383ffff */
.L_x_1386:
        /* <DEDUP_REMOVED lines=8> */
.L_x_1488:
[----:B------:R-:W-:Y:S01]  /*1f700*/  ISETP.NE.AND P0, PT, R5, RZ, PT ;  /* 0x000000ff0500720c */ /* 0x000fe20003f05270 */
[----:B------:R-:W-:-:S12]  /*1f710*/  IMAD.MOV.U32 R5, RZ, RZ, RZ ;  /* 0x000000ffff057224 */ /* 0x000fd800078e00ff */
[----:B------:R-:W-:Y:S05]  /*1f720*/  @!P0 BRA `(.L_x_1393) ;  /* 0x0000000000108947 */ /* 0x000fea0003800000 */
[----:B------:R-:W-:Y:S01]  /*1f730*/  UMOV UR4, 0xffffffff ;  /* 0xffffffff00047882 */ /* 0x000fe20000000000 */
[----:B------:R-:W-:Y:S02]  /*1f740*/  VIADD R12, R6, 0xffffffff ;  /* 0xffffffff060c7836 */ /* 0x000fe40000000000 */
[----:B------:R-:W-:Y:S05]  /*1f750*/  BRA.DIV UR4, `(.L_x_1394) ;  /* 0x0000002a04207947 */ /* 0x000fea000b800000 */
[----:B------:R3:W4:Y:S02]  /*1f760*/  SHFL.IDX PT, R5, R3, R12, 0x1f ;  /* 0x00001f0c03057589 */ /* 0x00072400000e0000 */
.L_x_1393:
[----:B01-3--:R-:W0:Y:S01]  /*1f770*/  LDC.64 R2, c[0x0][0xc90] ;  /* 0x00032400ff027b82 */ /* 0x00be220000000a00 */
[----:B------:R-:W-:-:S04]  /*1f780*/  IMAD.IADD R19, R6, 0x1, R19 ;  /* 0x0000000106137824 */ /* 0x000fc800078e0213 */
[----:B0-----:R-:W-:-:S05]  /*1f790*/  IMAD.WIDE R2, R19, 0x4, R2 ;  /* 0x0000000413027825 */ /* 0x001fca00078e0202 */
[----:B------:R-:W2:Y:S01]  /*1f7a0*/  LDG.E R7, desc[UR40][R2.64] ;  /* 0x0000002802077981 */ /* 0x000ea2000c1e1900 */
[----:B----4-:R-:W-:-:S04]  /*1f7b0*/  IMAD R16, R5, R4, R16 ;  /* 0x0000000405107224 */ /* 0x010fc800078e0210 */
[----:B------:R-:W-:Y:S02]  /*1f7c0*/  IMAD.IADD R0, R0, 0x1, -R16 ;  /* 0x0000000100007824 */ /* 0x000fe400078e0a10 */
[----:B--2---:R-:W-:-:S05]  /*1f7d0*/  IMAD R6, R17, R7, RZ ;  /* 0x0000000711067224 */ /* 0x004fca00078e02ff */
[----:B------:R-:W-:-:S04]  /*1f7e0*/  IABS R8, R6 ;  /* 0x0000000600087213 */ /* 0x000fc80000000000 */
[----:B------:R-:W0:Y:S08]  /*1f7f0*/  I2F.RP R9, R8 ;  /* 0x0000000800097306 */ /* 0x000e300000209400 */
[----:B0-----:R-:W0:Y:S02]  /*1f800*/  MUFU.RCP R9, R9 ;  /* 0x0000000900097308 */ /* 0x001e240000001000 */
[----:B0-----:R-:W-:-:S06]  /*1f810*/  VIADD R10, R9, 0xffffffe ;  /* 0x0ffffffe090a7836 */ /* 0x001fcc0000000000 */
[----:B------:R-:W0:Y:S02]  /*1f820*/  F2I.FTZ.U32.TRUNC.NTZ R3, R10 ;  /* 0x0000000a00037305 */ /* 0x000e24000021f000 */
[----:B0-----:R-:W-:-:S04]  /*1f830*/  IMAD.MOV R2, RZ, RZ, -R3 ;  /* 0x000000ffff027224 */ /* 0x001fc800078e0a03 */
[----:B------:R-:W-:Y:S02]  /*1f840*/  IMAD R5, R2, R8, RZ ;  /* 0x0000000802057224 */ /* 0x000fe400078e02ff */
[----:B------:R-:W-:-:S04]  /*1f850*/  IMAD.MOV.U32 R2, RZ, RZ, RZ ;  /* 0x000000ffff027224 */ /* 0x000fc800078e00ff */
[----:B------:R-:W-:Y:S01]  /*1f860*/  IMAD.HI.U32 R2, R3, R5, R2 ;  /* 0x0000000503027227 */ /* 0x000fe200078e0002 */
[----:B------:R-:W-:Y:S02]  /*1f870*/  IABS R3, R0 ;  /* 0x0000000000037213 */ /* 0x000fe40000000000 */
[----:B------:R-:W-:-:S03]  /*1f880*/  IABS R5, R6 ;  /* 0x0000000600057213 */ /* 0x000fc60000000000 */
[----:B------:R-:W-:-:S04]  /*1f890*/  IMAD.HI.U32 R2, R2, R3, RZ ;  /* 0x0000000302027227 */ /* 0x000fc800078e00ff */
[----:B------:R-:W-:-:S04]  /*1f8a0*/  IMAD.MOV R5, RZ, RZ, -R5 ;  /* 0x000000ffff057224 */ /* 0x000fc800078e0a05 */
        /* <DEDUP_REMOVED lines=35> */
[C---:B------:R-:W-:Y:S01]  /*1fae0*/  LOP3.LUT R2, R0.reuse, R4, RZ, 0x3c, !PT ;  /* 0x0000000400027212 */ /* 0x040fe200078e3cff */
[----:B------:R-:W-:-:S03]  /*1faf0*/  IMAD.IADD R0, R0, 0x1, R5 ;  /* 0x0000000100007824 */ /* 0x000fc600078e0205 */
[----:B------:R-:W-:-:S07]  /*1fb00*/  ISETP.GE.AND P2, PT, R2, RZ, PT ;  /* 0x000000ff0200720c */ /* 0x000fce0003f46270 */
[----:B------:R-:W-:-:S06]  /*1fb10*/  @P0 VIADD R9, R9, 0x1 ;  /* 0x0000000109090836 */ /* 0x000fcc0000000000 */
[----:B------:R-:W-:Y:S01]  /*1fb20*/  @!P2 IMAD.MOV R9, RZ, RZ, -R9 ;  /* 0x000000ffff09a224 */ /* 0x000fe200078e0a09 */
[----:B------:R-:W-:Y:S01]  /*1fb30*/  @!P1 LOP3.LUT R9, RZ, R4, RZ, 0x33, !PT ;  /* 0x00000004ff099212 */ /* 0x000fe200078e33ff */
[----:B------:R-:W-:-:S04]  /*1fb40*/  IMAD.MOV R4, RZ, RZ, -R4 ;  /* 0x000000ffff047224 */ /* 0x000fc800078e0a04 */
[----:B------:R-:W-:Y:S01]  /*1fb50*/  IMAD R18, R9, R4, R0 ;  /* 0x0000000409127224 */ /* 0x000fe200078e0200 */
[----:B------:R-:W-:-:S05]  /*1fb60*/  LOP3.LUT R0, RZ, R9, RZ, 0x33, !PT ;  /* 0x00000009ff007212 */ /* 0x000fca00078e33ff */
[----:B------:R-:W-:Y:S01]  /*1fb70*/  IMAD.IADD R17, R17, 0x1, R0 ;  /* 0x0000000111117824 */ /* 0x000fe200078e0200 */
[----:B------:R-:W-:Y:S06]  /*1fb80*/  BRA `(.L_x_1395) ;  /* 0x00000000001c7947 */ /* 0x000fec0003800000 */
.L_x_1387:
[----:B------:R-:W-:Y:S01]  /*1fb90*/  UMOV UR4, URZ ;  /* 0x0000003f00047c82 */ /* 0x000fe20008000000 */
[----:B------:R-:W-:Y:S01]  /*1fba0*/  UMOV UR5, URZ ;  /* 0x0000003f00057c82 */ /* 0x000fe20008000000 */
[----:B------:R-:W-:Y:S01]  /*1fbb0*/  ULDC UR6, c[0x0][0xc3c] ;  /* 0x00030f0000067ab9 */ /* 0x000fe20000000800 */
[----:B------:R-:W-:Y:S02]  /*1fbc0*/  IMAD.MOV.U32 R16, RZ, RZ, R0 ;  /* 0x000000ffff107224 */ /* 0x000fe400078e0000 */
[----:B------:R-:W-:Y:S02]  /*1fbd0*/  IMAD.U32 R17, RZ, RZ, UR4 ;  /* 0x00000004ff117e24 */ /* 0x000fe4000f8e00ff */
[----:B------:R-:W-:Y:S02]  /*1fbe0*/  IMAD.U32 R18, RZ, RZ, UR5 ;  /* 0x00000005ff127e24 */ /* 0x000fe4000f8e00ff */
[----:B------:R-:W-:-:S07]  /*1fbf0*/  IMAD.U32 R19, RZ, RZ, UR6 ;  /* 0x00000006ff137e24 */ /* 0x000fce000f8e00ff */
.L_x_1395:
        /* <DEDUP_REMOVED lines=10> */
.L_x_1384:
[----:B------:R-:W-:Y:S02]  /*1fca0*/  ULDC UR4, c[0x0][0xc3c] ;  /* 0x00030f0000047ab9 */ /* 0x000fe40000000800 */
[----:B--2---:R-:W-:-:S13]  /*1fcb0*/  ISETP.GE.AND P0, PT, R19, UR4, PT ;  /* 0x0000000413007c0c */ /* 0x004fda000bf06270 */
[----:B------:R-:W-:Y:S05]  /*1fcc0*/  @!P0 BRA `(.L_x_1396) ;  /* 0xffffffac00748947 */ /* 0x000fea000383ffff */
[----:B------:R-:W-:Y:S05]  /*1fcd0*/  BSYNC B7 ;  /* 0x0000000000077941 */ /* 0x000fea0003800000 */
.L_x_1278:
        /* <DEDUP_REMOVED lines=12> */
.L_x_1491:
[----:B------:R-:W-:Y:S05]  /*1fda0*/  BSYNC B0 ;  /* 0x0000000000007941 */ /* 0x000fea0003800000 */
.L_x_1397:
[----:B------:R-:W-:-:S03]  /*1fdb0*/  UMOV UR4, 0xffffffff ;  /* 0xffffffff00047882 */ /* 0x000fc60000000000 */
[----:B------:R-:W-:Y:S05]  /*1fdc0*/  BRA.DIV UR4, `(.L_x_1399) ;  /* 0x0000002204c07947 */ /* 0x000fea000b800000 */
[----:B0-----:R-:W0:Y:S02]  /*1fdd0*/  S2R R0, SR_TID.X ;  /* 0x0000000000007919 */ /* 0x001e240000002100 */
[----:B0-----:R-:W-:-:S04]  /*1fde0*/  SHF.R.U32.HI R0, RZ, 0x5, R0 ;  /* 0x00000005ff007819 */ /* 0x001fc80000011600 */
[----:B------:R-:W-:-:S05]  /*1fdf0*/  LOP3.LUT R0, R0, 0x3, RZ, 0xc0, !PT ;  /* 0x0000000300007812 */ /* 0x000fca00078ec0ff */
[----:B------:R0:W1:Y:S02]  /*1fe00*/  SHFL.IDX PT, R14, R0, RZ, 0x1f ;  /* 0x00001fff000e7589 */ /* 0x00006400000e0000 */
.L_x_1494:
[----:B-1----:R-:W-:-:S13]  /*1fe10*/  ISETP.NE.AND P0, PT, R14, RZ, PT ;  /* 0x000000ff0e00720c */ /* 0x002fda0003f05270 */
[----:B------:R-:W-:Y:S05]  /*1fe20*/  @P0 BRA `(.L_x_1093) ;  /* 0x0000000000a40947 */ /* 0x000fea0003800000 */
[----:B------:R-:W-:-:S03]  /*1fe30*/  UMOV UR4, 0xffffffff ;  /* 0xffffffff00047882 */ /* 0x000fc60000000000 */
[----:B------:R-:W-:Y:S05]  /*1fe40*/  BRA.DIV UR4, `(.L_x_1400) ;  /* 0x0000002204d47947 */ /* 0x000fea000b800000 */
[----:B------:R-:W-:-:S13]  /*1fe50*/  ELECT P6, URZ, PT ;  /* 0x00000000003f782f */ /* 0x000fda00038c0000 */
.L_x_1497:
[----:B------:R-:W-:Y:S05]  /*1fe60*/  @!P6 BRA `(.L_x_1093) ;  /* 0x000000000094e947 */ /* 0x000fea0003800000 */
[----:B0-----:R-:W2:Y:S02]  /*1fe70*/  LDL.LU R0, [R1+0x34] ;  /* 0x0000340001007983 */ /* 0x001ea40000300800 */
[----:B--2---:R-:W-:-:S04]  /*1fe80*/  LOP3.LUT R0, R0, 0x2, RZ, 0xfc, !PT ;  /* 0x0000000200007812 */ /* 0x004fc800078efcff */
[----:B------:R-:W-:-:S13]  /*1fe90*/  ISETP.NE.AND P0, PT, R0, 0x3, PT ;  /* 0x000000030000780c */ /* 0x000fda0003f05270 */
[----:B------:R-:W-:Y:S05]  /*1fea0*/  @!P0 BRA `(.L_x_1401) ;  /* 0x0000000000048947 */ /* 0x000fea0003800000 */
[----:B------:R-:W-:Y:S01]  /*1feb0*/  BPT.TRAP 0x1 ;  /* 0x000000040000795c */ /* 0x000fe20000300000 */
.L_x_1401:
        /* <DEDUP_REMOVED lines=12> */
.L_x_1498:
[----:B------:R-:W1:Y:S02]  /*1ff80*/  SYNCS.PHASECHK.TRANS64.TRYWAIT P1, [R3+URZ], R0 ;  /* 0x00000000030075a7 */ /* 0x000e64000802017f */
[----:B-1----:R-:W-:Y:S05]  /*1ff90*/  @!P1 BRA `(.L_x_1403) ;  /* 0x0000002000b49947 */ /* 0x002fea0003800000 */
.L_x_1499:
[----:B------:R-:W-:Y:S05]  /*1ffa0*/  @!P0 BRA `(.L_x_1404) ;  /* 0x0000000000048947 */ /* 0x000fea0003800000 */
[----:B------:R-:W-:Y:S01]  /*1ffb0*/  BPT.TRAP 0x1 ;  /* 0x000000040000795c */ /* 0x000fe20000300000 */
.L_x_1404:
[----:B-1----:R-:W-:-:S04]  /*1ffc0*/  IMAD R3, R24, 0x8, R9 ;  /* 0x0000000818037824 */ /* 0x002fc800078e0209 */
[----:B------:R-:W1:Y:S02]  /*1ffd0*/  SYNCS.PHASECHK.TRANS64.TRYWAIT P1, [R3+URZ+0x13260], R2 ;  /* 0x01326002030075a7 */ /* 0x000e64000802017f */
[----:B-1----:R-:W-:Y:S05]  /*1ffe0*/  @!P1 BRA `(.L_x_1405) ;  /* 0x0000002000b49947 */ /* 0x002fea0003800000 */
.L_x_1500:
[----:B------:R-:W-:Y:S05]  /*1fff0*/  @!P0 BRA `(.L_x_1406) ;  /* 0x0000000000048947 */ /* 0x000fea0003800000 */
[----:B------:R-:W-:Y:S01]  /*20000*/  BPT.TRAP 0x1 ;  /* 0x000000040000795c */ /* 0x000fe20000300000 */
.L_x_1406:
[----:B------:R-:W-:-:S04]  /*20010*/  IMAD R5, R4, 0x8, R9 ;  /* 0x0000000804057824 */ /* 0x000fc800078e0209 */
[----:B------:R-:W2:Y:S02]  /*20020*/  SYNCS.PHASECHK.TRANS64.TRYWAIT P1, [R5+URZ+0x13260], R0 ;  /* 0x01326000050075a7 */ /* 0x000ea4000802017f */
[----:B--2---:R-:W-:Y:S05]  /*20030*/  @!P1 BRA `(.L_x_1407) ;  /* 0x0000002000b49947 */ /* 0x004fea0003800000 */
.L_x_1501:
[----:B------:R-:W-:Y:S05]  /*20040*/  @!P0 BRA `(.L_x_1408) ;  /* 0x0000000000048947 */ /* 0x000fea0003800000 */
[----:B------:R-:W-:Y:S01]  /*20050*/  BPT.TRAP 0x1 ;  /* 0x000000040000795c */ /* 0x000fe20000300000 */
.L_x_1408:
[----:B------:R-:W3:Y:S02]  /*20060*/  SYNCS.PHASECHK.TRANS64.TRYWAIT P0, [R3+URZ+0x13280], R2 ;  /* 0x01328002030075a7 */ /* 0x000ee4000800017f */
[----:B---3--:R-:W-:Y:S05]  /*20070*/  @!P0 BRA `(.L_x_1409) ;  /* 0x0000002000b88947 */ /* 0x008fea0003800000 */
.L_x_1410:
[----:B----4-:R4:W0:Y:S02]  /*20080*/  SYNCS.PHASECHK.TRANS64.TRYWAIT P0, [R5+URZ+0x13280], R0 ;  /* 0x01328000050075a7 */ /* 0x010824000800017f */
[----:B0-----:R-:W-:Y:S05]  /*20090*/  @!P0 NANOSLEEP.SYNCS 0x989680 ;  /* 0x009896800000895d */ /* 0x001fea0003900000 */
[----:B------:R-:W0:Y:S02]  /*200a0*/  @!P0 SYNCS.PHASECHK.TRANS64 P0, [R5+URZ+0x13280], R0 ;  /* 0x01328000050085a7 */ /* 0x000e24000800007f */
[----:B0-----:R-:W-:Y:S05]  /*200b0*/  @!P0 BRA `(.L_x_1410) ;  /* 0xfffffffc00f08947 */ /* 0x001fea000383ffff */
.L_x_1093:
[----:B------:R-:W-:Y:S05]  /*200c0*/  BSYNC B8 ;  /* 0x0000000000087941 */ /* 0x000fea0003800000 */
.L_x_1090:
[----:B------:R-:W-:Y:S05]  /*200d0*/  EXIT ;  /* 0x000000000000794d */ /* 0x000fea0003800000 */
.L_x_1117:
[----:B0-----:R0:W1:Y:S02]  /*200e0*/  SYNCS.PHASECHK.TRANS64.TRYWAIT P5, [R73+URZ+0x13290], R76 ;  /* 0x0132904c490075a7 */ /* 0x00106400080a017f */
[----:B-1----:R-:W-:Y:S05]  /*200f0*/  @!P5 NANOSLEEP.SYNCS 0x989680 ;  /* 0x009896800000d95d */ /* 0x002fea0003900000 */
[----:B------:R-:W1:Y:S02]  /*20100*/  @!P5 SYNCS.PHASECHK.TRANS64 P5, [R73+URZ+0x13290], R76 ;  /* 0x0132904c4900d5a7 */ /* 0x000e6400080a007f */
[----:B-1----:R-:W-:Y:S05]  /*20110*/  @!P5 BRA `(.L_x_1117) ;  /* 0xfffffffc00f0d947 */ /* 0x002fea000383ffff */
[----:B------:R-:W-:Y:S05]  /*20120*/  BRA `(.L_x_1411) ;  /* 0xfffffe2800147947 */ /* 0x000fea000383ffff */
.L_x_1127:
[----:B0-----:R0:W1:Y:S02]  /*20130*/  SYNCS.PHASECHK.TRANS64.TRYWAIT P5, [R73+URZ+0x13290], R76 ;  /* 0x0132904c490075a7 */ /* 0x00106400080a017f */
[----:B-1----:R-:W-:Y:S05]  /*20140*/  @!P5 NANOSLEEP.SYNCS 0x989680 ;  /* 0x009896800000d95d */ /* 0x002fea0003900000 */
[----:B------:R-:W1:Y:S02]  /*20150*/  @!P5 SYNCS.PHASECHK.TRANS64 P5, [R73+URZ+0x13290], R76 ;  /* 0x0132904c4900d5a7 */ /* 0x000e6400080a007f */
[----:B-1----:R-:W-:Y:S05]  /*20160*/  @!P5 BRA `(.L_x_1127) ;  /* 0xfffffffc00f0d947 */ /* 0x002fea000383ffff */
[----:B------:R-:W-:Y:S05]  /*20170*/  BRA `(.L_x_1412) ;  /* 0xfffffe38003c7947 */ /* 0x000fea000383ffff */
.L_x_1132:
[----:B0-----:R0:W1:Y:S02]  /*20180*/  SYNCS.PHASECHK.TRANS64.TRYWAIT P1, [R73+URZ+0x13290], R76 ;  /* 0x0132904c490075a7 */ /* 0x001064000802017f */
[----:B-1----:R-:W-:Y:S05]  /*20190*/  @!P1 NANOSLEEP.SYNCS 0x989680 ;  /* 0x009896800000995d */ /* 0x002fea0003900000 */
[----:B------:R-:W1:Y:S02]  /*201a0*/  @!P1 SYNCS.PHASECHK.TRANS64 P1, [R73+URZ+0x13290], R76 ;  /* 0x0132904c490095a7 */ /* 0x000e64000802007f */
[----:B-1----:R-:W-:Y:S05]  /*201b0*/  @!P1 BRA `(.L_x_1132) ;  /* 0xfffffffc00f09947 */ /* 0x002fea000383ffff */
[----:B------:R-:W-:Y:S05]  /*201c0*/  BRA `(.L_x_1413) ;  /* 0xfffffe4800547947 */ /* 0x000fea000383ffff */
.L_x_1136:
[----:B--2---:R2:W0:Y:S02]  /*201d0*/  SYNCS.PHASECHK.TRANS64.TRYWAIT P0, [R73+URZ+0x132b0], R76 ;  /* 0x0132b04c490075a7 */ /* 0x004424000800017f */
[----:B0-----:R-:W-:Y:S05]  /*201e0*/  @!P0 NANOSLEEP.SYNCS 0x989680 ;  /* 0x009896800000895d */ /* 0x001fea0003900000 */
[----:B------:R-:W0:Y:S02]  /*201f0*/  @!P0 SYNCS.PHASECHK.TRANS64 P0, [R73+URZ+0x132b0], R76 ;  /* 0x0132b04c490085a7 */ /* 0x000e24000800007f */
[----:B0-----:R-:W-:Y:S05]  /*20200*/  @!P0 BRA `(.L_x_1136) ;  /* 0xfffffffc00f08947 */ /* 0x001fea000383ffff */
[----:B------:R-:W-:Y:S05]  /*20210*/  BRA `(.L_x_1414) ;  /* 0xfffffe4800c87947 */ /* 0x000fea000383ffff */
.L_x_1162:
[----:B------:R-:W-:Y:S01]  /*20220*/  BSSY B1, `(.L_x_1415) ;  /* 0x0000007000017945 */ /* 0x000fe20003800000 */
[----:B------:R-:W-:Y:S02]  /*20230*/  IMAD.MOV.U32 R12, RZ, RZ, RZ ;  /* 0x000000ffff0c7224 */ /* 0x000fe400078e00ff */
[----:B------:R-:W-:Y:S02]  /*20240*/  IMAD.MOV.U32 R11, RZ, RZ, 0x1e1f ;  /* 0x00001e1fff0b7424 */ /* 0x000fe400078e00ff */
[----:B------:R-:W-:-:S07]  /*20250*/  IMAD.MOV.U32 R15, RZ, RZ, -0x1 ;  /* 0xffffffffff0f7424 */ /* 0x000fce00078e00ff */
[----:B------:R-:W-:Y:S05]  /*20260*/  WARPSYNC.COLLECTIVE R15, `(.L_x_1416) ;  /* 0x000000000f087348 */ /* 0x000fea0003c00000 */
[----:B------:R0:W1:Y:S02]  /*20270*/  SHFL.IDX P6, R14, R13, R12, R11 ;  /* 0x0000000c0d0e7389 */ /* 0x00006400000c000b */
[----:B01----:R-:W-:Y:S01]  /*20280*/  ENDCOLLECTIVE ;  /* 0x000000000000791b */ /* 0x003fe20003800000 */
.L_x_1416:
[----:B------:R-:W-:Y:S05]  /*20290*/  BSYNC B1 ;  /* 0x0000000000017941 */ /* 0x000fea0003800000 */
.L_x_1415:
        /* <DEDUP_REMOVED lines=8> */
.L_x_1417:
[----:B------:R-:W-:Y:S02]  /*20320*/  IMAD.MOV.U32 R13, RZ, RZ, R4 ;  /* 0x000000ffff0d7224 */ /* 0x000fe400078e0004 */
[----:B------:R-:W-:-:S07]  /*20330*/  IMAD.MOV.U32 R3, RZ, RZ, R14 ;  /* 0x000000ffff037224 */ /* 0x000fce00078e000e */
[----:B------:R-:W-:Y:S05]  /*20340*/  WARPSYNC.COLLECTIVE R15, `(.L_x_1418) ;  /* 0x000000000f087348 */ /* 0x000fea0003c00000 */
[----:B------:R0:W1:Y:S02]  /*20350*/  SHFL.IDX P6, R14, R13, R12, R11 ;  /* 0x0000000c0d0e7389 */ /* 0x00006400000c000b */
[----:B01----:R-:W-:Y:S01]  /*20360*/  ENDCOLLECTIVE ;  /* 0x000000000000791b */ /* 0x003fe20003800000 */
.L_x_1418:
[----:B------:R-:W-:Y:S02]  /*20370*/  IMAD.MOV.U32 R13, RZ, RZ, R5 ;  /* 0x000000ffff0d7224 */ /* 0x000fe400078e0005 */
[----:B------:R-:W-:-:S07]  /*20380*/  IMAD.MOV.U32 R4, RZ, RZ, R14 ;  /* 0x000000ffff047224 */ /* 0x000fce00078e000e */
[----:B------:R-:W-:Y:S05]  /*20390*/  WARPSYNC.COLLECTIVE R15, `(.L_x_1419) ;  /* 0x000000000f087348 */ /* 0x000fea0003c00000 */
[----:B------:R0:W1:Y:S02]  /*203a0*/  SHFL.IDX P6, R14, R13, R12, R11 ;  /* 0x0000000c0d0e7389 */ /* 0x00006400000c000b */
[----:B01----:R-:W-:Y:S01]  /*203b0*/  ENDCOLLECTIVE ;  /* 0x000000000000791b */ /* 0x003fe20003800000 */
.L_x_1419:
[----:B------:R-:W-:Y:S05]  /*203c0*/  BRA `(.L_x_1420) ;  /* 0xfffffe5c00207947 */ /* 0x000fea000383ffff */
.L_x_1166:
[----:B-1----:R1:W2:Y:S02]  /*203d0*/  SYNCS.PHASECHK.TRANS64.TRYWAIT P0, [R17+URZ+0x13200], R30 ;  /* 0x0132001e110075a7 */ /* 0x0022a4000800017f */
[----:B--2---:R-:W-:Y:S05]  /*203e0*/  @!P0 NANOSLEEP.SYNCS 0x989680 ;  /* 0x009896800000895d */ /* 0x004fea0003900000 */
[----:B------:R-:W2:Y:S02]  /*203f0*/  @!P0 SYNCS.PHASECHK.TRANS64 P0, [R17+URZ+0x13200], R30 ;  /* 0x0132001e110085a7 */ /* 0x000ea4000800007f */
[----:B--2---:R-:W-:Y:S05]  /*20400*/  @!P0 BRA `(.L_x_1166) ;  /* 0xfffffffc00f08947 */ /* 0x004fea000383ffff */
[----:B------:R-:W-:Y:S05]  /*20410*/  BRA `(.L_x_1421) ;  /* 0xfffffe5c00b87947 */ /* 0x000fea000383ffff */
.L_x_1170:
[----:B------:R-:W-:Y:S01]  /*20420*/  BSSY B1, `(.L_x_1422) ;  /* 0x0000007000017945 */ /* 0x000fe20003800000 */
[----:B------:R-:W-:Y:S02]  /*20430*/  IMAD.MOV.U32 R12, RZ, RZ, RZ ;  /* 0x000000ffff0c7224 */ /* 0x000fe400078e00ff */
[----:B------:R-:W-:Y:S02]  /*20440*/  IMAD.MOV.U32 R11, RZ, RZ, 0x1e1f ;  /* 0x00001e1fff0b7424 */ /* 0x000fe400078e00ff */
[----:B------:R-:W-:-:S07]  /*20450*/  IMAD.MOV.U32 R15, RZ, RZ, -0x1 ;  /* 0xffffffffff0f7424 */ /* 0x000fce00078e00ff */
[----:B------:R-:W-:Y:S05]  /*20460*/  WARPSYNC.COLLECTIVE R15, `(.L_x_1423) ;  /* 0x000000000f087348 */ /* 0x000fea0003c00000 */
[----:B------:R0:W1:Y:S02]  /*20470*/  SHFL.IDX P6, R14, R13, R12, R11 ;  /* 0x0000000c0d0e7389 */ /* 0x00006400000c000b */
[----:B01----:R-:W-:Y:S01]  /*20480*/  ENDCOLLECTIVE ;  /* 0x000000000000791b */ /* 0x003fe20003800000 */
.L_x_1423:
[----:B------:R-:W-:Y:S05]  /*20490*/  BSYNC B1 ;  /* 0x0000000000017941 */ /* 0x000fea0003800000 */
.L_x_1422:
        /* <DEDUP_REMOVED lines=8> */
.L_x_1424:
[----:B------:R-:W-:Y:S02]  /*20520*/  IMAD.MOV.U32 R13, RZ, RZ, R4 ;  /* 0x000000ffff0d7224 */ /* 0x000fe400078e0004 */
[----:B------:R-:W-:-:S07]  /*20530*/  IMAD.MOV.U32 R3, RZ, RZ, R14 ;  /* 0x000000ffff037224 */ /* 0x000fce00078e000e */
[----:B------:R-:W-:Y:S05]  /*20540*/  WARPSYNC.COLLECTIVE R15, `(.L_x_1425) ;  /* 0x000000000f087348 */ /* 0x000fea0003c00000 */
[----:B------:R0:W1:Y:S02]  /*20550*/  SHFL.IDX P6, R14, R13, R12, R11 ;  /* 0x0000000c0d0e7389 */ /* 0x00006400000c000b */
[----:B01----:R-:W-:Y:S01]  /*20560*/  ENDCOLLECTIVE ;  /* 0x000000000000791b */ /* 0x003fe20003800000 */
.L_x_1425:
[----:B------:R-:W-:Y:S02]  /*20570*/  IMAD.MOV.U32 R13, RZ, RZ, R5 ;  /* 0x000000ffff0d7224 */ /* 0x000fe400078e0005 */
[----:B------:R-:W-:-:S07]  /*20580*/  IMAD.MOV.U32 R4, RZ, RZ, R14 ;  /* 0x000000ffff047224 */ /* 0x000fce00078e000e */
[----:B------:R-:W-:Y:S05]  /*20590*/  WARPSYNC.COLLECTIVE R15, `(.L_x_1426) ;  /* 0x000000000f087348 */ /* 0x000fea0003c00000 */
[----:B------:R0:W1:Y:S02]  /*205a0*/  SHFL.IDX P6, R14, R13, R12, R11 ;  /* 0x0000000c0d0e7389 */ /* 0x00006400000c000b */
[----:B01----:R-:W-:Y:S01]  /*205b0*/  ENDCOLLECTIVE ;  /* 0x000000000000791b */ /* 0x003fe20003800000 */
.L_x_1426:
[----:B------:R-:W-:Y:S05]  /*205c0*/  BRA `(.L_x_1427) ;  /* 0xfffffe6c00e87947 */ /* 0x000fea000383ffff */
.L_x_1174:
[----:B-1----:R1:W2:Y:S02]  /*205d0*/  SYNCS.PHASECHK.TRANS64.TRYWAIT P1, [R17+URZ+0x13200], R12 ;  /* 0x0132000c110075a7 */ /* 0x0022a4000802017f */
[----:B--2---:R-:W-:Y:S05]  /*205e0*/  @!P1 NANOSLEEP.SYNCS 0x989680 ;  /* 0x009896800000995d */ /* 0x004fea0003900000 */
[----:B------:R-:W2:Y:S02]  /*205f0*/  @!P1 SYNCS.PHASECHK.TRANS64 P1, [R17+URZ+0x13200], R12 ;  /* 0x0132000c110095a7 */ /* 0x000ea4000802007f */
[----:B--2---:R-:W-:Y:S05]  /*20600*/  @!P1 BRA `(.L_x_1174) ;  /* 0xfffffffc00f09947 */ /* 0x004fea000383ffff */
[----:B------:R-:W-:Y:S05]  /*20610*/  BRA `(.L_x_1428) ;  /* 0xfffffe7000747947 */ /* 0x000fea000383ffff */
.L_x_1178:
[----:B-1----:R1:W2:Y:S02]  /*20620*/  SYNCS.PHASECHK.TRANS64.TRYWAIT P2, [R14+URZ+0x13230], R3 ;  /* 0x013230030e0075a7 */ /* 0x0022a4000804017f */
[----:B--2---:R-:W-:Y:S05]  /*20630*/  @!P2 NANOSLEEP.SYNCS 0x989680 ;  /* 0x009896800000a95d */ /* 0x004fea0003900000 */
[----:B------:R-:W2:Y:S02]  /*20640*/  @!P2 SYNCS.PHASECHK.TRANS64 P2, [R14+URZ+0x13230], R3 ;  /* 0x013230030e00a5a7 */ /* 0x000ea4000804007f */
[----:B--2---:R-:W-:Y:S05]  /*20650*/  @!P2 BRA `(.L_x_1178) ;  /* 0xfffffffc00f0a947 */ /* 0x004fea000383ffff */
[----:B------:R-:W-:Y:S05]  /*20660*/  BRA `(.L_x_1177) ;  /* 0xfffffe8000c47947 */ /* 0x000fea000383ffff */
.L_x_1198:
[----:B-1----:R1:W2:Y:S02]  /*20670*/  SYNCS.PHASECHK.TRANS64.TRYWAIT P2, [R9+URZ+0x13230], R10 ;  /* 0x0132300a090075a7 */ /* 0x0022a4000804017f */
[----:B--2---:R-:W-:Y:S05]  /*20680*/  @!P2 NANOSLEEP.SYNCS 0x989680 ;  /* 0x009896800000a95d */ /* 0x004fea0003900000 */
[----:B------:R-:W2:Y:S02]  /*20690*/  @!P2 SYNCS.PHASECHK.TRANS64 P2, [R9+URZ+0x13230], R10 ;  /* 0x0132300a0900a5a7 */ /* 0x000ea4000804007f */
[----:B--2---:R-:W-:Y:S05]  /*206a0*/  @!P2 BRA `(.L_x_1198) ;  /* 0xfffffffc00f0a947 */ /* 0x004fea000383ffff */
[----:B------:R-:W-:Y:S05]  /*206b0*/  BRA `(.L_x_1197) ;  /* 0xfffffec000947947 */ /* 0x000fea000383ffff */
.L_x_1203:
[----:B-1----:R1:W2:Y:S02]  /*206c0*/  SYNCS.PHASECHK.TRANS64.TRYWAIT P2, [R19+URZ+0x13250], R10 ;  /* 0x0132500a130075a7 */ /* 0x0022a4000804017f */
[----:B--2---:R-:W-:Y:S05]  /*206d0*/  @!P2 NANOSLEEP.SYNCS 0x989680 ;  /* 0x009896800000a95d */ /* 0x004fea0003900000 */
[----:B------:R-:W2:Y:S02]  /*206e0*/  @!P2 SYNCS.PHASECHK.TRANS64 P2, [R19+URZ+0x13250], R10 ;  /* 0x0132500a1300a5a7 */ /* 0x000ea4000804007f */
[----:B--2---:R-:W-:Y:S05]  /*206f0*/  @!P2 BRA `(.L_x_1203) ;  /* 0xfffffffc00f0a947 */ /* 0x004fea000383ffff */
[----:B------:R-:W-:Y:S05]  /*20700*/  BRA `(.L_x_1202) ;  /* 0xfffffec800047947 */ /* 0x000fea000383ffff */
.L_x_1225:
[----:B-1----:R1:W2:Y:S02]  /*20710*/  SYNCS.PHASECHK.TRANS64.TRYWAIT P2, [R0+URZ+0x13230], R3 ;  /* 0x01323003000075a7 */ /* 0x0022a4000804017f */
[----:B--2---:R-:W-:Y:S05]  /*20720*/  @!P2 NANOSLEEP.SYNCS 0x989680 ;  /* 0x009896800000a95d */ /* 0x004fea0003900000 */
[----:B------:R-:W2:Y:S02]  /*20730*/  @!P2 SYNCS.PHASECHK.TRANS64 P2, [R0+URZ+0x13230], R3 ;  /* 0x013230030000a5a7 */ /* 0x000ea4000804007f */
[----:B--2---:R-:W-:Y:S05]  /*20740*/  @!P2 BRA `(.L_x_1225) ;  /* 0xfffffffc00f0a947 */ /* 0x004fea000383ffff */
[----:B------:R-:W-:Y:S05]  /*20750*/  BRA `(.L_x_1224) ;  /* 0xffffff0400ec7947 */ /* 0x000fea000383ffff */
.L_x_1230:
[----:B-1----:R1:W2:Y:S02]  /*20760*/  SYNCS.PHASECHK.TRANS64.TRYWAIT P2, [R15+URZ+0x13250], R0 ;  /* 0x013250000f0075a7 */ /* 0x0022a4000804017f */
[----:B--2---:R-:W-:Y:S05]  /*20770*/  @!P2 NANOSLEEP.SYNCS 0x989680 ;  /* 0x009896800000a95d */ /* 0x004fea0003900000 */
[----:B------:R-:W2:Y:S02]  /*20780*/  @!P2 SYNCS.PHASECHK.TRANS64 P2, [R15+URZ+0x13250], R0 ;  /* 0x013250000f00a5a7 */ /* 0x000ea4000804007f */
[----:B--2---:R-:W-:Y:S05]  /*20790*/  @!P2 BRA `(.L_x_1230) ;  /* 0xfffffffc00f0a947 */ /* 0x004fea000383ffff */
[----:B------:R-:W-:Y:S05]  /*207a0*/  BRA `(.L_x_1229) ;  /* 0xffffff0c005c7947 */ /* 0x000fea000383ffff */
.L_x_1239:
[----:B-1----:R1:W2:Y:S02]  /*207b0*/  SYNCS.PHASECHK.TRANS64.TRYWAIT P2, [R3+URZ+0x13230], R12 ;  /* 0x0132300c030075a7 */ /* 0x0022a4000804017f */
[----:B--2---:R-:W-:Y:S05]  /*207c0*/  @!P2 NANOSLEEP.SYNCS 0x989680 ;  /* 0x009896800000a95d */ /* 0x004fea0003900000 */
[----:B------:R-:W2:Y:S02]  /*207d0*/  @!P2 SYNCS.PHASECHK.TRANS64 P2, [R3+URZ+0x13230], R12 ;  /* 0x0132300c0300a5a7 */ /* 0x000ea4000804007f */
[----:B--2---:R-:W-:Y:S05]  /*207e0*/  @!P2 BRA `(.L_x_1239) ;  /* 0xfffffffc00f0a947 */ /* 0x004fea000383ffff */
[----:B------:R-:W-:Y:S05]  /*207f0*/  BRA `(.L_x_1238) ;  /* 0xffffff2c00107947 */ /* 0x000fea000383ffff */
.L_x_1244:
[----:B-1----:R1:W2:Y:S02]  /*20800*/  SYNCS.PHASECHK.TRANS64.TRYWAIT P2, [R15+URZ+0x13250], R3 ;  /* 0x013250030f0075a7 */ /* 0x0022a4000804017f */
[----:B--2---:R-:W-:Y:S05]  /*20810*/  @!P2 NANOSLEEP.SYNCS 0x989680 ;  /* 0x009896800000a95d */ /* 0x004fea0003900000 */
[----:B------:R-:W2:Y:S02]  /*20820*/  @!P2 SYNCS.PHASECHK.TRANS64 P2, [R15+URZ+0x13250], R3 ;  /* 0x013250030f00a5a7 */ /* 0x000ea4000804007f */
[----:B--2---:R-:W-:Y:S05]  /*20830*/  @!P2 BRA `(.L_x_1244) ;  /* 0xfffffffc00f0a947 */ /* 0x004fea000383ffff */
[----:B------:R-:W-:Y:S05]  /*20840*/  BRA `(.L_x_1243) ;  /* 0xffffff3000807947 */ /* 0x000fea000383ffff */
.L_x_1259:
[----:B-1----:R1:W2:Y:S02]  /*20850*/  SYNCS.PHASECHK.TRANS64.TRYWAIT P1, [R13+URZ+0x13250], R4 ;  /* 0x013250040d0075a7 */ /* 0x0022a4000802017f */
[----:B--2---:R-:W-:Y:S05]  /*20860*/  @!P1 NANOSLEEP.SYNCS 0x989680 ;  /* 0x009896800000995d */ /* 0x004fea0003900000 */
[----:B------:R-:W2:Y:S02]  /*20870*/  @!P1 SYNCS.PHASECHK.TRANS64 P1, [R13+URZ+0x13250], R4 ;  /* 0x013250040d0095a7 */ /* 0x000ea4000802007f */
[----:B--2---:R-:W-:Y:S05]  /*20880*/  @!P1 BRA `(.L_x_1259) ;  /* 0xfffffffc00f09947 */ /* 0x004fea000383ffff */
[----:B------:R-:W-:Y:S05]  /*20890*/  BRA `(.L_x_1258) ;  /* 0xffffff6c00387947 */ /* 0x000fea000383ffff */
.L_x_1292:
[----:B------:R-:W1:Y:S01]  /*208a0*/  S2R R10, SR_TID.X ;  /* 0x00000000000a7919 */ /* 0x000e620000002100 */
[----:B------:R-:W-:Y:S01]  /*208b0*/  BSSY B1, `(.L_x_1429) ;  /* 0x000000a000017945 */ /* 0x000fe20003800000 */
[----:B------:R-:W-:Y:S02]  /*208c0*/  IMAD.MOV.U32 R12, RZ, RZ, RZ ;  /* 0x000000ffff0c7224 */ /* 0x000fe400078e00ff */
[----:B------:R-:W-:Y:S02]  /*208d0*/  IMAD.MOV.U32 R11, RZ, RZ, 0x1f ;  /* 0x0000001fff0b7424 */ /* 0x000fe400078e00ff */
[----:B------:R-:W-:Y:S01]  /*208e0*/  IMAD.MOV.U32 R15, RZ, RZ, -0x1 ;  /* 0xffffffffff0f7424 */ /* 0x000fe200078e00ff */
[----:B-1----:R-:W-:-:S04]  /*208f0*/  SHF.R.U32.HI R10, RZ, 0x5, R10 ;  /* 0x00000005ff0a7819 */ /* 0x002fc8000001160a */
[----:B------:R-:W-:-:S05]  /*20900*/  LOP3.LUT R10, R10, 0x3, RZ, 0xc0, !PT ;  /* 0x000000030a0a7812 */ /* 0x000fca00078ec0ff */
[----:B0-----:R-:W-:-:S07]  /*20910*/  IMAD.MOV.U32 R13, RZ, RZ, R10 ;  /* 0x000000ffff0d7224 */ /* 0x001fce00078e000a */
[----:B------:R-:W-:Y:S05]  /*20920*/  WARPSYNC.COLLECTIVE R15, `(.L_x_1430) ;  /* 0x000000000f087348 */ /* 0x000fea0003c00000 */
[----:B------:R0:W1:Y:S02]  /*20930*/  SHFL.IDX P6, R14, R13, R12, R11 ;  /* 0x0000000c0d0e7389 */ /* 0x00006400000c000b */
[----:B01----:R-:W-:Y:S01]  /*20940*/  ENDCOLLECTIVE ;  /* 0x000000000000791b */ /* 0x003fe20003800000 */
.L_x_1430:
[----:B------:R-:W-:Y:S05]  /*20950*/  BSYNC B1 ;  /* 0x0000000000017941 */ /* 0x000fea0003800000 */
.L_x_1429:
[----:B------:R-:W-:Y:S05]  /*20960*/  BRA `(.L_x_1431) ;  /* 0xffffffa800f47947 */ /* 0x000fea000383ffff */
.L_x_1294:
[----:B------:R-:W-:Y:S01]  /*20970*/  BSSY B1, `(.L_x_1432) ;  /* 0x0000006000017945 */ /* 0x000fe20003800000 */
[----:B------:R-:W-:-:S07]  /*20980*/  IMAD.MOV.U32 R15, RZ, RZ, -0x1 ;  /* 0xffffffffff0f7424 */ /* 0x000fce00078e00ff */
[----:B01----:R-:W-:Y:S05]  /*20990*/  WARPSYNC.COLLECTIVE R15, `(.L_x_1433) ;  /* 0x000000000f0c7348 */ /* 0x003fea0003c00000 */
[----:B------:R-:W-:Y:S02]  /*209a0*/  ELECT P6, UR62, PT ;  /* 0x00000000003e782f */ /* 0x000fe400038c0000 */
[----:B------:R-:W-:Y:S01]  /*209b0*/  MOV R14, UR62 ;  /* 0x0000003e000e7c02 */ /* 0x000fe20008000f00 */
[----:B01----:R-:W-:Y:S10]  /*209c0*/  ENDCOLLECTIVE ;  /* 0x000000000000791b */ /* 0x003ff40003800000 */
.L_x_1433:
[----:B------:R-:W-:Y:S05]  /*209d0*/  BSYNC B1 ;  /* 0x0000000000017941 */ /* 0x000fea0003800000 */
.L_x_1432:
[----:B------:R-:W-:Y:S05]  /*209e0*/  BRA `(.L_x_1293) ;  /* 0xffffffa800ec7947 */ /* 0x000fea000383ffff */
.L_x_1296:
[----:B-1----:R1:W2:Y:S02]  /*209f0*/  SYNCS.PHASECHK.TRANS64.TRYWAIT P0, [R23+URZ+0x13220], R5 ;  /* 0x01322005170075a7 */ /* 0x0022a4000800017f */
[----:B--2---:R-:W-:Y:S05]  /*20a00*/  @!P0 NANOSLEEP.SYNCS 0x989680 ;  /* 0x009896800000895d */ /* 0x004fea0003900000 */
[----:B------:R-:W2:Y:S02]  /*20a10*/  @!P0 SYNCS.PHASECHK.TRANS64 P0, [R23+URZ+0x13220], R5 ;  /* 0x01322005170085a7 */ /* 0x000ea4000800007f */
[----:B--2---:R-:W-:Y:S05]  /*20a20*/  @!P0 BRA `(.L_x_1296) ;  /* 0xfffffffc00f08947 */ /* 0x004fea000383ffff */
[----:B------:R-:W-:Y:S05]  /*20a30*/  BRA `(.L_x_1434) ;  /* 0xffffffa800fc7947 */ /* 0x000fea000383ffff */
.L_x_1300:
[----:B-1----:R1:W2:Y:S02]  /*20a40*/  SYNCS.PHASECHK.TRANS64.TRYWAIT P0, [R5+URZ+0x132a0], R6 ;  /* 0x0132a006050075a7 */ /* 0x0022a4000800017f */
[----:B--2---:R-:W-:Y:S05]  /*20a50*/  @!P0 NANOSLEEP.SYNCS 0x989680 ;  /* 0x009896800000895d */ /* 0x004fea0003900000 */
[----:B------:R-:W2:Y:S02]  /*20a60*/  @!P0 SYNCS.PHASECHK.TRANS64 P0, [R5+URZ+0x132a0], R6 ;  /* 0x0132a006050085a7 */ /* 0x000ea4000800007f */
[----:B--2---:R-:W-:Y:S05]  /*20a70*/  @!P0 BRA `(.L_x_1300) ;  /* 0xfffffffc00f08947 */ /* 0x004fea000383ffff */
[----:B------:R-:W-:Y:S05]  /*20a80*/  BRA `(.L_x_1435) ;  /* 0xffffffac00147947 */ /* 0x000fea000383ffff */
.L_x_1305:
[----:B--2---:R2:W3:Y:S02]  /*20a90*/  SYNCS.PHASECHK.TRANS64.TRYWAIT P0, [R5+URZ+0x132c0], R6 ;  /* 0x0132c006050075a7 */ /* 0x0044e4000800017f */
[----:B---3--:R-:W-:Y:S05]  /*20aa0*/  @!P0 NANOSLEEP.SYNCS 0x989680 ;  /* 0x009896800000895d */ /* 0x008fea0003900000 */
[----:B------:R-:W3:Y:S02]  /*20ab0*/  @!P0 SYNCS.PHASECHK.TRANS64 P0, [R5+URZ+0x132c0], R6 ;  /* 0x0132c006050085a7 */ /* 0x000ee4000800007f */
[----:B---3--:R-:W-:Y:S05]  /*20ac0*/  @!P0 BRA `(.L_x_1305) ;  /* 0xfffffffc00f08947 */ /* 0x008fea000383ffff */
[----:B------:R-:W-:Y:S05]  /*20ad0*/  BRA `(.L_x_1436) ;  /* 0xffffffac00907947 */ /* 0x000fea000383ffff */
.L_x_1312:
[----:B-1----:R1:W2:Y:S02]  /*20ae0*/  SYNCS.PHASECHK.TRANS64.TRYWAIT P1, [R5+URZ+0x132a0], R6 ;  /* 0x0132a006050075a7 */ /* 0x0022a4000802017f */
[----:B--2---:R-:W-:Y:S05]  /*20af0*/  @!P1 NANOSLEEP.SYNCS 0x989680 ;  /* 0x009896800000995d */ /* 0x004fea0003900000 */
[----:B------:R-:W2:Y:S02]  /*20b00*/  @!P1 SYNCS.PHASECHK.TRANS64 P1, [R5+URZ+0x132a0], R6 ;  /* 0x0132a006050095a7 */ /* 0x000ea4000802007f */
[----:B--2---:R-:W-:Y:S05]  /*20b10*/  @!P1 BRA `(.L_x_1312) ;  /* 0xfffffffc00f09947 */ /* 0x004fea000383ffff */
[----:B------:R-:W-:Y:S05]  /*20b20*/  BRA `(.L_x_1437) ;  /* 0xffffffb0004c7947 */ /* 0x000fea000383ffff */
.L_x_1317:
[----:B--2---:R2:W3:Y:S02]  /*20b30*/  SYNCS.PHASECHK.TRANS64.TRYWAIT P1, [R5+URZ+0x132c0], R6 ;  /* 0x0132c006050075a7 */ /* 0x0044e4000802017f */
[----:B---3--:R-:W-:Y:S05]  /*20b40*/  @!P1 NANOSLEEP.SYNCS 0x989680 ;  /* 0x009896800000995d */ /* 0x008fea0003900000 */
[----:B------:R-:W3:Y:S02]  /*20b50*/  @!P1 SYNCS.PHASECHK.TRANS64 P1, [R5+URZ+0x132c0], R6 ;  /* 0x0132c006050095a7 */ /* 0x000ee4000802007f */
[----:B---3--:R-:W-:Y:S05]  /*20b60*/  @!P1 BRA `(.L_x_1317) ;  /* 0xfffffffc00f09947 */ /* 0x008fea000383ffff */
[----:B------:R-:W-:Y:S05]  /*20b70*/  BRA `(.L_x_1438) ;  /* 0xffffffb000c47947 */ /* 0x000fea000383ffff */
.L_x_1340:
        /* <DEDUP_REMOVED lines=11> */
.L_x_1440:
[----:B------:R-:W-:Y:S05]  /*20c30*/  BSYNC B0 ;  /* 0x0000000000007941 */ /* 0x000fea0003800000 */
.L_x_1439:
[----:B------:R-:W-:Y:S05]  /*20c40*/  BRA `(.L_x_1441) ;  /* 0xffffffc000387947 */ /* 0x000fea000383ffff */
.L_x_1342:
[----:B------:R-:W-:Y:S01]  /*20c50*/  BSSY B0, `(.L_x_1442) ;  /* 0x0000006000007945 */ /* 0x000fe20003800000 */
[----:B------:R-:W-:-:S07]  /*20c60*/  IMAD.MOV.U32 R15, RZ, RZ, -0x1 ;  /* 0xffffffffff0f7424 */ /* 0x000fce00078e00ff */
[----:B01----:R-:W-:Y:S05]  /*20c70*/  WARPSYNC.COLLECTIVE R15, `(.L_x_1443) ;  /* 0x000000000f0c7348 */ /* 0x003fea0003c00000 */
[----:B------:R-:W-:Y:S02]  /*20c80*/  ELECT P6, UR62, PT ;  /* 0x00000000003e782f */ /* 0x000fe400038c0000 */
[----:B------:R-:W-:Y:S01]  /*20c90*/  MOV R14, UR62 ;  /* 0x0000003e000e7c02 */ /* 0x000fe20008000f00 */
[----:B01----:R-:W-:Y:S10]  /*20ca0*/  ENDCOLLECTIVE ;  /* 0x000000000000791b */ /* 0x003ff40003800000 */
.L_x_1443:
[----:B------:R-:W-:Y:S05]  /*20cb0*/  BSYNC B0 ;  /* 0x0000000000007941 */ /* 0x000fea0003800000 */
.L_x_1442:
[----:B------:R-:W-:Y:S05]  /*20cc0*/  BRA `(.L_x_1444) ;  /* 0xffffffc000387947 */ /* 0x000fea000383ffff */
.L_x_1344:
[----:B-1----:R1:W2:Y:S02]  /*20cd0*/  SYNCS.PHASECHK.TRANS64.TRYWAIT P0, [R4+URZ+0x13280], R3 ;  /* 0x01328003040075a7 */ /* 0x0022a4000800017f */
[----:B--2---:R-:W-:Y:S05]  /*20ce0*/  @!P0 NANOSLEEP.SYNCS 0x989680 ;  /* 0x009896800000895d */ /* 0x004fea0003900000 */
[----:B------:R-:W2:Y:S02]  /*20cf0*/  @!P0 SYNCS.PHASECHK.TRANS64 P0, [R4+URZ+0x13280], R3 ;  /* 0x01328003040085a7 */ /* 0x000ea4000800007f */
[----:B--2---:R-:W-:Y:S05]  /*20d00*/  @!P0 BRA `(.L_x_1344) ;  /* 0xfffffffc00f08947 */ /* 0x004fea000383ffff */
[----:B------:R-:W-:Y:S05]  /*20d10*/  BRA `(.L_x_1445) ;  /* 0xffffffc0009c7947 */ /* 0x000fea000383ffff */
.L_x_1346:
[----:B--2---:R2:W3:Y:S02]  /*20d20*/  SYNCS.PHASECHK.TRANS64.TRYWAIT P0, [R4+URZ+0x13240], R3 ;  /* 0x01324003040075a7 */ /* 0x0044e4000800017f */
[----:B---3--:R-:W-:Y:S05]  /*20d30*/  @!P0 NANOSLEEP.SYNCS 0x989680 ;  /* 0x009896800000895d */ /* 0x008fea0003900000 */
[----:B------:R-:W3:Y:S02]  /*20d40*/  @!P0 SYNCS.PHASECHK.TRANS64 P0, [R4+URZ+0x13240], R3 ;  /* 0x01324003040085a7 */ /* 0x000ee4000800007f */
[----:B---3--:R-:W-:Y:S05]  /*20d50*/  @!P0 BRA `(.L_x_1346) ;  /* 0xfffffffc00f08947 */ /* 0x008fea000383ffff */
[----:B------:R-:W-:Y:S05]  /*20d60*/  BRA `(.L_x_1446) ;  /* 0xffffffc000f07947 */ /* 0x000fea000383ffff */
.L_x_1350:
[----:B------:R-:W2:Y:S01]  /*20d70*/  LDL.LU R11, [R1+0x14] ;  /* 0x00001400010b7983 */ /* 0x000ea20000300800 */
[----:B------:R-:W-:Y:S01]  /*20d80*/  IMAD.MOV.U32 R6, RZ, RZ, R12 ;  /* 0x000000ffff067224 */ /* 0x000fe200078e000c */
[----:B------:R-:W-:Y:S01]  /*20d90*/  LOP3.LUT R10, R10, 0x7f, RZ, 0xc0, !PT ;  /* 0x0000007f0a0a7812 */ /* 0x000fe200078ec0ff */
[----:B------:R-:W-:Y:S02]  /*20da0*/  IMAD.MOV.U32 R13, RZ, RZ, R4 ;  /* 0x000000ffff0d7224 */ /* 0x000fe400078e0004 */
[----:B------:R-:W-:Y:S01]  /*20db0*/  IMAD.MOV.U32 R12, RZ, RZ, RZ ;  /* 0x000000ffff0c7224 */ /* 0x000fe200078e00ff */
[----:B------:R-:W-:Y:S01]  /*20dc0*/  SHF.R.U32.HI R10, RZ, 0x2, R10 ;  /* 0x00000002ff0a7819 */ /* 0x000fe2000001160a */
[----:B------:R-:W-:-:S04]  /*20dd0*/  IMAD.MOV.U32 R15, RZ, RZ, -0x1 ;  /* 0xffffffffff0f7424 */ /* 0x000fc800078e00ff */
[----:B------:R-:W-:-:S04]  /*20de0*/  IMAD.IADD R6, R10, 0x1, R6 ;  /* 0x000000010a067824 */ /* 0x000fc800078e0206 */
[----:B------:R-:W-:Y:S02]  /*20df0*/  VIADD R10, R6, 0x20 ;  /* 0x00000020060a7836 */ /* 0x000fe40000000000 */
[----:B--2---:R-:W-:Y:S02]  /*20e00*/  IMAD R5, R11, R9, RZ ;  /* 0x000000090b057224 */ /* 0x004fe400078e02ff */
[----:B------:R-:W-:-:S03]  /*20e10*/  IMAD.MOV.U32 R11, RZ, RZ, 0x1c1f ;  /* 0x00001c1fff0b7424 */ /* 0x000fc600078e00ff */
[----:B------:R-:W-:-:S13]  /*20e20*/  ISETP.GE.AND P1, PT, R6, R5, PT ;  /* 0x000000050600720c */ /* 0x000fda0003f26270 */
[----:B-----5:R-:W-:Y:S05]  /*20e30*/  WARPSYNC.COLLECTIVE R15, `(.L_x_1447) ;  /* 0x000000000f087348 */ /* 0x020fea0003c00000 */
[----:B------:R0:W1:Y:S02]  /*20e40*/  SHFL.IDX P6, R14, R13, R12, R11 ;  /* 0x0000000c0d0e7389 */ /* 0x00006400000c000b */
[----:B01---5:R-:W-:Y:S01]  /*20e50*/  ENDCOLLECTIVE ;  /* 0x000000000000791b */ /* 0x023fe20003800000 */
.L_x_1447:
[----:B------:R-:W-:Y:S02]  /*20e60*/  IMAD.MOV.U32 R13, RZ, RZ, R0 ;  /* 0x000000ffff0d7224 */ /* 0x000fe400078e0000 */
[----:B------:R-:W-:-:S07]  /*20e70*/  IMAD.MOV.U32 R8, RZ, RZ, R14 ;  /* 0x000000ffff087224 */ /* 0x000fce00078e000e */
[----:B------:R-:W-:Y:S05]  /*20e80*/  WARPSYNC.COLLECTIVE R15, `(.L_x_1448) ;  /* 0x000000000f087348 */ /* 0x000fea0003c00000 */
[----:B------:R0:W1:Y:S02]  /*20e90*/  SHFL.IDX P6, R14, R13, R12, R11 ;  /* 0x0000000c0d0e7389 */ /* 0x00006400000c000b */
[----:B01----:R-:W-:Y:S01]  /*20ea0*/  ENDCOLLECTIVE ;  /* 0x000000000000791b */ /* 0x003fe20003800000 */
.L_x_1448:
[----:B------:R-:W-:Y:S02]  /*20eb0*/  IMAD.MOV.U32 R13, RZ, RZ, R4 ;  /* 0x000000ffff0d7224 */ /* 0x000fe400078e0004 */
[----:B------:R-:W-:Y:S02]  /*20ec0*/  IMAD.MOV.U32 R12, RZ, RZ, 0x1 ;  /* 0x00000001ff0c7424 */ /* 0x000fe400078e00ff */
[----:B------:R-:W-:-:S07]  /*20ed0*/  IMAD.MOV.U32 R7, RZ, RZ, R14 ;  /* 0x000000ffff077224 */ /* 0x000fce00078e000e */
[----:B------:R-:W-:Y:S05]  /*20ee0*/  WARPSYNC.COLLECTIVE R15, `(.L_x_1449) ;  /* 0x000000000f087348 */ /* 0x000fea0003c00000 */
[----:B------:R0:W1:Y:S02]  /*20ef0*/  SHFL.IDX P6, R14, R13, R12, R11 ;  /* 0x0000000c0d0e7389 */ /* 0x00006400000c000b */
[----:B01----:R-:W-:Y:S01]  /*20f00*/  ENDCOLLECTIVE ;  /* 0x000000000000791b */ /* 0x003fe20003800000 */
.L_x_1449:
        /* <DEDUP_REMOVED lines=9> */
[----:B------:R-:W-:Y:S01]  /*20fa0*/  ISETP.GE.AND P1, PT, R10, R5, PT ;  /* 0x000000050a00720c */ /* 0x000fe20003f26270 */
[----:B------:R-:W-:-:S12]  /*20fb0*/  IMAD.MOV.U32 R7, RZ, RZ, R14 ;  /* 0x000000ffff077224 */ /* 0x000fd800078e000e */
[----:B0-----:R-:W-:Y:S05]  /*20fc0*/  WARPSYNC.COLLECTIVE R15, `(.L_x_1450) ;  /* 0x000000000f087348 */ /* 0x001fea0003c00000 */
[----:B------:R1:W2:Y:S02]  /*20fd0*/  SHFL.IDX P6, R14, R13, R12, R11 ;  /* 0x0000000c0d0e7389 */ /* 0x0002a400000c000b */
[----:B012---:R-:W-:Y:S01]  /*20fe0*/  ENDCOLLECTIVE ;  /* 0x000000000000791b */ /* 0x007fe20003800000 */
.L_x_1450:
[----:B------:R-:W-:Y:S02]  /*20ff0*/  IMAD.MOV.U32 R13, RZ, RZ, R4 ;  /* 0x000000ffff0d7224 */ /* 0x000fe400078e0004 */
[----:B------:R-:W-:Y:S02]  /*21000*/  IMAD.MOV.U32 R12, RZ, RZ, 0x2 ;  /* 0x00000002ff0c7424 */ /* 0x000fe400078e00ff */
[----:B------:R-:W-:-:S07]  /*21010*/  IMAD.MOV.U32 R8, RZ, RZ, R14 ;  /* 0x000000ffff087224 */ /* 0x000fce00078e000e */
[----:B------:R-:W-:Y:S05]  /*21020*/  WARPSYNC.COLLECTIVE R15, `(.L_x_1451) ;  /* 0x000000000f087348 */ /* 0x000fea0003c00000 */
[----:B------:R0:W1:Y:S02]  /*21030*/  SHFL.IDX P6, R14, R13, R12, R11 ;  /* 0x0000000c0d0e7389 */ /* 0x00006400000c000b */
[----:B01----:R-:W-:Y:S01]  /*21040*/  ENDCOLLECTIVE ;  /* 0x000000000000791b */ /* 0x003fe20003800000 */
.L_x_1451:
[----:B------:R-:W-:-:S05]  /*21050*/  @!P1 IADD3 R8, P2, R21, R8, RZ ;  /* 0x0000000815089210 */ /* 0x000fca0007f5e0ff */
[----:B------:R-:W-:-:S04]  /*21060*/  @!P1 IMAD.X R7, RZ, RZ, R7, P2 ;  /* 0x000000ffff079224 */ /* 0x000fc800010e0607 */
[----:B------:R-:W-:Y:S02]  /*21070*/  @!P1 IMAD.MOV.U32 R9, RZ, RZ, R7 ;  /* 0x000000ffff099224 */ /* 0x000fe400078e0007 */
[----:B------:R-:W-:Y:S02]  /*21080*/  VIADD R7, R6, 0x40 ;  /* 0x0000004006077836 */ /* 0x000fe40000000000 */
[----:B------:R-:W-:Y:S01]  /*21090*/  IMAD.MOV.U32 R13, RZ, RZ, R0 ;  /* 0x000000ffff0d7224 */ /* 0x000fe200078e0000 */
[----:B------:R-:W-:Y:S01]  /*210a0*/  @!PT LDS RZ, [RZ] ;  /* 0x00000000fffff984 */ /* 0x000fe20000000800 */
[----:B------:R-:W-:Y:S01]  /*210b0*/  @!PT LDS RZ, [RZ] ;  /* 0x00000000fffff984 */ /* 0x000fe20000000800 */
[----:B------:R-:W-:Y:S01]  /*210c0*/  @!PT LDS RZ, [RZ] ;  /* 0x00000000fffff984 */ /* 0x000fe20000000800 */
[----:B------:R0:W-:Y:S02]  /*210d0*/  @!P1 LDGSTS.E.BYPASS.LTC128B.128 [R20+0xb800], desc[UR40][R8.64], !P0 ;  /* 0x0b80000008149fae */ /* 0x0001e4000c101d68 */
[----:B------:R-:W-:Y:S01]  /*210e0*/  ISETP.GE.AND P1, PT, R7, R5, PT ;  /* 0x000000050700720c */ /* 0x000fe20003f26270 */
[----:B------:R-:W-:-:S12]  /*210f0*/  IMAD.MOV.U32 R7, RZ, RZ, R14 ;  /* 0x000000ffff077224 */ /* 0x000fd800078e000e */
[----:B0-----:R-:W-:Y:S05]  /*21100*/  WARPSYNC.COLLECTIVE R15, `(.L_x_1452) ;  /* 0x000000000f087348 */ /* 0x001fea0003c00000 */
[----:B------:R1:W2:Y:S02]  /*21110*/  SHFL.IDX P6, R14, R13, R12, R11 ;  /* 0x0000000c0d0e7389 */ /* 0x0002a400000c000b */
[----:B012---:R-:W-:Y:S01]  /*21120*/  ENDCOLLECTIVE ;  /* 0x000000000000791b */ /* 0x007fe20003800000 */
.L_x_1452:
[----:B------:R-:W-:Y:S02]  /*21130*/  IMAD.MOV.U32 R13, RZ, RZ, R4 ;  /* 0x000000ffff0d7224 */ /* 0x000fe400078e0004 */
[----:B------:R-:W-:Y:S02]  /*21140*/  IMAD.MOV.U32 R12, RZ, RZ, 0x3 ;  /* 0x00000003ff0c7424 */ /* 0x000fe400078e00ff */
[----:B------:R-:W-:-:S07]  /*21150*/  IMAD.MOV.U32 R8, RZ, RZ, R14 ;  /* 0x000000ffff087224 */ /* 0x000fce00078e000e */
[----:B------:R-:W-:Y:S05]  /*21160*/  WARPSYNC.COLLECTIVE R15, `(.L_x_1453) ;  /* 0x000000000f087348 */ /* 0x000fea0003c00000 */
[----:B------:R0:W1:Y:S02]  /*21170*/  SHFL.IDX P6, R14, R13, R12, R11 ;  /* 0x0000000c0d0e7389 */ /* 0x00006400000c000b */
[----:B01----:R-:W-:Y:S01]  /*21180*/  ENDCOLLECTIVE ;  /* 0x000000000000791b */ /* 0x003fe20003800000 */
.L_x_1453:
        /* <DEDUP_REMOVED lines=14> */
.L_x_1454:
[----:B------:R-:W-:Y:S02]  /*21270*/  IMAD.MOV.U32 R13, RZ, RZ, R3 ;  /* 0x000000ffff0d7224 */ /* 0x000fe400078e0003 */
[----:B------:R-:W-:Y:S02]  /*21280*/  IMAD.MOV.U32 R12, RZ, RZ, RZ ;  /* 0x000000ffff0c7224 */ /* 0x000fe400078e00ff */
[----:B------:R-:W-:-:S07]  /*21290*/  IMAD.MOV.U32 R7, RZ, RZ, R14 ;  /* 0x000000ffff077224 */ /* 0x000fce00078e000e */
[----:B------:R-:W-:Y:S05]  /*212a0*/  WARPSYNC.COLLECTIVE R15, `(.L_x_1455) ;  /* 0x000000000f087348 */ /* 0x000fea0003c00000 */
[----:B------:R0:W1:Y:S02]  /*212b0*/  SHFL.IDX P6, R14, R13, R12, R11 ;  /* 0x0000000c0d0e7389 */ /* 0x00006400000c000b */
[----:B01----:R-:W-:Y:S01]  /*212c0*/  ENDCOLLECTIVE ;  /* 0x000000000000791b */ /* 0x003fe20003800000 */
.L_x_1455:
[----:B------:R-:W-:-:S05]  /*212d0*/  @!P1 IADD3 R7, P3, R21, R7, RZ ;  /* 0x0000000715079210 */ /* 0x000fca0007f7e0ff */
[----:B------:R-:W-:Y:S02]  /*212e0*/  @!P1 IMAD.X R4, RZ, RZ, R4, P3 ;  /* 0x000000ffff049224 */ /* 0x000fe400018e0604 */
[----:B------:R-:W-:Y:S02]  /*212f0*/  @!P1 IMAD.MOV.U32 R8, RZ, RZ, R7 ;  /* 0x000000ffff089224 */ /* 0x000fe400078e0007 */
        /* <DEDUP_REMOVED lines=12> */
.L_x_1456:
[----:B------:R-:W-:Y:S02]  /*213c0*/  IMAD.MOV.U32 R13, RZ, RZ, R3 ;  /* 0x000000ffff0d7224 */ /* 0x000fe400078e0003 */
[----:B------:R-:W-:Y:S02]  /*213d0*/  IMAD.MOV.U32 R12, RZ, RZ, 0x1 ;  /* 0x00000001ff0c7424 */ /* 0x000fe400078e00ff */
[----:B------:R-:W-:-:S07]  /*213e0*/  IMAD.MOV.U32 R0, RZ, RZ, R14 ;  /* 0x000000ffff007224 */ /* 0x000fce00078e000e */
[----:B------:R-:W-:Y:S05]  /*213f0*/  WARPSYNC.COLLECTIVE R15, `(.L_x_1457) ;  /* 0x000000000f087348 */ /* 0x000fea0003c00000 */
[----:B------:R0:W1:Y:S02]  /*21400*/  SHFL.IDX P6, R14, R13, R12, R11 ;  /* 0x0000000c0d0e7389 */ /* 0x00006400000c000b */
[----:B01----:R-:W-:Y:S01]  /*21410*/  ENDCOLLECTIVE ;  /* 0x000000000000791b */ /* 0x003fe20003800000 */
.L_x_1457:
        /* <DEDUP_REMOVED lines=13> */
.L_x_1458:
[----:B------:R-:W-:Y:S01]  /*214f0*/  IMAD.MOV.U32 R2, RZ, RZ, R14 ;  /* 0x000000ffff027224 */ /* 0x000fe200078e000e */
[----:B------:R-:W-:Y:S06]  /*21500*/  BRA `(.L_x_1459) ;  /* 0xffffffc800087947 */ /* 0x000fec000383ffff */
.L_x_1353:
[----:B-1----:R1:W2:Y:S02]  /*21510*/  SYNCS.PHASECHK.TRANS64.TRYWAIT P0, [R23+URZ+0x13220], R0 ;  /* 0x01322000170075a7 */ /* 0x0022a4000800017f */
[----:B--2---:R-:W-:Y:S05]  /*21520*/  @!P0 NANOSLEEP.SYNCS 0x989680 ;  /* 0x009896800000895d */ /* 0x004fea0003900000 */
[----:B------:R-:W2:Y:S02]  /*21530*/  @!P0 SYNCS.PHASECHK.TRANS64 P0, [R23+URZ+0x13220], R0 ;  /* 0x01322000170085a7 */ /* 0x000ea4000800007f */
[----:B--2---:R-:W-:Y:S05]  /*21540*/  @!P0 BRA `(.L_x_1353) ;  /* 0xfffffffc00f08947 */ /* 0x004fea000383ffff */
[----:B------:R-:W-:Y:S05]  /*21550*/  BRA `(.L_x_1460) ;  /* 0xffffffc800647947 */ /* 0x000fea000383ffff */
.L_x_1359:
[----:B0-----:R0:W1:Y:S02]  /*21560*/  SYNCS.PHASECHK.TRANS64.TRYWAIT P0, [R4+URZ+0x13280], R3 ;  /* 0x01328003040075a7 */ /* 0x001064000800017f */
[----:B-1----:R-:W-:Y:S05]  /*21570*/  @!P0 NANOSLEEP.SYNCS 0x989680 ;  /* 0x009896800000895d */ /* 0x002fea0003900000 */
[----:B------:R-:W1:Y:S02]  /*21580*/  @!P0 SYNCS.PHASECHK.TRANS64 P0, [R4+URZ+0x13280], R3 ;  /* 0x01328003040085a7 */ /* 0x000e64000800007f */
[----:B-1----:R-:W-:Y:S05]  /*21590*/  @!P0 BRA `(.L_x_1359) ;  /* 0xfffffffc00f08947 */ /* 0x002fea000383ffff */
[----:B------:R-:W-:Y:S05]  /*215a0*/  BRA `(.L_x_1461) ;  /* 0xffffffcc000c7947 */ /* 0x000fea000383ffff */
.L_x_1364:
[----:B-1----:R1:W2:Y:S02]  /*215b0*/  SYNCS.PHASECHK.TRANS64.TRYWAIT P0, [R4+URZ+0x13240], R3 ;  /* 0x01324003040075a7 */ /* 0x0022a4000800017f */
[----:B--2---:R-:W-:Y:S05]  /*215c0*/  @!P0 NANOSLEEP.SYNCS 0x989680 ;  /* 0x009896800000895d */ /* 0x004fea0003900000 */
[----:B------:R-:W2:Y:S02]  /*215d0*/  @!P0 SYNCS.PHASECHK.TRANS64 P0, [R4+URZ+0x13240], R3 ;  /* 0x01324003040085a7 */ /* 0x000ea4000800007f */
[----:B--2---:R-:W-:Y:S05]  /*215e0*/  @!P0 BRA `(.L_x_1364) ;  /* 0xfffffffc00f08947 */ /* 0x004fea000383ffff */
[----:B------:R-:W-:Y:S05]  /*215f0*/  BRA `(.L_x_1462) ;  /* 0xffffffcc00887947 */ /* 0x000fea000383ffff */
.L_x_1370:
[----:B-1----:R1:W2:Y:S02]  /*21600*/  SYNCS.PHASECHK.TRANS64.TRYWAIT P0, [R3+URZ+0x13270], R2 ;  /* 0x01327002030075a7 */ /* 0x0022a4000800017f */
[----:B--2---:R-:W-:Y:S05]  /*21610*/  @!P0 NANOSLEEP.SYNCS 0x989680 ;  /* 0x009896800000895d */ /* 0x004fea0003900000 */
[----:B------:R-:W2:Y:S02]  /*21620*/  @!P0 SYNCS.PHASECHK.TRANS64 P0, [R3+URZ+0x13270], R2 ;  /* 0x01327002030085a7 */ /* 0x000ea4000800007f */
[----:B--2---:R-:W-:Y:S05]  /*21630*/  @!P0 BRA `(.L_x_1370) ;  /* 0xfffffffc00f08947 */ /* 0x004fea000383ffff */
[----:B------:R-:W-:Y:S05]  /*21640*/  BRA `(.L_x_1463) ;  /* 0xffffffd000247947 */ /* 0x000fea000383ffff */
.L_x_1372:
[----:B-1----:R1:W2:Y:S02]  /*21650*/  SYNCS.PHASECHK.TRANS64.TRYWAIT P0, [R3+URZ+0x13260], R2 ;  /* 0x01326002030075a7 */ /* 0x0022a4000800017f */
[----:B--2---:R-:W-:Y:S05]  /*21660*/  @!P0 NANOSLEEP.SYNCS 0x989680 ;  /* 0x009896800000895d */ /* 0x004fea0003900000 */
[----:B------:R-:W2:Y:S02]  /*21670*/  @!P0 SYNCS.PHASECHK.TRANS64 P0, [R3+URZ+0x13260], R2 ;  /* 0x01326002030085a7 */ /* 0x000ea4000800007f */
[----:B--2---:R-:W-:Y:S05]  /*21680*/  @!P0 BRA `(.L_x_1372) ;  /* 0xfffffffc00f08947 */ /* 0x004fea000383ffff */
[----:B------:R-:W-:Y:S05]  /*21690*/  BRA `(.L_x_1464) ;  /* 0xffffffd0002c7947 */ /* 0x000fea000383ffff */
.L_x_1379:
[----:B-1----:R1:W2:Y:S02]  /*216a0*/  SYNCS.PHASECHK.TRANS64.TRYWAIT P1, [R3+URZ+0x13270], R0 ;  /* 0x01327000030075a7 */ /* 0x0022a4000802017f */
[----:B--2---:R-:W-:Y:S05]  /*216b0*/  @!P1 NANOSLEEP.SYNCS 0x989680 ;  /* 0x009896800000995d */ /* 0x004fea0003900000 */
[----:B------:R-:W2:Y:S02]  /*216c0*/  @!P1 SYNCS.PHASECHK.TRANS64 P1, [R3+URZ+0x13270], R0 ;  /* 0x01327000030095a7 */ /* 0x000ea4000802007f */
[----:B--2---:R-:W-:Y:S05]  /*216d0*/  @!P1 BRA `(.L_x_1379) ;  /* 0xfffffffc00f09947 */ /* 0x004fea000383ffff */
[----:B------:R-:W-:Y:S05]  /*216e0*/  BRA `(.L_x_1465) ;  /* 0xffffffd4007c7947 */ /* 0x000fea000383ffff */
.L_x_1381:
[----:B-1----:R1:W2:Y:S02]  /*216f0*/  SYNCS.PHASECHK.TRANS64.TRYWAIT P1, [R3+URZ+0x13260], R0 ;  /* 0x01326000030075a7 */ /* 0x0022a4000802017f */
[----:B--2---:R-:W-:Y:S05]  /*21700*/  @!P1 NANOSLEEP.SYNCS 0x989680 ;  /* 0x009896800000995d */ /* 0x004fea0003900000 */
[----:B------:R-:W2:Y:S02]  /*21710*/  @!P1 SYNCS.PHASECHK.TRANS64 P1, [R3+URZ+0x13260], R0 ;  /* 0x01326000030095a7 */ /* 0x000ea4000802007f */
[----:B--2---:R-:W-:Y:S05]  /*21720*/  @!P1 BRA `(.L_x_1381) ;  /* 0xfffffffc00f09947 */ /* 0x004fea000383ffff */
[----:B------:R-:W-:Y:S05]  /*21730*/  BRA `(.L_x_1466) ;  /* 0xffffffd400807947 */ /* 0x000fea000383ffff */
.L_x_1385:
[----:B------:R-:W-:Y:S01]  /*21740*/  BSSY B0, `(.L_x_1467) ;  /* 0x0000008000007945 */ /* 0x000fe20003800000 */
[----:B0-----:R-:W-:Y:S02]  /*21750*/  IMAD.MOV.U32 R13, RZ, RZ, R16 ;  /* 0x000000ffff0d7224 */ /* 0x001fe400078e0010 */
[----:B------:R-:W-:Y:S02]  /*21760*/  IMAD.MOV.U32 R12, RZ, RZ, RZ ;  /* 0x000000ffff0c7224 */ /* 0x000fe400078e00ff */
[----:B------:R-:W-:Y:S02]  /*21770*/  IMAD.MOV.U32 R11, RZ, RZ, 0x1f ;  /* 0x0000001fff0b7424 */ /* 0x000fe400078e00ff */
[----:B------:R-:W-:-:S07]  /*21780*/  IMAD.MOV.U32 R15, RZ, RZ, -0x1 ;  /* 0xffffffffff0f7424 */ /* 0x000fce00078e00ff */
[----:B------:R-:W-:Y:S05]  /*21790*/  WARPSYNC.COLLECTIVE R15, `(.L_x_1468) ;  /* 0x000000000f087348 */ /* 0x000fea0003c00000 */
[----:B------:R0:W1:Y:S02]  /*217a0*/  SHFL.IDX P6, R14, R13, R12, R11 ;  /* 0x0000000c0d0e7389 */ /* 0x00006400000c000b */
[----:B01----:R-:W-:Y:S01]  /*217b0*/  ENDCOLLECTIVE ;  /* 0x000000000000791b */ /* 0x003fe20003800000 */
.L_x_1468:
[----:B------:R-:W-:Y:S05]  /*217c0*/  BSYNC B0 ;  /* 0x0000000000007941 */ /* 0x000fea0003800000 */
.L_x_1467:
        /* <DEDUP_REMOVED lines=9> */
.L_x_1469:
[----:B------:R-:W-:Y:S02]  /*21860*/  ULDC UR4, c[0x0][0xc3c] ;  /* 0x00030f0000047ab9 */ /* 0x000fe40000000800 */
[----:B------:R-:W-:-:S13]  /*21870*/  ISETP.GE.OR P1, PT, R5, UR4, !P0 ;  /* 0x0000000405007c0c */ /* 0x000fda000c726670 */
[----:B------:R-:W0:Y:S01]  /*21880*/  @!P1 LDC.64 R2, c[0x0][0xc80] ;  /* 0x00032000ff029b82 */ /* 0x000e220000000a00 */
[----:B------:R-:W-:Y:S02]  /*21890*/  IMAD.MOV.U32 R11, RZ, RZ, RZ ;  /* 0x000000ffff0b7224 */ /* 0x000fe400078e00ff */
        /* <DEDUP_REMOVED lines=14> */
.L_x_1470:
[----:B------:R-:W-:Y:S01]  /*21980*/  IMAD.MOV.U32 R12, RZ, RZ, 0x2 ;  /* 0x00000002ff0c7424 */ /* 0x000fe200078e00ff */
[----:B------:R-:W-:-:S05]  /*21990*/  SEL R5, R14, RZ, P1 ;  /* 0x000000ff0e057207 */ /* 0x000fca0000800000 */
[----:B------:R-:W-:-:S04]  /*219a0*/  IMAD.IADD R4, R2, 0x1, R5 ;  /* 0x0000000102047824 */ /* 0x000fc800078e0205 */
[----:B------:R-:W-:-:S07]  /*219b0*/  IMAD.MOV.U32 R13, RZ, RZ, R4 ;  /* 0x000000ffff0d7224 */ /* 0x000fce00078e0004 */
[----:B------:R-:W-:Y:S05]  /*219c0*/  WARPSYNC.COLLECTIVE R15, `(.L_x_1471) ;  /* 0x000000000f087348 */ /* 0x000fea0003c00000 */
[----:B------:R0:W1:Y:S02]  /*219d0*/  SHFL.UP P6, R14, R13, R12, R11 ;  /* 0x0400000c0d0e7389 */ /* 0x00006400000c000b */
[----:B01----:R-:W-:Y:S01]  /*219e0*/  ENDCOLLECTIVE ;  /* 0x000000000000791b */ /* 0x003fe20003800000 */
.L_x_1471:
[----:B------:R-:W-:Y:S01]  /*219f0*/  IMAD.MOV.U32 R12, RZ, RZ, 0x4 ;  /* 0x00000004ff0c7424 */ /* 0x000fe200078e00ff */
[----:B------:R-:W-:-:S05]  /*21a00*/  SEL R5, R14, RZ, P2 ;  /* 0x000000ff0e057207 */ /* 0x000fca0001000000 */
[----:B------:R-:W-:-:S04]  /*21a10*/  IMAD.IADD R5, R4, 0x1, R5 ;  /* 0x0000000104057824 */ /* 0x000fc800078e0205 */
[----:B------:R-:W-:-:S07]  /*21a20*/  IMAD.MOV.U32 R13, RZ, RZ, R5 ;  /* 0x000000ffff0d7224 */ /* 0x000fce00078e0005 */
[----:B------:R-:W-:Y:S05]  /*21a30*/  WARPSYNC.COLLECTIVE R15, `(.L_x_1472) ;  /* 0x000000000f087348 */ /* 0x000fea0003c00000 */
[----:B------:R0:W1:Y:S02]  /*21a40*/  SHFL.UP P6, R14, R13, R12, R11 ;  /* 0x0400000c0d0e7389 */ /* 0x00006400000c000b */
[----:B01----:R-:W-:Y:S01]  /*21a50*/  ENDCOLLECTIVE ;  /* 0x000000000000791b */ /* 0x003fe20003800000 */
.L_x_1472:
[----:B------:R-:W-:Y:S01]  /*21a60*/  IMAD.MOV.U32 R12, RZ, RZ, 0x8 ;  /* 0x00000008ff0c7424 */ /* 0x000fe200078e00ff */
[----:B------:R-:W-:-:S05]  /*21a70*/  SEL R6, R14, RZ, P3 ;  /* 0x000000ff0e067207 */ /* 0x000fca0001800000 */
[----:B------:R-:W-:-:S04]  /*21a80*/  IMAD.IADD R6, R5, 0x1, R6 ;  /* 0x0000000105067824 */ /* 0x000fc800078e0206 */
[----:B------:R-:W-:-:S07]  /*21a90*/  IMAD.MOV.U32 R13, RZ, RZ, R6 ;  /* 0x000000ffff0d7224 */ /* 0x000fce00078e0006 */
[----:B------:R-:W-:Y:S05]  /*21aa0*/  WARPSYNC.COLLECTIVE R15, `(.L_x_1473) ;  /* 0x000000000f087348 */ /* 0x000fea0003c00000 */
[----:B------:R0:W1:Y:S02]  /*21ab0*/  SHFL.UP P6, R14, R13, R12, R11 ;  /* 0x0400000c0d0e7389 */ /* 0x00006400000c000b */
[----:B01----:R-:W-:Y:S01]  /*21ac0*/  ENDCOLLECTIVE ;  /* 0x000000000000791b */ /* 0x003fe20003800000 */
.L_x_1473:
[----:B------:R-:W-:Y:S01]  /*21ad0*/  IMAD.MOV.U32 R12, RZ, RZ, 0x10 ;  /* 0x00000010ff0c7424 */ /* 0x000fe200078e00ff */
[----:B------:R-:W-:-:S05]  /*21ae0*/  SEL R3, R14, RZ, P4 ;  /* 0x000000ff0e037207 */ /* 0x000fca0002000000 */
[----:B------:R-:W-:-:S04]  /*21af0*/  IMAD.IADD R4, R6, 0x1, R3 ;  /* 0x0000000106047824 */ /* 0x000fc800078e0203 */
[----:B------:R-:W-:-:S07]  /*21b00*/  IMAD.MOV.U32 R13, RZ, RZ, R4 ;  /* 0x000000ffff0d7224 */ /* 0x000fce00078e0004 */
[----:B------:R-:W-:Y:S05]  /*21b10*/  WARPSYNC.COLLECTIVE R15, `(.L_x_1474) ;  /* 0x000000000f087348 */ /* 0x000fea0003c00000 */
[----:B------:R0:W1:Y:S02]  /*21b20*/  SHFL.UP P6, R14, R13, R12, R11 ;  /* 0x0400000c0d0e7389 */ /* 0x00006400000c000b */
[----:B01----:R-:W-:Y:S01]  /*21b30*/  ENDCOLLECTIVE ;  /* 0x000000000000791b */ /* 0x003fe20003800000 */
.L_x_1474:
        /* <DEDUP_REMOVED lines=8> */
.L_x_1475:
[----:B------:R-:W-:Y:S05]  /*21bc0*/  BRA `(.L_x_1476) ;  /* 0xffffffd400f87947 */ /* 0x000fea000383ffff */
.L_x_1390:
        /* <DEDUP_REMOVED lines=8> */
.L_x_1478:
[----:B------:R-:W-:Y:S05]  /*21c50*/  BSYNC B0 ;  /* 0x0000000000007941 */ /* 0x000fea0003800000 */
.L_x_1477:
        /* <DEDUP_REMOVED lines=8> */
.L_x_1479:
[----:B------:R-:W-:Y:S01]  /*21ce0*/  IMAD.MOV.U32 R12, RZ, RZ, 0x4 ;  /* 0x00000004ff0c7424 */ /* 0x000fe200078e00ff */
[----:B------:R-:W-:-:S05]  /*21cf0*/  SEL R4, R14, RZ, P2 ;  /* 0x000000ff0e047207 */ /* 0x000fca0001000000 */
[----:B------:R-:W-:-:S04]  /*21d00*/  IMAD.IADD R4, R13, 0x1, R4 ;  /* 0x000000010d047824 */ /* 0x000fc800078e0204 */
[----:B------:R-:W-:-:S07]  /*21d10*/  IMAD.MOV.U32 R13, RZ, RZ, R4 ;  /* 0x000000ffff0d7224 */ /* 0x000fce00078e0004 */
[----:B------:R-:W-:Y:S05]  /*21d20*/  WARPSYNC.COLLECTIVE R15, `(.L_x_1480) ;  /* 0x000000000f087348 */ /* 0x000fea0003c00000 */
[----:B------:R0:W1:Y:S02]  /*21d30*/  SHFL.UP P6, R14, R13, R12, R11 ;  /* 0x0400000c0d0e7389 */ /* 0x00006400000c000b */
[----:B01----:R-:W-:Y:S01]  /*21d40*/  ENDCOLLECTIVE ;  /* 0x000000000000791b */ /* 0x003fe20003800000 */
.L_x_1480:
[----:B------:R-:W-:Y:S01]  /*21d50*/  IMAD.MOV.U32 R12, RZ, RZ, 0x8 ;  /* 0x00000008ff0c7424 */ /* 0x000fe200078e00ff */
[----:B------:R-:W-:-:S05]  /*21d60*/  SEL R5, R14, RZ, P3 ;  /* 0x000000ff0e057207 */ /* 0x000fca0001800000 */
[----:B------:R-:W-:-:S04]  /*21d70*/  IMAD.IADD R5, R4, 0x1, R5 ;  /* 0x0000000104057824 */ /* 0x000fc800078e0205 */
[----:B------:R-:W-:-:S07]  /*21d80*/  IMAD.MOV.U32 R13, RZ, RZ, R5 ;  /* 0x000000ffff0d7224 */ /* 0x000fce00078e0005 */
[----:B------:R-:W-:Y:S05]  /*21d90*/  WARPSYNC.COLLECTIVE R15, `(.L_x_1481) ;  /* 0x000000000f087348 */ /* 0x000fea0003c00000 */
[----:B------:R0:W1:Y:S02]  /*21da0*/  SHFL.UP P6, R14, R13, R12, R11 ;  /* 0x0400000c0d0e7389 */ /* 0x00006400000c000b */
[----:B01----:R-:W-:Y:S01]  /*21db0*/  ENDCOLLECTIVE ;  /* 0x000000000000791b */ /* 0x003fe20003800000 */
.L_x_1481:
[----:B------:R-:W-:Y:S01]  /*21dc0*/  IMAD.MOV.U32 R12, RZ, RZ, 0x10 ;  /* 0x00000010ff0c7424 */ /* 0x000fe200078e00ff */
[----:B------:R-:W-:-:S05]  /*21dd0*/  SEL R6, R14, RZ, P4 ;  /* 0x000000ff0e067207 */ /* 0x000fca0002000000 */
[----:B------:R-:W-:-:S04]  /*21de0*/  IMAD.IADD R6, R5, 0x1, R6 ;  /* 0x0000000105067824 */ /* 0x000fc800078e0206 */
[----:B------:R-:W-:-:S07]  /*21df0*/  IMAD.MOV.U32 R13, RZ, RZ, R6 ;  /* 0x000000ffff0d7224 */ /* 0x000fce00078e0006 */
[----:B------:R-:W-:Y:S05]  /*21e00*/  WARPSYNC.COLLECTIVE R15, `(.L_x_1482) ;  /* 0x000000000f087348 */ /* 0x000fea0003c00000 */
[----:B------:R0:W1:Y:S02]  /*21e10*/  SHFL.UP P6, R14, R13, R12, R11 ;  /* 0x0400000c0d0e7389 */ /* 0x00006400000c000b */
[----:B01----:R-:W-:Y:S01]  /*21e20*/  ENDCOLLECTIVE ;  /* 0x000000000000791b */ /* 0x003fe20003800000 */
.L_x_1482:
        /* <DEDUP_REMOVED lines=8> */
.L_x_1483:
[----:B------:R-:W-:Y:S05]  /*21eb0*/  BRA `(.L_x_1484) ;  /* 0xffffffd400d87947 */ /* 0x000fea000383ffff */
.L_x_1392:
[----:B------:R-:W-:Y:S01]  /*21ec0*/  BSSY B0, `(.L_x_1485) ;  /* 0x0000006000007945 */ /* 0x000fe20003800000 */
[----:B------:R-:W-:Y:S01]  /*21ed0*/  PLOP3.LUT P6, PT, P6, PT, PT, 0x8, 0x0 ;  /* 0x000000000000781c */ /* 0x000fe200037ce170 */
[----:B------:R-:W-:-:S12]  /*21ee0*/  IMAD.MOV.U32 R15, RZ, RZ, -0x1 ;  /* 0xffffffffff0f7424 */ /* 0x000fd800078e00ff */
[----:B0-----:R-:W-:Y:S05]  /*21ef0*/  WARPSYNC.COLLECTIVE R15, `(.L_x_1486) ;  /* 0x000000000f087348 */ /* 0x001fea0003c00000 */
[----:B------:R-:W-:Y:S01]  /*21f00*/  VOTE.ANY R14, PT, P6 ;  /* 0x00000000000e7806 */ /* 0x000fe200030e0100 */
[----:B0-----:R-:W-:Y:S06]  /*21f10*/  ENDCOLLECTIVE ;  /* 0x000000000000791b */ /* 0x001fec0003800000 */
.L_x_1486:
[----:B------:R-:W-:Y:S05]  /*21f20*/  BSYNC B0 ;  /* 0x0000000000007941 */ /* 0x000fea0003800000 */
.L_x_1485:
        /* <DEDUP_REMOVED lines=9> */
.L_x_1487:
[----:B------:R-:W-:Y:S01]  /*21fc0*/  IMAD.MOV.U32 R17, RZ, RZ, R14 ;  /* 0x000000ffff117224 */ /* 0x000fe200078e000e */
[----:B------:R-:W-:Y:S06]  /*21fd0*/  BRA `(.L_x_1488) ;  /* 0xffffffd400c87947 */ /* 0x000fec000383ffff */
.L_x_1394:
[----:B------:R-:W-:Y:S01]  /*21fe0*/  BSSY B0, `(.L_x_1489) ;  /* 0x0000007000007945 */ /* 0x000fe20003800000 */
[----:B------:R-:W-:Y:S02]  /*21ff0*/  IMAD.MOV.U32 R13, RZ, RZ, R3 ;  /* 0x000000ffff0d7224 */ /* 0x000fe400078e0003 */
[----:B------:R-:W-:Y:S02]  /*22000*/  IMAD.MOV.U32 R11, RZ, RZ, 0x1f ;  /* 0x0000001fff0b7424 */ /* 0x000fe400078e00ff */
[----:B------:R-:W-:-:S07]  /*22010*/  IMAD.MOV.U32 R15, RZ, RZ, -0x1 ;  /* 0xffffffffff0f7424 */ /* 0x000fce00078e00ff */
[----:B012---:R-:W-:Y:S05]  /*22020*/  WARPSYNC.COLLECTIVE R15, `(.L_x_1490) ;  /* 0x000000000f087348 */ /* 0x007fea0003c00000 */
[----:B------:R3:W4:Y:S02]  /*22030*/  SHFL.IDX P6, R14, R13, R12, R11 ;  /* 0x0000000c0d0e7389 */ /* 0x00072400000c000b */
[----:B01234-:R-:W-:Y:S01]  /*22040*/  ENDCOLLECTIVE ;  /* 0x000000000000791b */ /* 0x01ffe20003800000 */
.L_x_1490:
[----:B------:R-:W-:Y:S05]  /*22050*/  BSYNC B0 ;  /* 0x0000000000007941 */ /* 0x000fea0003800000 */
.L_x_1489:
[----:B------:R-:W-:Y:S01]  /*22060*/  IMAD.MOV.U32 R5, RZ, RZ, R14 ;  /* 0x000000ffff057224 */ /* 0x000fe200078e000e */
[----:B------:R-:W-:Y:S06]  /*22070*/  BRA `(.L_x_1393) ;  /* 0xffffffd400bc7947 */ /* 0x000fec000383ffff */
.L_x_1398:
[----:B0-----:R0:W1:Y:S02]  /*22080*/  SYNCS.PHASECHK.TRANS64.TRYWAIT P0, [R9+URZ+0x13220], R0 ;  /* 0x01322000090075a7 */ /* 0x001064000800017f */
[----:B-1----:R-:W-:Y:S05]  /*22090*/  @!P0 NANOSLEEP.SYNCS 0x989680 ;  /* 0x009896800000895d */ /* 0x002fea0003900000 */
[----:B------:R-:W1:Y:S02]  /*220a0*/  @!P0 SYNCS.PHASECHK.TRANS64 P0, [R9+URZ+0x13220], R0 ;  /* 0x01322000090085a7 */ /* 0x000e64000800007f */
[----:B-1----:R-:W-:Y:S05]  /*220b0*/  @!P0 BRA `(.L_x_1398) ;  /* 0xfffffffc00f08947 */ /* 0x002fea000383ffff */
[----:B------:R-:W-:Y:S05]  /*220c0*/  BRA `(.L_x_1491) ;  /* 0xffffffdc00347947 */ /* 0x000fea000383ffff */
.L_x_1399:
        /* <DEDUP_REMOVED lines=11> */
.L_x_1493:
[----:B------:R-:W-:Y:S05]  /*22180*/  BSYNC B0 ;  /* 0x0000000000007941 */ /* 0x000fea0003800000 */
.L_x_1492:
[----:B------:R-:W-:Y:S05]  /*22190*/  BRA `(.L_x_1494) ;  /* 0xffffffdc001c7947 */ /* 0x000fea000383ffff */
.L_x_1400:
[----:B------:R-:W-:Y:S01]  /*221a0*/  BSSY B0, `(.L_x_1495) ;  /* 0x0000006000007945 */ /* 0x000fe20003800000 */
[----:B------:R-:W-:-:S07]  /*221b0*/  IMAD.MOV.U32 R15, RZ, RZ, -0x1 ;  /* 0xffffffffff0f7424 */ /* 0x000fce00078e00ff */
[----:B0-----:R-:W-:Y:S05]  /*221c0*/  WARPSYNC.COLLECTIVE R15, `(.L_x_1496) ;  /* 0x000000000f0c7348 */ /* 0x001fea0003c00000 */
[----:B------:R-:W-:Y:S02]  /*221d0*/  ELECT P6, UR62, PT ;  /* 0x00000000003e782f */ /* 0x000fe400038c0000 */
[----:B------:R-:W-:Y:S01]  /*221e0*/  MOV R14, UR62 ;  /* 0x0000003e000e7c02 */ /* 0x000fe20008000f00 */
[----:B0-----:R-:W-:Y:S10]  /*221f0*/  ENDCOLLECTIVE ;  /* 0x000000000000791b */ /* 0x001ff40003800000 */
.L_x_1496:
[----:B------:R-:W-:Y:S05]  /*22200*/  BSYNC B0 ;  /* 0x0000000000007941 */ /* 0x000fea0003800000 */
.L_x_1495:
[----:B------:R-:W-:Y:S05]  /*22210*/  BRA `(.L_x_1497) ;  /* 0xffffffdc00107947 */ /* 0x000fea000383ffff */
.L_x_1402:
[----:B0-----:R0:W1:Y:S02]  /*22220*/  SYNCS.PHASECHK.TRANS64.TRYWAIT P1, [R7+URZ], R2 ;  /* 0x00000002070075a7 */ /* 0x001064000802017f */
[----:B-1----:R-:W-:Y:S05]  /*22230*/  @!P1 NANOSLEEP.SYNCS 0x989680 ;  /* 0x009896800000995d */ /* 0x002fea0003900000 */
[----:B------:R-:W1:Y:S02]  /*22240*/  @!P1 SYNCS.PHASECHK.TRANS64 P1, [R7+URZ], R2 ;  /* 0x00000002070095a7 */ /* 0x000e64000802007f */
[----:B-1----:R-:W-:Y:S05]  /*22250*/  @!P1 BRA `(.L_x_1402) ;  /* 0xfffffffc00f09947 */ /* 0x002fea000383ffff */
[----:B------:R-:W-:Y:S05]  /*22260*/  BRA `(.L_x_1498) ;  /* 0xffffffdc00447947 */ /* 0x000fea000383ffff */
.L_x_1403:
[----:B-1----:R1:W2:Y:S02]  /*22270*/  SYNCS.PHASECHK.TRANS64.TRYWAIT P1, [R3+URZ], R0 ;  /* 0x00000000030075a7 */ /* 0x0022a4000802017f */
[----:B--2---:R-:W-:Y:S05]  /*22280*/  @!P1 NANOSLEEP.SYNCS 0x989680 ;  /* 0x009896800000995d */ /* 0x004fea0003900000 */
[----:B------:R-:W2:Y:S02]  /*22290*/  @!P1 SYNCS.PHASECHK.TRANS64 P1, [R3+URZ], R0 ;  /* 0x00000000030095a7 */ /* 0x000ea4000802007f */
[----:B--2---:R-:W-:Y:S05]  /*222a0*/  @!P1 BRA `(.L_x_1403) ;  /* 0xfffffffc00f09947 */ /* 0x004fea000383ffff */
[----:B------:R-:W-:Y:S05]  /*222b0*/  BRA `(.L_x_1499) ;  /* 0xffffffdc00387947 */ /* 0x000fea000383ffff */
.L_x_1405:
[----:B-1----:R1:W2:Y:S02]  /*222c0*/  SYNCS.PHASECHK.TRANS64.TRYWAIT P1, [R3+URZ+0x13260], R2 ;  /* 0x01326002030075a7 */ /* 0x0022a4000802017f */
[----:B--2---:R-:W-:Y:S05]  /*222d0*/  @!P1 NANOSLEEP.SYNCS 0x989680 ;  /* 0x009896800000995d */ /* 0x004fea0003900000 */
[----:B------:R-:W2:Y:S02]  /*222e0*/  @!P1 SYNCS.PHASECHK.TRANS64 P1, [R3+URZ+0x13260], R2 ;  /* 0x01326002030095a7 */ /* 0x000ea4000802007f */
[----:B--2---:R-:W-:Y:S05]  /*222f0*/  @!P1 BRA `(.L_x_1405) ;  /* 0xfffffffc00f09947 */ /* 0x004fea000383ffff */
[----:B------:R-:W-:Y:S05]  /*22300*/  BRA `(.L_x_1500) ;  /* 0xffffffdc00387947 */ /* 0x000fea000383ffff */
.L_x_1407:
[----:B--2---:R2:W3:Y:S02]  /*22310*/  SYNCS.PHASECHK.TRANS64.TRYWAIT P1, [R5+URZ+0x13260], R0 ;  /* 0x01326000050075a7 */ /* 0x0044e4000802017f */
[----:B---3--:R-:W-:Y:S05]  /*22320*/  @!P1 NANOSLEEP.SYNCS 0x989680 ;  /* 0x009896800000995d */ /* 0x008fea0003900000 */
[----:B------:R-:W3:Y:S02]  /*22330*/  @!P1 SYNCS.PHASECHK.TRANS64 P1, [R5+URZ+0x13260], R0 ;  /* 0x01326000050095a7 */ /* 0x000ee4000802007f */
[----:B---3--:R-:W-:Y:S05]  /*22340*/  @!P1 BRA `(.L_x_1407) ;  /* 0xfffffffc00f09947 */ /* 0x008fea000383ffff */
[----:B------:R-:W-:Y:S05]  /*22350*/  BRA `(.L_x_1501) ;  /* 0xffffffdc00387947 */ /* 0x000fea000383ffff */
.L_x_1409:
[----:B---3--:R3:W4:Y:S02]  /*22360*/  SYNCS.PHASECHK.TRANS64.TRYWAIT P0, [R3+URZ+0x13280], R2 ;  /* 0x01328002030075a7 */ /* 0x008724000800017f */
[----:B----4-:R-:W-:Y:S05]  /*22370*/  @!P0 NANOSLEEP.SYNCS 0x989680 ;  /* 0x009896800000895d */ /* 0x010fea0003900000 */
[----:B------:R-:W4:Y:S02]  /*22380*/  @!P0 SYNCS.PHASECHK.TRANS64 P0, [R3+URZ+0x13280], R2 ;  /* 0x01328002030085a7 */ /* 0x000f24000800007f */
[----:B----4-:R-:W-:Y:S05]  /*22390*/  @!P0 BRA `(.L_x_1409) ;  /* 0xfffffffc00f08947 */ /* 0x010fea000383ffff */
[----:B------:R-:W-:Y:S05]  /*223a0*/  BRA `(.L_x_1410) ;  /* 0xffffffdc00347947 */ /* 0x000fea000383ffff */
.L_x_1502:
        /* <DEDUP_REMOVED lines=13> */
.L_x_2202:


//--------------------- .text._ZN7cutlass13device_kernelIN5flash11enable_sm90INS1_16FlashAttnFwdSm90INS1_25CollectiveMainloopFwdSm90ILi2EN4cute5tupleIJNS5_1CILi1EEES8_S8_EEENS6_IJNS7_ILi192EEENS7_ILi160EEENS7_ILi64EEEEEELi64ENS_12float_e4m3_tEfNS_4arch4Sm90ELb1ELb0ELb0ELb0ELb0ELb0ELb0ELb1ELb1ELb1ELb0ELb0EEENS1_21CollectiveEpilogueFwdINS6_IJSA_SC_SB_EEES9_NS_10bfloat16_tESG_Li384ELb0ELb1ELb0ELb1EEENS1_30DynamicPersistentTileSchedulerILi384ELi128ELb0ELb1ELb1EEEEEEEEEvNT_6ParamsE --------------------------
	.section	.text._ZN7cutlass13device_kernelIN5flash11enable_sm90INS1_16FlashAttnFwdSm90INS1_25CollectiveMainloopFwdSm90ILi2EN4cute5tupleIJNS5_1CILi1EEES8_S8_EEENS6_IJNS7_ILi192EEENS7_ILi160EEENS7_ILi64EEEEEELi64ENS_12float_e4m3_tEfNS_4arch4Sm90ELb1ELb0ELb0ELb0ELb0ELb0ELb0ELb1ELb1ELb1ELb0ELb0EEENS1_21CollectiveEpilogueFwdINS6_IJSA_SC_SB_EEES9_NS_10bfloat16_tESG_Li384ELb0ELb1ELb0ELb1EEENS1_30DynamicPersistentTileSchedulerILi384ELi128ELb0ELb1ELb1EEEEEEEEEvNT_6ParamsE,"ax",@progbits
	.align	128
.text._ZN7cutlass13device_kernelIN5flash11enable_sm90INS1_16FlashAttnFwdSm90INS1_25CollectiveMainloopFwdSm90ILi2EN4cute5tupleIJNS5_1CILi1EEES8_S8_EEENS6_IJNS7_ILi192EEENS7_ILi160EEENS7_ILi64EEEEEELi64ENS_12float_e4m3_tEfNS_4arch4Sm90ELb1ELb0ELb0ELb0ELb0ELb0ELb0ELb1ELb1ELb1ELb0ELb0EEENS1_21CollectiveEpilogueFwdINS6_IJSA_SC_SB_EEES9_NS_10bfloat16_tESG_Li384ELb0ELb1ELb0ELb1EEENS1_30DynamicPersistentTileSchedulerILi384ELi128ELb0ELb1ELb1EEEEEEEEEvNT_6ParamsE:
        .type           _ZN7cutlass13device_kernelIN5flash11enable_sm90INS1_16FlashAttnFwdSm90INS1_25CollectiveMainloopFwdSm90ILi2EN4cute5tupleIJNS5_1CILi1EEES8_S8_EEENS6_IJNS7_ILi192EEENS7_ILi160EEENS7_ILi64EEEEEELi64ENS_12float_e4m3_tEfNS_4arch4Sm90ELb1ELb0ELb0ELb0ELb0ELb0ELb0ELb1ELb1ELb1ELb0ELb0EEENS1_21CollectiveEpilogueFwdINS6_IJSA_SC_SB_EEES9_NS_10bfloat16_tESG_Li384ELb0ELb1ELb0ELb1EEENS1_30DynamicPersistentTileSchedulerILi384ELi128ELb0ELb1ELb1EEEEEEEEEvNT_6ParamsE,@function
        .size           _ZN7cutlass13device_kernelIN5flash11enable_sm90INS1_16FlashAttnFwdSm90INS1_25CollectiveMainloopFwdSm90ILi2EN4cute5tupleIJNS5_1CILi1EEES8_S8_EEENS6_IJNS7_ILi192EEENS7_ILi160EEENS7_ILi64EEEEEELi64ENS_12float_e4m3_tEfNS_4arch4Sm90ELb1ELb0ELb0ELb0ELb0ELb0ELb0ELb1ELb1ELb1ELb0ELb0EEENS1_21CollectiveEpilogueFwdINS6_IJSA_SC_SB_EEES9_NS_10bfloat16_tESG_Li384ELb0ELb1ELb0ELb1EEENS1_30DynamicPersistentTileSchedulerILi384ELi128ELb0ELb1ELb1EEEEEEEEEvNT_6ParamsE,(.L_x_2203 - _ZN7cutlass13device_kernelIN5flash11enable_sm90INS1_16FlashAttnFwdSm90INS1_25CollectiveMainloopFwdSm90ILi2EN4cute5tupleIJNS5_1CILi1EEES8_S8_EEENS6_IJNS7_ILi192EEENS7_ILi160EEENS7_ILi64EEEEEELi64ENS_12float_e4m3_tEfNS_4arch4Sm90ELb1ELb0ELb0ELb0ELb0ELb0ELb0ELb1ELb1ELb1ELb0ELb0EEENS1_21CollectiveEpilogueFwdINS6_IJSA_SC_SB_EEES9_NS_10bfloat16_tESG_Li384ELb0ELb1ELb0ELb1EEENS1_30DynamicPersistentTileSchedulerILi384ELi128ELb0ELb1ELb1EEEEEEEEEvNT_6ParamsE)
        .other          _ZN7cutlass13device_kernelIN5flash11enable_sm90INS1_16FlashAttnFwdSm90INS1_25CollectiveMainloopFwdSm90ILi2EN4cute5tupleIJNS5_1CILi1EEES8_S8_EEENS6_IJNS7_ILi192EEENS7_ILi160EEENS7_ILi64EEEEEELi64ENS_12float_e4m3_tEfNS_4arch4Sm90ELb1ELb0ELb0ELb0ELb0ELb0ELb0ELb1ELb1ELb1ELb0ELb0EEENS1_21CollectiveEpilogueFwdINS6_IJSA_SC_SB_EEES9_NS_10bfloat16_tESG_Li384ELb0ELb1ELb0ELb1EEENS1_30DynamicPersistentTileSchedulerILi384ELi128ELb0ELb1ELb1EEEEEEEEEvNT_6ParamsE,@"STO_CUDA_ENTRY STV_DEFAULT"
_ZN7cutlass13device_kernelIN5flash11enable_sm90INS1_16FlashAttnFwdSm90INS1_25CollectiveMainloopFwdSm90ILi2EN4cute5tupleIJNS5_1CILi1EEES8_S8_EEENS6_IJNS7_ILi192EEENS7_ILi160EEENS7_ILi64EEEEEELi64ENS_12float_e4m3_tEfNS_4arch4Sm90ELb1ELb0ELb0ELb0ELb0ELb0ELb0ELb1ELb1ELb1ELb0ELb0EEENS1_21CollectiveEpilogueFwdINS6_IJSA_SC_SB_EEES9_NS_10bfloat16_tESG_Li384ELb0ELb1ELb0ELb1EEENS1_30DynamicPersistentTileSchedulerILi384ELi128ELb0ELb1ELb1EEEEEEEEEvNT_6ParamsE:
        /* <DEDUP_REMOVED lines=18> */
.L_x_1504:
[----:B------:R-:W-:Y:S05]  /*0120*/  BSYNC B0 ;  /* 0x0000000000007941 */ /* 0x000fea0003800000 */
.L_x_1503:
        /* <DEDUP_REMOVED lines=41> */
.L_x_1505:
        /* <DEDUP_REMOVED lines=22> */
.L_x_1506:
        /* <DEDUP_REMOVED lines=18> */
.L_x_1507:
        /* <DEDUP_REMOVED lines=22> */
.L_x_1508:
        /* <DEDUP_REMOVED lines=22> */
.L_x_1509:
[----:B------:R-:W-:Y:S01]  /*0900*/  PLOP3.LUT P0, PT, PT, PT, UP0, 0x80, 0x0 ;  /* 0x000000000000781c */ /* 0x000fe20003f0f008 */
[----:B------:R-:W-:Y:S01]  /*0910*/  UMOV UR38, 0x1 ;  /* 0x0000000100267882 */ /* 0x000fe20000000000 */
[----:B------:R-:W-:Y:S01]  /*0920*/  NOP ;  /* 0x0000000000007918 */ /* 0x000fe20000000000 */
[----:B------:R-:W-:Y:S01]  /*0930*/  USEL UR38, UR38, 0x2, !UP0 ;  /* 0x0000000226267887 */ /* 0x000fe2000c000000 */
[----:B------:R-:W-:Y:S01]  /*0940*/  ULDC.64 UR48, c[0x0][0x208] ;  /* 0x0000820000307ab9 */ /* 0x000fe20000000a00 */
[----:B012-4-:R-:W-:Y:S08]  /*0950*/  BAR.SYNC.DEFER_BLOCKING 0x0 ;  /* 0x0000000000007b1d */ /* 0x017ff00000010000 */
[----:B------:R-:W-:Y:S05]  /*0960*/  @!P0 BRA `(.L_x_1510) ;  /* 0x000000a800cc8947 */ /* 0x000fea0003800000 */
.L_x_1511:
        /* <DEDUP_REMOVED lines=10> */
[----:B------:R-:W0:Y:S01]  /*0a10*/  S2R R2, SR_TID.X ;  /* 0x0000000000027919 */ /* 0x000e220000002100 */
        /* <DEDUP_REMOVED lines=8> */
[----:B------:R-:W-:Y:S02]  /*0aa0*/  LEA.HI R3, R0, R10, RZ, 0x5 ;  /* 0x0000000a00037211 */ /* 0x000fe400078f28ff */
[----:B------:R-:W-:Y:S02]  /*0ab0*/  LOP3.LUT R23, R156, 0xffffff80, RZ, 0xc0, !PT ;  /* 0xffffff809c177812 */ /* 0x000fe400078ec0ff */
[----:B------:R-:W-:Y:S01]  /*0ac0*/  SHF.R.S32.HI R5, RZ, 0x4, R2 ;  /* 0x00000004ff057819 */ /* 0x000fe20000011402 */
[----:B------:R-:W-:Y:S01]  /*0ad0*/  IMAD.SHL.U32 R4, R3, 0x20, RZ ;  /* 0x0000002003047824 */ /* 0x000fe200078e00ff */
[----:B------:R-:W-:Y:S01]  /*0ae0*/  LOP3.LUT R3, R2, 0x3fffff0, RZ, 0xc0, !PT ;  /* 0x03fffff002037812 */ /* 0x000fe200078ec0ff */
[----:B------:R-:W-:Y:S01]  /*0af0*/  IMAD.IADD R23, R10, 0x1, -R23 ;  /* 0x000000010a177824 */ /* 0x000fe200078e0a17 */
[----:B------:R-:W-:-:S02]  /*0b00*/  LEA.HI R2, R2, R5, RZ, 0x1 ;  /* 0x0000000502027211 */ /* 0x000fc400078f08ff */
[----:B------:R-:W-:Y:S01]  /*0b10*/  LOP3.LUT R4, R4, 0xfffffc00, RZ, 0xc0, !PT ;  /* 0xfffffc0004047812 */ /* 0x000fe200078ec0ff */
[----:B------:R-:W-:Y:S01]  /*0b20*/  IMAD.IADD R3, R10, 0x1, -R3 ;  /* 0x000000010a037824 */ /* 0x000fe200078e0a03 */
[----:B------:R-:W-:Y:S02]  /*0b30*/  SHF.R.S32.HI R6, RZ, 0x1f, R23 ;  /* 0x0000001fff067819 */ /* 0x000fe40000011417 */
[----:B------:R-:W-:Y:S01]  /*0b40*/  LOP3.LUT R2, R2, 0x1ffffffe, RZ, 0xc0, !PT ;  /* 0x1ffffffe02027812 */ /* 0x000fe200078ec0ff */
[----:B------:R-:W-:Y:S01]  /*0b50*/  IMAD R3, R3, 0x40, R4 ;  /* 0x0000004003037824 */ /* 0x000fe200078e0204 */
[----:B------:R-:W-:Y:S02]  /*0b60*/  LEA.HI R4, R6, R23, RZ, 0x2 ;  /* 0x0000001706047211 */ /* 0x000fe400078f10ff */
[----:B------:R-:W-:Y:S01]  /*0b70*/  LEA.HI R7, R0, R10, RZ, 0x2 ;  /* 0x0000000a00077211 */ /* 0x000fe200078f10ff */
[----:B------:R-:W-:Y:S01]  /*0b80*/  IMAD.IADD R2, R5, 0x1, -R2 ;  /* 0x0000000105027824 */ /* 0x000fe200078e0a02 */
[----:B------:R-:W-:-:S02]  /*0b90*/  SHF.R.S32.HI R5, RZ, 0x2, R4 ;  /* 0x00000002ff057819 */ /* 0x000fc40000011404 */
[----:B------:R-:W-:Y:S01]  /*0ba0*/  SHF.R.S32.HI R8, RZ, 0x1f, R4 ;  /* 0x0000001fff087819 */ /* 0x000fe20000011404 */
[----:B------:R-:W-:Y:S01]  /*0bb0*/  IMAD R2, R2, 0x8, R3 ;  /* 0x0000000802027824 */ /* 0x000fe200078e0203 */
[----:B------:R-:W-:Y:S02]  /*0bc0*/  SHF.R.S32.HI R156, RZ, 0x7, R156 ;  /* 0x00000007ff9c7819 */ /* 0x000fe4000001149c */
[----:B------:R-:W-:Y:S02]  /*0bd0*/  LOP3.LUT R7, R7, 0xfffffffc, RZ, 0xc0, !PT ;  /* 0xfffffffc07077812 */ /* 0x000fe400078ec0ff */
[----:B------:R-:W-:Y:S01]  /*0be0*/  LEA.HI R8, R8, R5, RZ, 0x3 ;  /* 0x0000000508087211 */ /* 0x000fe200078f18ff */
[----:B------:R0:W-:Y:S01]  /*0bf0*/  STL [R1], R2 ;  /* 0x0000000201007387 */ /* 0x0001e20000100800 */
[----:B------:R-:W-:Y:S01]  /*0c00*/  LEA.HI R0, R0, R10, RZ, 0x3 ;  /* 0x0000000a00007211 */ /* 0x000fe200078f18ff */
[----:B------:R-:W-:Y:S01]  /*0c10*/  IMAD.IADD R7, R10, 0x1, -R7 ;  /* 0x000000010a077824 */ /* 0x000fe200078e0a07 */
[----:B------:R-:W-:-:S02]  /*0c20*/  LOP3.LUT R8, R8, 0xfffffff8, RZ, 0xc0, !PT ;  /* 0xfffffff808087812 */ /* 0x000fc400078ec0ff */
[----:B------:R-:W-:Y:S02]  /*0c30*/  LEA.HI R6, R6, R23, RZ, 0x5 ;  /* 0x0000001706067211 */ /* 0x000fe400078f28ff */
[----:B------:R-:W-:Y:S01]  /*0c40*/  LOP3.LUT R18, R0, 0xfffffff8, RZ, 0xc0, !PT ;  /* 0xfffffff800127812 */ /* 0x000fe200078ec0ff */
[----:B------:R-:W-:Y:S01]  /*0c50*/  IMAD.IADD R5, R5, 0x1, -R8 ;  /* 0x0000000105057824 */ /* 0x000fe200078e0a08 */
[----:B------:R-:W-:Y:S01]  /*0c60*/  LEA.HI R9, R7, R7, RZ, 0x1 ;  /* 0x0000000707097211 */ /* 0x000fe200078f08ff */
[----:B0-----:R-:W-:Y:S01]  /*0c70*/  IMAD.HI R2, R156, 0x55555556, RZ ;  /* 0x555555569c027827 */ /* 0x001fe200078e02ff */
[----:B------:R-:W-:Y:S02]  /*0c80*/  SHF.R.S32.HI R6, RZ, 0x5, R6 ;  /* 0x00000005ff067819 */ /* 0x000fe40000011406 */
[----:B------:R-:W-:Y:S01]  /*0c90*/  LOP3.LUT R16, R4, 0x7ffffffc, RZ, 0xc0, !PT ;  /* 0x7ffffffc04107812 */ /* 0x000fe200078ec0ff */
[----:B------:R-:W-:Y:S01]  /*0ca0*/  IMAD.IADD R18, R10, 0x1, -R18 ;  /* 0x000000010a127824 */ /* 0x000fe200078e0a12 */
[----:B------:R-:W-:Y:S01]  /*0cb0*/  LEA.HI R3, R2, R2, RZ, 0x1 ;  /* 0x0000000202037211 */ /* 0x000fe200078f08ff */
[----:B------:R-:W-:Y:S01]  /*0cc0*/  IMAD R6, R6, 0x10, R5 ;  /* 0x0000001006067824 */ /* 0x000fe200078e0205 */
[----:B------:R-:W-:Y:S01]  /*0cd0*/  LOP3.LUT R2, R9, 0x1ffffffe, RZ, 0xc0, !PT ;  /* 0x1ffffffe09027812 */ /* 0x000fe200078ec0ff */
[----:B------:R-:W-:Y:S01]  /*0ce0*/  IMAD.SHL.U32 R19, R18, 0x8, RZ ;  /* 0x0000000812137824 */ /* 0x000fe200078e00ff */
[----:B------:R-:W-:Y:S01]  /*0cf0*/  SHF.R.S32.HI R22, RZ, 0x3, R0 ;  /* 0x00000003ff167819 */ /* 0x000fe20000011400 */
[----:B------:R-:W-:-:S02]  /*0d00*/  IMAD R3, R3, -0x3, R156 ;  /* 0xfffffffd03037824 */ /* 0x000fc400078e029c */
[----:B------:R-:W-:Y:S01]  /*0d10*/  IMAD.IADD R2, R7, 0x1, -R2 ;  /* 0x0000000107027824 */ /* 0x000fe200078e0a02 */
[----:B------:R-:W-:Y:S01]  /*0d20*/  SHF.R.S32.HI R0, RZ, 0x1f, R19 ;  /* 0x0000001fff007819 */ /* 0x000fe20000011413 */
[----:B------:R-:W-:Y:S02]  /*0d30*/  IMAD R157, R3, 0x40, R6 ;  /* 0x00000040039d7824 */ /* 0x000fe400078e0206 */
[----:B------:R-:W-:Y:S02]  /*0d40*/  IMAD.IADD R16, R23, 0x1, -R16 ;  /* 0x0000000117107824 */ /* 0x000fe400078e0a10 */
[----:B------:R-:W-:-:S07]  /*0d50*/  IMAD R17, R2, 0x8, R157 ;  /* 0x0000000802117824 */ /* 0x000fce00078e029d */
.L_x_1553:
        /* <DEDUP_REMOVED lines=21> */
.L_x_1512:
[----:B------:R-:W-:Y:S01]  /*0eb0*/  ULDC UR6, c[0x0][0xc54] ;  /* 0x0003150000067ab9 */ /* 0x000fe20000000800 */
[----:B------:R-:W-:Y:S01]  /*0ec0*/  UMOV UR8, UR7 ;  /* 0x0000000700087c82 */ /* 0x000fe20008000000 */
[----:B------:R-:W-:-:S11]  /*0ed0*/  UISETP.NE.AND UP0, UPT, UR6, 0x1, UPT ;  /* 0x000000010600788c */ /* 0x000fd6000bf05270 */
[----:B------:R-:W-:Y:S02]  /*0ee0*/  @UP0 ULDC.64 UR10, c[0x0][0xc58] ;  /* 0x00031600000a0ab9 */ /* 0x000fe40000000a00 */
[----:B------:R-:W-:-:S04]  /*0ef0*/  UIMAD.WIDE.U32 UR4, UR7, UR10, URZ ;  /* 0x0000000a070472a5 */ /* 0x000fc8000f8e003f */
[----:B------:R-:W-:-:S04]  /*0f00*/  @UP0 USHF.R.U32.HI UR8, URZ, UR11, UR5 ;  /* 0x0000000b3f080299 */ /* 0x000fc80008011605 */
[----:B------:R-:W-:-:S12]  /*0f10*/  UIMAD UR4, UR8, UR6, URZ ;  /* 0x00000006080472a4 */ /* 0x000fd8000f8e023f */
.L_x_1513:
[----:B------:R-:W-:Y:S01]  /*0f20*/  ULDC UR41, c[0x0][0xc48] ;  /* 0x0003120000297ab9 */ /* 0x000fe20000000800 */
[----:B------:R-:W-:Y:S01]  /*0f30*/  UIADD3 UR6, UR7, -UR4, URZ ;  /* 0x8000000407067290 */ /* 0x000fe2000fffe03f */
[----:B------:R-:W-:Y:S01]  /*0f40*/  IMAD.MOV.U32 R7, RZ, RZ, 0x3f800000 ;  /* 0x3f800000ff077424 */ /* 0x000fe200078e00ff */
[----:B------:R-:W-:Y:S01]  /*0f50*/  UISETP.NE.AND UP2, UPT, UR41, 0x1, UPT ;  /* 0x000000012900788c */ /* 0x000fe2000bf45270 */
[----:B------:R-:W-:Y:S01]  /*0f60*/  IMAD.MOV.U32 R0, RZ, RZ, 0x3f800000 ;  /* 0x3f800000ff007424 */ /* 0x000fe200078e00ff */
[----:B------:R-:W-:Y:S01]  /*0f70*/  ULDC.64 UR4, c[0x0][0x990] ;  /* 0x0002640000047ab9 */ /* 0x000fe20000000a00 */
[----:B------:R-:W-:Y:S01]  /*0f80*/  ULDC UR18, c[0x0][0xc54] ;  /* 0x0003150000127ab9 */ /* 0x000fe20000000800 */
[----:B------:R-:W-:Y:S02]  /*0f90*/  UISETP.NE.U32.AND UP0, UPT, UR4, URZ, UPT ;  /* 0x0000003f0400728c */ /* 0x000fe4000bf05070 */
[----:B------:R-:W-:Y:S02]  /*0fa0*/  UIMAD UR18, UR9, UR18, UR6 ;  /* 0x00000012091272a4 */ /* 0x000fe4000f8e0206 */
[----:B------:R-:W-:Y:S01]  /*0fb0*/  UISETP.NE.AND.EX UP0, UPT, UR5, URZ, UPT, UP0 ;  /* 0x0000003f0500728c */ /* 0x000fe2000bf05300 */
[----:B------:R-:W-:-:S02]  /*0fc0*/  ULDC.64 UR6, c[0x0][0x998] ;  /* 0x0002660000067ab9 */ /* 0x000fc40000000a00 */
[----:B------:R-:W-:Y:S01]  /*0fd0*/  @UP2 ULDC UR10, c[0x0][0xc4c] ;  /* 0x00031300000a2ab9 */ /* 0x000fe20000000800 */
[----:B------:R-:W-:Y:S02]  /*0fe0*/  UISETP.NE.U32.AND UP1, UPT, UR6, URZ, UPT ;  /* 0x0000003f0600728c */ /* 0x000fe4000bf25070 */
[----:B------:R-:W-:Y:S01]  /*0ff0*/  UIMAD.WIDE.U32 UR10, UR18, UR10, URZ ;  /* 0x0000000a120a72a5 */ /* 0x000fe2000f8e003f */
[----:B------:R-:W-:Y:S01]  /*1000*/  PLOP3.LUT P0, PT, PT, PT, UP0, 0x80, 0x0 ;  /* 0x000000000000781c */ /* 0x000fe20003f0f008 */
[----:B------:R-:W-:Y:S01]  /*1010*/  @UP2 ULDC UR9, c[0x0][0xc50] ;  /* 0x0003140000092ab9 */ /* 0x000fe20000000800 */
[----:B------:R-:W-:Y:S01]  /*1020*/  UISETP.NE.AND.EX UP1, UPT, UR7, URZ, UPT, UP1 ;  /* 0x0000003f0700728c */ /* 0x000fe2000bf25310 */
[----:B------:R-:W-:Y:S01]  /*1030*/  UMOV UR40, UR18 ;  /* 0x0000001200287c82 */ /* 0x000fe20008000000 */
[----:B------:R-:W-:Y:S02]  /*1040*/  @UP2 USHF.R.U32.HI UR40, URZ, UR9, UR11 ;  /* 0x000000093f282299 */ /* 0x000fe4000801160b */
[----:B------:R-:W-:-:S02]  /*1050*/  ULOP3.LUT UR8, URZ, UR8, URZ, 0x33, !UPT ;  /* 0x000000083f087292 */ /* 0x000fc4000f8e333f */
[----:B------:R-:W-:Y:S01]  /*1060*/  PLOP3.LUT P1, PT, PT, PT, UP1, 0x80, 0x0 ;  /* 0x000000000000781c */ /* 0x000fe20003f2f018 */
[----:B------:R-:W-:Y:S01]  /*1070*/  @UP0 USHF.R.S32.HI UR9, URZ, 0x1f, UR40 ;  /* 0x0000001f3f090899 */ /* 0x000fe20008011428 */
[----:B------:R-:W-:Y:S01]  /*1080*/  @UP0 ULDC.64 UR10, c[0x0][0x9a8] ;  /* 0x00026a00000a0ab9 */ /* 0x000fe20000000a00 */
[----:B------:R-:W-:Y:S02]  /*1090*/  UIADD3 UR15, -UR40, URZ, URZ ;  /* 0x0000003f280f7290 */ /* 0x000fe4000fffe13f */
[----:B------:R-:W-:Y:S02]  /*10a0*/  @UP0 UIMAD UR9, UR9, UR10, URZ ;  /* 0x0000000a090902a4 */ /* 0x000fe4000f8e023f */
[----:B------:R-:W-:Y:S02]  /*10b0*/  @UP0 UIMAD.WIDE.U32 UR12, UR40, UR10, URZ ;  /* 0x0000000a280c02a5 */ /* 0x000fe4000f8e003f */
[----:B------:R-:W-:Y:S01]  /*10c0*/  @UP1 USHF.R.S32.HI UR10, URZ, 0x1f, UR40 ;  /* 0x0000001f3f0a1899 */ /* 0x000fe20008011428 */
[----:B------:R-:W-:Y:S01]  /*10d0*/  @UP1 ULDC.64 UR16, c[0x0][0x9b8] ;  /* 0x00026e0000101ab9 */ /* 0x000fe20000000a00 */
[----:B------:R-:W-:-:S02]  /*10e0*/  @UP0 UIMAD UR14, UR40, UR11, UR9 ;  /* 0x0000000b280e02a4 */ /* 0x000fc4000f8e0209 */
[----:B------:R-:W-:Y:S02]  /*10f0*/  @UP1 UIMAD UR9, UR10, UR16, URZ ;  /* 0x000000100a0912a4 */ /* 0x000fe4000f8e023f */
[----:B------:R-:W-:Y:S02]  /*1100*/  UIMAD UR41, UR41, UR15, UR18 ;  /* 0x0000000f292972a4 */ /* 0x000fe4000f8e0212 */
[----:B------:R-:W-:Y:S02]  /*1110*/  @UP1 UIMAD UR15, UR40, UR17, UR9 ;  /* 0x00000011280f12a4 */ /* 0x000fe4000f8e0209 */
[----:B------:R-:W-:Y:S02]  /*1120*/  @UP0 USHF.R.S32.HI UR9, URZ, 0x1f, UR41 ;  /* 0x0000001f3f090899 */ /* 0x000fe40008011429 */
[----:B------:R-:W-:Y:S02]  /*1130*/  @UP1 UIMAD.WIDE.U32 UR10, UR40, UR16, URZ ;  /* 0x00000010280a12a5 */ /* 0x000fe4000f8e003f */
[----:B------:R-:W-:Y:S01]  /*1140*/  @UP1 USHF.R.S32.HI UR20, URZ, 0x1f, UR41 ;  /* 0x0000001f3f141899 */ /* 0x000fe20008011429 */
[----:B------:R-:W-:Y:S01]  /*1150*/  @UP0 ULDC.64 UR16, c[0x0][0x9b0] ;  /* 0x00026c0000100ab9 */ /* 0x000fe20000000a00 */
[----:B------:R-:W-:Y:S01]  /*1160*/  @UP1 ULDC.64 UR18, c[0x0][0x9c0] ;  /* 0x0002700000121ab9 */ /* 0x000fe20000000a00 */
[----:B------:R-:W-:-:S02]  /*1170*/  @UP0 UIADD3 UR13, UR13, UR14, URZ ;  /* 0x0000000e0d0d0290 */ /* 0x000fc4000fffe03f */
[----:B------:R-:W-:Y:S02]  /*1180*/  @UP0 UIMAD UR9, UR9, UR16, URZ ;  /* 0x00000010090902a4 */ /* 0x000fe4000f8e023f */
[----:B------:R-:W-:Y:S02]  /*1190*/  @UP1 UIADD3 UR11, UR11, UR15, URZ ;  /* 0x0000000f0b0b1290 */ /* 0x000fe4000fffe03f */
[----:B------:R-:W-:Y:S02]  /*11a0*/  @UP1 UIMAD UR14, UR20, UR18, URZ ;  /* 0x00000012140e12a4 */ /* 0x000fe4000f8e023f */
[----:B------:R-:W-:Y:S02]  /*11b0*/  @UP0 UIMAD UR9, UR41, UR17, UR9 ;  /* 0x00000011290902a4 */ /* 0x000fe4000f8e0209 */
[----:B------:R-:W-:Y:S02]  /*11c0*/  @UP0 UIMAD.WIDE.U32 UR12, UR41, UR16, UR12 ;  /* 0x00000010290c02a5 */ /* 0x000fe4000f8e000c */
[----:B------:R-:W-:-:S02]  /*11d0*/  @UP1 UIMAD UR14, UR41, UR19, UR14 ;  /* 0x00000013290e12a4 */ /* 0x000fc4000f8e020e */
[----:B------:R-:W-:Y:S02]  /*11e0*/  @UP1 UIMAD.WIDE.U32 UR10, UR41, UR18, UR10 ;  /* 0x00000012290a12a5 */ /* 0x000fe4000f8e000a */
        /* <DEDUP_REMOVED lines=8> */
[----:B------:R-:W-:Y:S01]  /*1270*/  ULDC UR6, c[0x0][0x448] ;  /* 0x0001120000067ab9 */ /* 0x000fe20000000800 */
[----:B------:R-:W-:Y:S01]  /*1280*/  IMAD.U32 R3, RZ, RZ, UR5 ;  /* 0x00000005ff037e24 */ /* 0x000fe2000f8e00ff */
[----:B------:R-:W-:Y:S01]  /*1290*/  ULDC.64 UR4, c[0x0][0x418] ;  /* 0x0001060000047ab9 */ /* 0x000fe20000000a00 */
[----:B------:R-:W-:Y:S01]  /*12a0*/  IMAD.U32 R5, RZ, RZ, UR7 ;  /* 0x00000007ff057e24 */ /* 0x000fe2000f8e00ff */
[----:B------:R-:W-:Y:S02]  /*12b0*/  ULDC UR47, c[0x0][0x424] ;  /* 0x00010900002f7ab9 */ /* 0x000fe40000000800 */
[----:B------:R0:W2:Y:S01]  /*12c0*/  @P0 LDG.E R7, desc[UR48][R2.64] ;  /* 0x0000003002070981 */ /* 0x0000a2000c1e1900 */
[----:B------:R-:W-:Y:S02]  /*12d0*/  UISETP.NE.U32.AND UP0, UPT, UR4, URZ, UPT ;  /* 0x0000003f0400728c */ /* 0x000fe4000bf05070 */
[----:B------:R-:W-:Y:S01]  /*12e0*/  UISETP.NE.AND UP1, UPT, UR6, 0x1, UPT ;  /* 0x000000010600788c */ /* 0x000fe2000bf25270 */
[----:B------:R1:W2:Y:S01]  /*12f0*/  @P1 LDG.E R0, desc[UR48][R4.64] ;  /* 0x0000003004001981 */ /* 0x0002a2000c1e1900 */
[----:B------:R-:W-:Y:S01]  /*1300*/  ULDC UR4, c[0x0][0xc3c] ;  /* 0x00030f0000047ab9 */ /* 0x000fe20000000800 */
[----:B------:R-:W-:Y:S01]  /*1310*/  UISETP.NE.AND.EX UP0, UPT, UR5, URZ, UPT, UP0 ;  /* 0x0000003f0500728c */ /* 0x000fe2000bf05300 */
[----:B------:R-:W-:Y:S01]  /*1320*/  PLOP3.LUT P0, PT, PT, PT, PT, 0x80, 0x0 ;  /* 0x000000000000781c */ /* 0x000fe20003f0f070 */
[----:B------:R-:W-:Y:S01]  /*1330*/  UIADD3 UR4, UR8, UR4, URZ ;  /* 0x0000000408047290 */ /* 0x000fe2000fffe03f */
[----:B------:R-:W-:Y:S01]  /*1340*/  CS2R R54, SRZ ;  /* 0x0000000000367805 */ /* 0x000fe2000001ff00 */
[----:B------:R-:W-:Y:S01]  /*1350*/  ULDC UR5, c[0x0][0x988] ;  /* 0x0002620000057ab9 */ /* 0x000fe20000000800 */
[----:B------:R-:W-:Y:S01]  /*1360*/  ULDC UR7, c[0x0][0x288] ;  /* 0x0000a20000077ab9 */ /* 0x000fe20000000800 */
[----:B------:R-:W-:Y:S01]  /*1370*/  UIMAD UR43, UR4, 0xc0, URZ ;  /* 0x000000c0042b78a4 */ /* 0x000fe2000f8e023f */
[----:B0-----:R-:W-:Y:S01]  /*1380*/  CS2R R2, SRZ ;  /* 0x0000000000027805 */ /* 0x001fe2000001ff00 */
[----:B------:R-:W-:Y:S01]  /*1390*/  UIADD3 UR7, -UR7, 0xa0, URZ ;  /* 0x000000a007077890 */ /* 0x000fe2000fffe13f */
[----:B-1----:R-:W-:Y:S01]  /*13a0*/  CS2R R4, SRZ ;  /* 0x0000000000047805 */ /* 0x002fe2000001ff00 */
[----:B------:R-:W-:Y:S01]  /*13b0*/  UIADD3 UR6, UR43, 0xbf, URZ ;  /* 0x000000bf2b067890 */ /* 0x000fe2000fffe03f */
[----:B------:R-:W-:Y:S01]  /*13c0*/  CS2R R8, SRZ ;  /* 0x0000000000087805 */ /* 0x000fe2000001ff00 */
[----:B------:R-:W-:Y:S01]  /*13d0*/  @UP1 ULDC UR4, c[0x0][0x44c] ;  /* 0x0001130000041ab9 */ /* 0x000fe20000000800 */
[----:B------:R-:W-:Y:S01]  /*13e0*/  USEL UR47, UR47, 0x1, UP0 ;  /* 0x000000012f2f7887 */ /* 0x000fe20008000000 */
[----:B------:R-:W-:Y:S01]  /*13f0*/  CS2R R52, SRZ ;  /* 0x0000000000347805 */ /* 0x000fe2000001ff00 */
[----:B------:R-:W-:Y:S01]  /*1400*/  ULDC UR8, c[0x0][0x2f0] ;  /* 0x0000bc0000087ab9 */ /* 0x000fe20000000800 */
[----:B------:R-:W-:Y:S01]  /*1410*/  @UP1 ULDC UR9, c[0x0][0x450] ;  /* 0x0001140000091ab9 */ /* 0x000fe20000000800 */
[----:B------:R-:W-:Y:S01]  /*1420*/  UIMAD UR7, UR47, UR8, UR7 ;  /* 0x000000082f0772a4 */ /* 0x000fe2000f8e0207 */
        /* <DEDUP_REMOVED lines=11> */
[----:B------:R-:W-:Y:S01]  /*14e0*/  CS2R R56, SRZ ;  /* 0x0000000000387805 */ /* 0x000fe2000001ff00 */
[----:B--2---:R-:W-:-:S04]  /*14f0*/  FMUL.FTZ R0, R7, R0 ;  /* 0x0000000007007220 */ /* 0x004fc80000410000 */
[----:B------:R-:W-:Y:S01]  /*1500*/  FMUL.FTZ R0, R0, UR5 ;  /* 0x0000000500007c20 */ /* 0x000fe20008410000 */
[----:B------:R-:W-:Y:S02]  /*1510*/  UIMAD.WIDE.U32 UR4, UR6, UR4, URZ ;  /* 0x00000004060472a5 */ /* 0x000fe4000f8e003f */
[----:B------:R-:W-:Y:S02]  /*1520*/  UIMAD UR4, UR47, UR8, 0x9f ;  /* 0x0000009f2f0474a4 */ /* 0x000fe4000f8e0208 */
[----:B------:R-:W-:Y:S01]  /*1530*/  @UP1 USHF.R.U32.HI UR6, URZ, UR9, UR5 ;  /* 0x000000093f061299 */ /* 0x000fe20008011605 */
[----:B------:R-:W-:Y:S01]  /*1540*/  R2UR UR42, R0 ;  /* 0x00000000002a72ca */ /* 0x000fe200000e0000 */
[----:B------:R-:W-:Y:S02]  /*1550*/  UIMAD.WIDE UR4, UR4, 0x66666667, URZ ;  /* 0x66666667040478a5 */ /* 0x000fe4000f8e023f */
[----:B------:R-:W-:Y:S02]  /*1560*/  UIADD3 UR6, UR7, UR6, URZ ;  /* 0x0000000607067290 */ /* 0x000fe4000fffe03f */
[----:B------:R-:W-:-:S02]  /*1570*/  USHF.R.U32.HI UR4, URZ, 0x1f, UR5 ;  /* 0x0000001f3f047899 */ /* 0x000fc40008011605 */
[----:B------:R-:W-:Y:S02]  /*1580*/  UIMAD.WIDE UR6, UR6, 0x66666667, URZ ;  /* 0x66666667060678a5 */ /* 0x000fe4000f8e023f */
[----:B------:R-:W-:Y:S02]  /*1590*/  ULEA.HI.SX32 UR4, UR5, UR4, 0x1a ;  /* 0x0000000405047291 */ /* 0x000fe4000f8fd23f */
[----:B------:R-:W-:-:S04]  /*15a0*/  USHF.R.U32.HI UR6, URZ, 0x1f, UR7 ;  /* 0x0000001f3f067899 */ /* 0x000fc80008011607 */
[----:B------:R-:W-:-:S04]  /*15b0*/  ULEA.HI.SX32 UR6, UR7, UR6, 0x1a ;  /* 0x0000000607067291 */ /* 0x000fc8000f8fd23f */
[----:B------:R-:W-:-:S04]  /*15c0*/  UISETP.LT.AND UP0, UPT, UR4, UR6, UPT ;  /* 0x000000060400728c */ /* 0x000fc8000bf01270 */
[----:B------:R-:W-:-:S04]  /*15d0*/  USEL UR50, UR4, UR6, UP0 ;  /* 0x0000000604327287 */ /* 0x000fc80008000000 */
[----:B------:R-:W-:-:S06]  /*15e0*/  UISETP.GE.AND UP0, UPT, UR50, 0x1, UPT ;  /* 0x000000013200788c */ /* 0x000fcc000bf06270 */
[----:B------:R-:W-:-:S13]  /*15f0*/  PLOP3.LUT P1, PT, PT, PT, UP0, 0x80, 0x0 ;  /* 0x000000000000781c */ /* 0x000fda0003f2f008 */
[----:B------:R-:W-:Y:S05]  /*1600*/  @!P1 BRA `(.L_x_1514) ;  /* 0x00000084007c9947 */ /* 0x000fea0003800000 */
        /* <DEDUP_REMOVED lines=31> */
.L_x_1515:
        /* <DEDUP_REMOVED lines=9> */
.L_x_1630:
[----:B------:R-:W-:Y:S05]  /*1890*/  @!P0 BRA `(.L_x_1517) ;  /* 0x0000000000048947 */ /* 0x000fea0003800000 */
[----:B------:R-:W-:Y:S01]  /*18a0*/  BPT.TRAP 0x1 ;  /* 0x000000040000795c */ /* 0x000fe20000300000 */
.L_x_1517:
[----:B0-----:R-:W-:Y:S02]  /*18b0*/  IMAD.U32 R3, RZ, RZ, UR39 ;  /* 0x00000027ff037e24 */ /* 0x001fe4000f8e00ff */
[----:B------:R-:W-:-:S03]  /*18c0*/  IMAD.U32 R0, RZ, RZ, UR37 ;  /* 0x00000025ff007e24 */ /* 0x000fc6000f8e00ff */
[----:B------:R-:W-:Y:S02]  /*18d0*/  LEA R3, R3, UR45, 0x3 ;  /* 0x0000002d03037c11 */ /* 0x000fe4000f8e18ff */
[----:B------:R-:W-:-:S04]  /*18e0*/  SHF.L.U32 R0, R0, 0x1f, RZ ;  /* 0x0000001f00007819 */ /* 0x000fc800000006ff */
[----:B------:R0:W1:Y:S01]  /*18f0*/  SYNCS.PHASECHK.TRANS64.TRYWAIT P1, [R3+URZ+0x13230], R0 ;  /* 0x01323000030075a7 */ /* 0x000062000802017f */
[----:B------:R-:W-:Y:S05]  /*1900*/  @!P0 BRA `(.L_x_1518) ;  /* 0x0000000000048947 */ /* 0x000fea0003800000 */
[----:B------:R-:W-:Y:S01]  /*1910*/  BPT.TRAP 0x1 ;  /* 0x000000040000795c */ /* 0x000fe20000300000 */
.L_x_1518:
[----:B-1----:R-:W-:Y:S05]  /*1920*/  @P1 BRA `(.L_x_1519) ;  /* 0x0000000000081947 */ /* 0x002fea0003800000 */
[----:B------:R-:W1:Y:S02]  /*1930*/  SYNCS.PHASECHK.TRANS64.TRYWAIT P1, [R3+URZ+0x13230], R0 ;  /* 0x01323000030075a7 */ /* 0x000e64000802017f */
[----:B-1----:R-:W-:Y:S05]  /*1940*/  @!P1 BRA `(.L_x_1520) ;  /* 0x000000d000949947 */ /* 0x002fea0003800000 */
.L_x_1519:
[----:B------:R-:W2:Y:S01]  /*1950*/  S2R R2, SR_TID.X ;  /* 0x0000000000027919 */ /* 0x000ea20000002100 */
[----:B------:R-:W-:-:S04]  /*1960*/  UIADD3 UR4, UR45, 0xe000, URZ ;  /* 0x0000e0002d047890 */ /* 0x000fc8000fffe03f */
[----:B------:R-:W-:-:S04]  /*1970*/  USHF.R.U32.HI UR4, URZ, 0x4, UR4 ;  /* 0x000000043f047899 */ /* 0x000fc80008011604 */
[----:B------:R-:W-:-:S06]  /*1980*/  ULOP3.LUT UR4, UR4, 0x3fff, URZ, 0xc0, !UPT ;  /* 0x00003fff04047892 */ /* 0x000fcc000f8ec03f */
[----:B------:R-:W-:Y:S01]  /*1990*/  IMAD.U32 R5, RZ, RZ, UR4 ;  /* 0x00000004ff057e24 */ /* 0x000fe2000f8e00ff */
[----:B------:R-:W-:Y:S05]  /*19a0*/  WARPSYNC.ALL ;  /* 0x0000000000007948 */ /* 0x000fea0003800000 */
[----:B------:R-:W-:Y:S02]  /*19b0*/  LOP3.LUT R5, R5, 0x10000, RZ, 0xfc, !PT ;  /* 0x0001000005057812 */ /* 0x000fe400078efcff */
[----:B--2---:R-:W-:Y:S02]  /*19c0*/  LOP3.LUT P1, RZ, R2, 0x7f, RZ, 0xc0, !PT ;  /* 0x0000007f02ff7812 */ /* 0x004fe4000782c0ff */
[----:B------:R-:W-:Y:S01]  /*19d0*/  R2UR UR12, R5 ;  /* 0x00000000050c72ca */ /* 0x000fe200000e0000 */
[----:B------:R-:W-:Y:S01]  /*19e0*/  ULOP3.LUT UR51, UR51, 0x10000, URZ, 0xfc, !UPT ;  /* 0x0001000033337892 */ /* 0x000fe2000f8efc3f */
[----:B------:R-:W-:Y:S01]  /*19f0*/  WARPGROUP.ARRIVE ;  /* 0x00000000000079c5 */ /* 0x000fe20000000000 */
[----:B------:R-:W-:Y:S01]  /*1a00*/  UMOV UR9, 0x80000020 ;  /* 0x8000002000097882 */ /* 0x000fe20000000000 */
[----:B------:R-:W-:Y:S01]  /*1a10*/  UMOV UR11, 0x80000020 ;  /* 0x80000020000b7882 */ /* 0x000fe20000000000 */
[----:B------:R-:W-:Y:S01]  /*1a20*/  UIADD3 UR6, UR51, 0x2, URZ ;  /* 0x0000000233067890 */ /* 0x000fe2000fffe03f */
[----:B------:R-:W-:Y:S01]  /*1a30*/  VIADD R13, R17, UR43 ;  /* 0x0000002b110d7c36 */ /* 0x000fe20008000000 */
[----:B------:R-:W-:Y:S01]  /*1a40*/  ULDC UR7, c[0x0][0x448] ;  /* 0x0001120000077ab9 */ /* 0x000fe20000000800 */
[----:B------:R-:W-:Y:S01]  /*1a50*/  UMOV UR8, UR51 ;  /* 0x0000003300087c82 */ /* 0x000fe20008000000 */
[----:B------:R-:W-:-:S02]  /*1a60*/  UISETP.NE.AND UP0, UPT, UR7, 0x1, UPT ;  /* 0x000000010700788c */ /* 0x000fc4000bf05270 */
[----:B------:R-:W-:Y:S02]  /*1a70*/  UIADD3 UR23, UR50, -0x2, URZ ;  /* 0xfffffffe32177890 */ /* 0x000fe4000fffe03f */
[----:B------:R-:W-:Y:S01]  /*1a80*/  UIMAD UR12, UR39, 0x280, UR12 ;  /* 0x00000280270c78a4 */ /* 0x000fe2000f8e020c */
[----:B------:R-:W-:Y:S01]  /*1a90*/  UMOV UR7, 0x80000020 ;  /* 0x8000002000077882 */ /* 0x000fe20000000000 */
[----:B------:R-:W-:Y:S02]  /*1aa0*/  PLOP3.LUT P2, PT, PT, PT, UP0, 0x80, 0x0 ;  /* 0x000000000000781c */ /* 0x000fe40003f4f008 */
[----:B------:R-:W-:Y:S02]  /*1ab0*/  UIADD3 UR4, UR12, 0x180, URZ ;  /* 0x000001800c047890 */ /* 0x000fe4000fffe03f */
[----:B------:R-:W-:Y:S02]  /*1ac0*/  UIADD3 UR5, UR12, 0x200, URZ ;  /* 0x000002000c057890 */ /* 0x000fe4000fffe03f */
[----:B------:R-:W-:Y:S01]  /*1ad0*/  UMOV UR10, UR12 ;  /* 0x0000000c000a7c82 */ /* 0x000fe20008000000 */
[----:B------:R-:W-:Y:S01]  /*1ae0*/  UIADD3 UR13, UR12, 0x2, URZ ;  /* 0x000000020c0d7890 */ /* 0x000fe2000fffe03f */
[----:B------:R-:W-:Y:S01]  /*1af0*/  QGMMA.64x32x32.F32.E4M3.E4M3 R88, gdesc[UR8], RZ, !UPT, gsb0 ;  /* 0x00600000085879f3 */ /* 0x000fe2000c0008ff */
[----:B------:R-:W-:Y:S01]  /*1b00*/  UIADD3 UR10, UR12, 0x80, URZ ;  /* 0x000000800c0a7890 */ /* 0x000fe2000fffe03f */
[----:B------:R-:W-:Y:S01]  /*1b10*/  UMOV UR11, 0x80000020 ;  /* 0x80000020000b7882 */ /* 0x000fe20000000000 */
[----:B------:R-:W-:-:S02]  /*1b20*/  WARPGROUP.DEPBAR.LE gsb0, 0x0 ;  /* 0x00008000000079c5 */ /* 0x000fc40000010000 */
        /* <DEDUP_REMOVED lines=20> */
[----:B------:R-:W-:Y:S01]  /*1c70*/  UIMAD UR10, UR50, -0xa0, URZ ;  /* 0xffffff60320a78a4 */ /* 0x000fe2000f8e023f */
[----:B------:R-:W-:-:S03]  /*1c80*/  ULDC UR11, c[0x0][0x2f0] ;  /* 0x0000bc00000b7ab9 */ /* 0x000fc60000000800 */
[----:B------:R-:W-:Y:S01]  /*1c90*/  UIADD3 UR13, UR10, 0xa1, URZ ;  /* 0x000000a10a0d7890 */ /* 0x000fe2000fffe03f */
[----:B------:R-:W-:-:S05]  /*1ca0*/  IMAD.U32 R11, RZ, RZ, UR11 ;  /* 0x0000000bff0b7e24 */ /* 0x000fca000f8e00ff */
[----:B------:R-:W-:Y:S01]  /*1cb0*/  IMAD.U32 R9, RZ, RZ, UR13 ;  /* 0x0000000dff097e24 */ /* 0x000fe2000f8e00ff */
[----:B------:R-:W-:-:S03]  /*1cc0*/  ULDC UR13, c[0x0][0x288] ;  /* 0x0000a200000d7ab9 */ /* 0x000fc60000000800 */
[----:B------:R-:W-:-:S04]  /*1cd0*/  IMAD R10, R16, -0x2, R9 ;  /* 0xfffffffe100a7824 */ /* 0x000fc800078e0209 */
[----:B------:R-:W-:-:S04]  /*1ce0*/  IMAD R10, R11, UR47, R10 ;  /* 0x0000002f0b0a7c24 */ /* 0x000fc8000f8e020a */
[----:B------:R-:W-:Y:S01]  /*1cf0*/  VIADD R15, R10, -UR13 ;  /* 0x8000000d0a0f7c36 */ /* 0x000fe20008000000 */
[----:B------:R-:W-:Y:S02]  /*1d00*/  WARPGROUP.DEPBAR.LE gsb0, 0x0 ;  /* 0x00008000000079c5 */ /* 0x000fe40000010000 */
[----:B------:R-:W-:-:S06]  /*1d10*/  WARPGROUP.ARRIVE ;  /* 0x00000000000079c5 */ /* 0x000fcc0000000000 */
[----:B------:R-:W-:Y:S01]  /*1d20*/  QGMMA.64x32x32.F32.E4M3.E4M3 R88, gdesc[UR4], R88, gsb0 ;  /* 0x00600000045879f3 */ /* 0x000fe20008000858 */
[----:B------:R-:W-:Y:S01]  /*1d30*/  @UP0 ULDC UR6, c[0x0][0x44c] ;  /* 0x0001130000060ab9 */ /* 0x000fe20000000800 */
[----:B------:R-:W-:Y:S01]  /*1d40*/  UMOV UR7, 0x80000020 ;  /* 0x8000002000077882 */ /* 0x000fe20000000000 */
[----:B01----:R-:W-:Y:S01]  /*1d50*/  @P2 IMAD.HI.U32 R0, R13, UR6, RZ ;  /* 0x000000060d002c27 */ /* 0x003fe2000f8e00ff */
[----:B------:R-:W-:-:S04]  /*1d60*/  @UP0 ULDC UR6, c[0x0][0x450] ;  /* 0x0001140000060ab9 */ /* 0x000fc80000000800 */
[----:B------:R-:W-:Y:S01]  /*1d70*/  @P2 SHF.R.U32.HI R13, RZ, UR6, R0 ;  /* 0x00000006ff0d2c19 */ /* 0x000fe20008011600 */
[----:B------:R-:W-:-:S04]  /*1d80*/  UIADD3 UR6, UR12, 0x82, URZ ;  /* 0x000000820c067890 */ /* 0x000fc8000fffe03f */
[----:B------:R-:W0:Y:S04]  /*1d90*/  SHFL.IDX PT, R7, R13, 0x1, 0x1c1f ;  /* 0x003c1f000d077f89 */ /* 0x000e2800000e0000 */
[----:B------:R-:W-:Y:S01]  /*1da0*/  SHFL.IDX PT, R13, R13, RZ, 0x1c1f ;  /* 0x001c1fff0d0d7589 */ /* 0x000fe200000e0000 */
[----:B0-----:R-:W-:Y:S01]  /*1db0*/  IADD3 R7, R7, -UR13, R10 ;  /* 0x8000000d07077c10 */ /* 0x001fe2000fffe00a */
[----:B------:R-:W-:Y:S02]  /*1dc0*/  WARPGROUP.DEPBAR.LE gsb0, 0x0 ;  /* 0x00008000000079c5 */ /* 0x000fe40000010000 */
[----:B------:R-:W-:-:S06]  /*1dd0*/  WARPGROUP.ARRIVE ;  /* 0x00000000000079c5 */ /* 0x000fcc0000000000 */
[----:B------:R-:W-:Y:S01]  /*1de0*/  QGMMA.64x32x32.F32.E4M3.E4M3 R72, gdesc[UR4], R72, gsb0 ;  /* 0x00600000044879f3 */ /* 0x000fe20008000848 */
[----:B------:R-:W-:Y:S01]  /*1df0*/  UIMAD UR6, UR47, UR11, UR10 ;  /* 0x0000000b2f0672a4 */ /* 0x000fe2000f8e020a */
[----:B------:R-:W-:Y:S02]  /*1e00*/  UMOV UR7, 0x80000020 ;  /* 0x8000002000077882 */ /* 0x000fe40000000000 */
[----:B------:R-:W-:Y:S01]  /*1e10*/  UMOV UR10, UR43 ;  /* 0x0000002b000a7c82 */ /* 0x000fe20008000000 */
[----:B------:R-:W-:Y:S02]  /*1e20*/  UIADD3 UR6, UR6, 0xa0, URZ ;  /* 0x000000a006067890 */ /* 0x000fe4000fffe03f */
[----:B------:R-:W-:-:S04]  /*1e30*/  UIMAD UR11, UR47, UR11, -UR13 ;  /* 0x0000000b2f0b72a4 */ /* 0x000fc8000f8e0a0d */
[----:B------:R-:W-:Y:S01]  /*1e40*/  IMAD.U32 R9, RZ, RZ, UR6 ;  /* 0x00000006ff097e24 */ /* 0x000fe2000f8e00ff */
[----:B------:R-:W-:-:S03]  /*1e50*/  UIADD3 UR6, UR12, 0x102, URZ ;  /* 0x000001020c067890 */ /* 0x000fc6000fffe03f */
[----:B------:R-:W-:-:S05]  /*1e60*/  IMAD R12, R16, -0x2, R9 ;  /* 0xfffffffe100c7824 */ /* 0x000fca00078e0209 */
[----:B------:R-:W-:-:S04]  /*1e70*/  VIMNMX R0, R12, R7, PT ;  /* 0x000000070c007248 */ /* 0x000fc80003fe0100 */
[C---:B------:R-:W-:Y:S02]  /*1e80*/  ISETP.GT.AND P3, PT, R0.reuse, RZ, PT ;  /* 0x000000ff0000720c */ /* 0x040fe40003f64270 */
[C---:B------:R-:W-:Y:S02]  /*1e90*/  ISETP.GT.AND P4, PT, R0.reuse, 0x1, PT ;  /* 0x000000010000780c */ /* 0x040fe40003f84270 */
[----:B------:R-:W-:Y:S02]  /*1ea0*/  ISETP.GT.AND P5, PT, R0, 0x8, PT ;  /* 0x000000080000780c */ /* 0x000fe40003fa4270 */
[----:B------:R-:W-:Y:S02]  /*1eb0*/  FSEL R6, R90, -INF , P3 ;  /* 0xff8000005a067808 */ /* 0x000fe40001800000 */
[----:B------:R-:W-:Y:S02]  /*1ec0*/  FSEL R104, R91, -INF , P4 ;  /* 0xff8000005b687808 */ /* 0x000fe40002000000 */
[----:B------:R-:W-:-:S02]  /*1ed0*/  ISETP.GT.AND P3, PT, R0, 0x9, PT ;  /* 0x000000090000780c */ /* 0x000fc40003f64270 */
[----:B------:R-:W-:Y:S02]  /*1ee0*/  FSEL R8, R94, -INF , P5 ;  /* 0xff8000005e087808 */ /* 0x000fe40002800000 */
[----:B------:R-:W-:Y:S02]  /*1ef0*/  FMNMX.FTZ R7, R6, R104, !PT ;  /* 0x0000006806077209 */ /* 0x000fe40007810000 */
[----:B------:R-:W-:Y:S02]  /*1f00*/  ISETP.GT.AND P4, PT, R0, 0x10, PT ;  /* 0x000000100000780c */ /* 0x000fe40003f84270 */
[----:B------:R-:W-:Y:S02]  /*1f10*/  FSEL R90, R95, -INF , P3 ;  /* 0xff8000005f5a7808 */ /* 0x000fe40001800000 */
[----:B------:R-:W-:Y:S02]  /*1f20*/  FMNMX.FTZ R7, R8, R7, !PT ;  /* 0x0000000708077209 */ /* 0x000fe40007810000 */
[----:B------:R-:W-:-:S02]  /*1f30*/  ISETP.GT.AND P3, PT, R0, 0x11, PT ;  /* 0x000000110000780c */ /* 0x000fc40003f64270 */
[----:B------:R-:W-:Y:S02]  /*1f40*/  FSEL R106, R98, -INF , P4 ;  /* 0xff800000626a7808 */ /* 0x000fe40002000000 */
[----:B------:R-:W-:Y:S02]  /*1f50*/  FMNMX.FTZ R7, R90, R7, !PT ;  /* 0x000000075a077209 */ /* 0x000fe40007810000 */
[----:B------:R-:W-:Y:S02]  /*1f60*/  ISETP.GT.AND P4, PT, R0, 0x18, PT ;  /* 0x000000180000780c */ /* 0x000fe40003f84270 */
[----:B------:R-:W-:Y:S02]  /*1f70*/  FSEL R98, R99, -INF , P3 ;  /* 0xff80000063627808 */ /* 0x000fe40001800000 */
[----:B------:R-:W-:Y:S02]  /*1f80*/  FMNMX.FTZ R7, R106, R7, !PT ;  /* 0x000000076a077209 */ /* 0x000fe40007810000 */
[----:B------:R-:W-:Y:S01]  /*1f90*/  ISETP.GT.AND P3, PT, R0, 0x19, PT ;  /* 0x000000190000780c */ /* 0x000fe20003f64270 */
[----:B------:R-:W-:-:S02]  /*1fa0*/  WARPGROUP.DEPBAR.LE gsb0, 0x0 ;  /* 0x00008000000079c5 */ /* 0x000fc40000010000 */
[----:B------:R-:W-:Y:S01]  /*1fb0*/  WARPGROUP.ARRIVE ;  /* 0x00000000000079c5 */ /* 0x000fe20000000000 */
[----:B------:R-:W-:Y:S02]  /*1fc0*/  FSEL R102, R102, -INF , P4 ;  /* 0xff80000066667808 */ /* 0x000fe40002000000 */
[----:B------:R-:W-:Y:S02]  /*1fd0*/  FMNMX.FTZ R7, R98, R7, !PT ;  /* 0x0000000762077209 */ /* 0x000fe40007810000 */
[----:B------:R-:W-:Y:S01]  /*1fe0*/  ISETP.GT.AND P4, PT, R0, 0x20, PT ;  /* 0x000000200000780c */ /* 0x000fe20003f84270 */
[----:B------:R-:W-:Y:S01]  /*1ff0*/  QGMMA.64x32x32.F32.E4M3.E4M3 R56, gdesc[UR4], R56, gsb0 ;  /* 0x00600000043879f3 */ /* 0x000fe20008000838 */
[----:B------:R-:W-:Y:S01]  /*2000*/  UIADD3 UR6, UR12, 0x182, URZ ;  /* 0x000001820c067890 */ /* 0x000fe2000fffe03f */
[----:B------:R-:W-:Y:S01]  /*2010*/  FSEL R94, R103, -INF , P3 ;  /* 0xff800000675e7808 */ /* 0x000fe20001800000 */
[----:B------:R-:W-:Y:S01]  /*2020*/  UMOV UR7, 0x80000020 ;  /* 0x8000002000077882 */ /* 0x000fe20000000000 */
[----:B------:R-:W-:-:S02]  /*2030*/  FMNMX.FTZ R7, R102, R7, !PT ;  /* 0x0000000766077209 */ /* 0x000fc40007810000 */
[----:B------:R-:W-:Y:S02]  /*2040*/  ISETP.GT.AND P3, PT, R0, 0x21, PT ;  /* 0x000000210000780c */ /* 0x000fe40003f64270 */
[----:B------:R-:W-:Y:S02]  /*2050*/  FSEL R14, R74, -INF , P4 ;  /* 0xff8000004a0e7808 */ /* 0x000fe40002000000 */
[----:B------:R-:W-:Y:S02]  /*2060*/  FMNMX.FTZ R7, R94, R7, !PT ;  /* 0x000000075e077209 */ /* 0x000fe40007810000 */
[----:B------:R-:W-:Y:S02]  /*2070*/  ISETP.GT.AND P4, PT, R0, 0x28, PT ;  /* 0x000000280000780c */ /* 0x000fe40003f84270 */
[----:B------:R-:W-:Y:S02]  /*2080*/  FSEL R20, R75, -INF , P3 ;  /* 0xff8000004b147808 */ /* 0x000fe40001800000 */
        /* <DEDUP_REMOVED lines=20> */
[----:B------:R-:W-:Y:S01]  /*21d0*/  FMNMX.FTZ R7, R87, R4, !PT ;  /* 0x0000000457077209 */ /* 0x000fe20007810000 */
[----:B------:R-:W-:Y:S02]  /*21e0*/  WARPGROUP.DEPBAR.LE gsb0, 0x0 ;  /* 0x00008000000079c5 */ /* 0x000fe40000010000 */
[----:B------:R-:W-:Y:S01]  /*21f0*/  WARPGROUP.ARRIVE ;  /* 0x00000000000079c5 */ /* 0x000fe20000000000 */
[----:B------:R-:W-:Y:S02]  /*2200*/  FSEL R58, R58, -INF , P4 ;  /* 0xff8000003a3a7808 */ /* 0x000fe40002000000 */
[----:B------:R-:W-:Y:S02]  /*2210*/  ISETP.GT.AND P4, PT, R0, 0x48, PT ;  /* 0x000000480000780c */ /* 0x000fe40003f84270 */
[----:B------:R-:W-:Y:S01]  /*2220*/  FSEL R59, R59, -INF , P3 ;  /* 0xff8000003b3b7808 */ /* 0x000fe20001800000 */
[----:B------:R-:W-:Y:S01]  /*2230*/  QGMMA.64x32x32.F32.E4M3.E4M3 R40, gdesc[UR4], R40, gsb0 ;  /* 0x00600000042879f3 */ /* 0x000fe20008000828 */
[----:B------:R-:W-:Y:S01]  /*2240*/  UIADD3 UR6, UR12, 0x202, URZ ;  /* 0x000002020c067890 */ /* 0x000fe2000fffe03f */
[----:B------:R-:W-:Y:S01]  /*2250*/  FMNMX.FTZ R4, R58, R7, !PT ;  /* 0x000000073a047209 */ /* 0x000fe20007810000 */
[----:B------:R-:W-:Y:S01]  /*2260*/  UMOV UR7, 0x80000020 ;  /* 0x8000002000077882 */ /* 0x000fe20000000000 */
[----:B------:R-:W-:Y:S01]  /*2270*/  ISETP.GT.AND P3, PT, R0, 0x49, PT ;  /* 0x000000490000780c */ /* 0x000fe20003f64270 */
[----:B------:R-:W-:Y:S01]  /*2280*/  @UP0 ULDC UR12, c[0x0][0x450] ;  /* 0x00011400000c0ab9 */ /* 0x000fe20000000800 */
[----:B------:R-:W-:-:S02]  /*2290*/  FSEL R62, R62, -INF , P4 ;  /* 0xff8000003e3e7808 */ /* 0x000fc40002000000 */
[----:B------:R-:W-:Y:S02]  /*22a0*/  FMNMX.FTZ R7, R59, R4, !PT ;  /* 0x000000043b077209 */ /* 0x000fe40007810000 */
[----:B------:R-:W-:Y:S02]  /*22b0*/  ISETP.GT.AND P4, PT, R0, 0x50, PT ;  /* 0x000000500000780c */ /* 0x000fe40003f84270 */
[----:B------:R-:W-:Y:S02]  /*22c0*/  FSEL R63, R63, -INF , P3 ;  /* 0xff8000003f3f7808 */ /* 0x000fe40001800000 */
[----:B------:R-:W-:Y:S02]  /*22d0*/  FMNMX.FTZ R4, R62, R7, !PT ;  /* 0x000000073e047209 */ /* 0x000fe40007810000 */
[----:B------:R-:W-:Y:S02]  /*22e0*/  ISETP.GT.AND P3, PT, R0, 0x51, PT ;  /* 0x000000510000780c */ /* 0x000fe40003f64270 */
        /* <DEDUP_REMOVED lines=12> */
[----:B------:R-:W-:Y:S01]  /*23b0*/  FMNMX.FTZ R7, R71, R4, !PT ;  /* 0x0000000447077209 */ /* 0x000fe20007810000 */
[----:B------:R-:W-:-:S02]  /*23c0*/  WARPGROUP.DEPBAR.LE gsb0, 0x0 ;  /* 0x00008000000079c5 */ /* 0x000fc40000010000 */
[----:B------:R-:W-:Y:S01]  /*23d0*/  WARPGROUP.ARRIVE ;  /* 0x00000000000079c5 */ /* 0x000fe20000000000 */
[----:B------:R-:W-:Y:S02]  /*23e0*/  FSEL R42, R42, -INF , P4 ;  /* 0xff8000002a2a7808 */ /* 0x000fe40002000000 */
[----:B------:R-:W-:Y:S02]  /*23f0*/  ISETP.GT.AND P4, PT, R0, 0x68, PT ;  /* 0x000000680000780c */ /* 0x000fe40003f84270 */
[----:B------:R-:W-:Y:S01]  /*2400*/  FSEL R43, R43, -INF , P3 ;  /* 0xff8000002b2b7808 */ /* 0x000fe20001800000 */
[----:B------:R-:W-:Y:S01]  /*2410*/  QGMMA.64x32x32.F32.E4M3.E4M3 R24, gdesc[UR4], R24, gsb0 ;  /* 0x00600000041879f3 */ /* 0x000fe20008000818 */
[----:B------:R-:W-:Y:S01]  /*2420*/  FMNMX.FTZ R4, R42, R7, !PT ;  /* 0x000000072a047209 */ /* 0x000fe20007810000 */
[----:B------:R-:W-:Y:S01]  /*2430*/  @UP0 ULDC UR6, c[0x0][0x44c] ;  /* 0x0001130000060ab9 */ /* 0x000fe20000000800 */
[----:B------:R-:W-:Y:S01]  /*2440*/  ISETP.GT.AND P3, PT, R0, 0x69, PT ;  /* 0x000000690000780c */ /* 0x000fe20003f64270 */
[----:B------:R-:W-:Y:S01]  /*2450*/  UIMAD.WIDE.U32 UR6, UR43, UR6, URZ ;  /* 0x000000062b0672a5 */ /* 0x000fe2000f8e003f */
[----:B------:R-:W-:-:S02]  /*2460*/  FSEL R46, R46, -INF , P4 ;  /* 0xff8000002e2e7808 */ /* 0x000fc40002000000 */
[----:B------:R-:W-:Y:S01]  /*2470*/  FMNMX.FTZ R7, R43, R4, !PT ;  /* 0x000000042b077209 */ /* 0x000fe20007810000 */
[----:B------:R-:W-:Y:S01]  /*2480*/  @UP0 USHF.R.U32.HI UR10, URZ, UR12, UR7 ;  /* 0x0000000c3f0a0299 */ /* 0x000fe20008011607 */
[----:B------:R-:W-:Y:S02]  /*2490*/  ISETP.GT.AND P4, PT, R0, 0x70, PT ;  /* 0x000000700000780c */ /* 0x000fe40003f84270 */
[----:B------:R-:W-:Y:S01]  /*24a0*/  FSEL R47, R47, -INF , P3 ;  /* 0xff8000002f2f7808 */ /* 0x000fe20001800000 */
[----:B------:R-:W-:Y:S01]  /*24b0*/  UIADD3 UR6, UR11, UR10, URZ ;  /* 0x0000000a0b067290 */ /* 0x000fe2000fffe03f */
[----:B------:R-:W-:Y:S02]  /*24c0*/  FMNMX.FTZ R4, R46, R7, !PT ;  /* 0x000000072e047209 */ /* 0x000fe40007810000 */
[----:B------:R-:W-:Y:S01]  /*24d0*/  ISETP.GT.AND P3, PT, R0, 0x71, PT ;  /* 0x000000710000780c */ /* 0x000fe20003f64270 */
[----:B------:R-:W-:Y:S01]  /*24e0*/  UIMAD.WIDE UR6, UR6, 0x66666667, URZ ;  /* 0x66666667060678a5 */ /* 0x000fe2000f8e023f */
[----:B------:R-:W-:-:S02]  /*24f0*/  FSEL R50, R50, -INF , P4 ;  /* 0xff80000032327808 */ /* 0x000fc40002000000 */
[----:B------:R-:W-:Y:S01]  /*2500*/  FMNMX.FTZ R7, R47, R4, !PT ;  /* 0x000000042f077209 */ /* 0x000fe20007810000 */
[----:B------:R-:W-:Y:S01]  /*2510*/  USHF.R.U32.HI UR6, URZ, 0x1f, UR7 ;  /* 0x0000001f3f067899 */ /* 0x000fe20008011607 */
[----:B------:R-:W-:Y:S02]  /*2520*/  ISETP.GT.AND P4, PT, R0, 0x78, PT ;  /* 0x000000780000780c */ /* 0x000fe40003f84270 */
[----:B------:R-:W-:Y:S01]  /*2530*/  FSEL R51, R51, -INF , P3 ;  /* 0xff80000033337808 */ /* 0x000fe20001800000 */
[----:B------:R-:W-:Y:S01]  /*2540*/  ULEA.HI.SX32 UR6, UR7, UR6, 0x1a ;  /* 0x0000000607067291 */ /* 0x000fe2000f8fd23f */
[----:B------:R-:W-:Y:S02]  /*2550*/  FMNMX.FTZ R4, R50, R7, !PT ;  /* 0x0000000732047209 */ /* 0x000fe40007810000 */
[----:B------:R-:W-:Y:S01]  /*2560*/  ISETP.GT.AND P3, PT, R0, 0x79, PT ;  /* 0x000000790000780c */ /* 0x000fe20003f64270 */
[----:B------:R-:W-:Y:S01]  /*2570*/  UISETP.LT.AND UP1, UPT, URZ, UR6, UPT ;  /* 0x000000063f00728c */ /* 0x000fe2000bf21270 */
[----:B------:R-:W-:-:S02]  /*2580*/  FSEL R54, R54, -INF , P4 ;  /* 0xff80000036367808 */ /* 0x000fc40002000000 */
[----:B------:R-:W-:Y:S01]  /*2590*/  FMNMX.FTZ R7, R51, R4, !PT ;  /* 0x0000000433077209 */ /* 0x000fe20007810000 */
[----:B------:R-:W-:Y:S01]  /*25a0*/  USEL UR22, URZ, UR6, !UP1 ;  /* 0x000000063f167287 */ /* 0x000fe2000c800000 */
[----:B------:R-:W-:Y:S02]  /*25b0*/  ISETP.GT.AND P4, PT, R0, 0x80, PT ;  /* 0x000000800000780c */ /* 0x000fe40003f84270 */
[----:B------:R-:W-:Y:S01]  /*25c0*/  FSEL R55, R55, -INF , P3 ;  /* 0xff80000037377808 */ /* 0x000fe20001800000 */
[----:B------:R-:W-:Y:S01]  /*25d0*/  UISETP.GE.AND UP1, UPT, UR23, UR22, UPT ;  /* 0x000000161700728c */ /* 0x000fe2000bf26270 */
[----:B------:R-:W-:Y:S02]  /*25e0*/  FMNMX.FTZ R4, R54, R7, !PT ;  /* 0x0000000736047209 */ /* 0x000fe40007810000 */
[----:B------:R-:W-:Y:S02]  /*25f0*/  ISETP.GT.AND P3, PT, R0, 0x81, PT ;  /* 0x000000810000780c */ /* 0x000fe40003f64270 */
[----:B------:R-:W-:Y:S01]  /*2600*/  FMNMX.FTZ R7, R55, R4, !PT ;  /* 0x0000000437077209 */ /* 0x000fe20007810000 */
[----:B------:R-:W-:-:S02]  /*2610*/  WARPGROUP.DEPBAR.LE gsb0, 0x0 ;  /* 0x00008000000079c5 */ /* 0x000fc40000010000 */
[----:B------:R-:W-:Y:S02]  /*2620*/  FSEL R26, R26, -INF , P4 ;  /* 0xff8000001a1a7808 */ /* 0x000fe40002000000 */
        /* <DEDUP_REMOVED lines=18> */
[----:B------:R-:W-:Y:S02]  /*2750*/  FSEL R4, R39, -INF , P3 ;  /* 0xff80000027047808 */ /* 0x000fe40001800000 */
[----:B------:R-:W-:-:S04]  /*2760*/  FMNMX.FTZ R7, R38, R7, !PT ;  /* 0x0000000726077209 */ /* 0x000fc80007810000 */
[----:B------:R-:W-:Y:S01]  /*2770*/  FMNMX.FTZ R9, R4, R7, !PT ;  /* 0x0000000704097209 */ /* 0x000fe20007810000 */
[----:B------:R-:W-:-:S04]  /*2780*/  IMAD.U32 R7, RZ, RZ, UR42 ;  /* 0x0000002aff077e24 */ /* 0x000fc8000f8e00ff */
[----:B------:R-:W0:Y:S02]  /*2790*/  SHFL.BFLY PT, R0, R9, 0x2, 0x1f ;  /* 0x0c401f0009007f89 */ /* 0x000e2400000e0000 */
[----:B0-----:R-:W-:-:S05]  /*27a0*/  FMNMX.FTZ R11, R9, R0, !PT ;  /* 0x00000000090b7209 */ /* 0x001fca0007810000 */
[----:B------:R-:W0:Y:S02]  /*27b0*/  SHFL.BFLY PT, R0, R11, 0x1, 0x1f ;  /* 0x0c201f000b007f89 */ /* 0x000e2400000e0000 */
[----:B0-----:R-:W-:-:S04]  /*27c0*/  FMNMX.FTZ R0, R11, R0, !PT ;  /* 0x000000000b007209 */ /* 0x001fc80007810000 */
[C---:B------:R-:W-:Y:S01]  /*27d0*/  FSETP.NEU.FTZ.AND P3, PT, R0.reuse, -INF , PT ;  /* 0xff8000000000780b */ /* 0x040fe20003f7d000 */
[----:B------:R-:W-:-:S05]  /*27e0*/  FFMA.FTZ R7, R0, R7, -8 ;  /* 0xc100000000077423 */ /* 0x000fca0000010007 */
[----:B------:R-:W-:-:S05]  /*27f0*/  FSEL R7, R7, RZ, P3 ;  /* 0x000000ff07077208 */ /* 0x000fca0001800000 */
[--C-:B------:R-:W-:Y:S01]  /*2800*/  FFMA.FTZ R11, R90, UR42, -R7.reuse ;  /* 0x0000002a5a0b7c23 */ /* 0x100fe20008010807 */
[----:B------:R-:W-:Y:S01]  /*2810*/  VIADDMNMX R90, R13, R15, R12, PT ;  /* 0x0000000f0d5a7246 */ /* 0x000fe2000380010c */
[--C-:B------:R-:W-:Y:S01]  /*2820*/  FFMA.FTZ R39, R94, UR42, -R7.reuse ;  /* 0x0000002a5e277c23 */ /* 0x100fe20008010807 */
[----:B------:R-:W-:-:S01]  /*2830*/  FFMA.FTZ R75, R20, UR42, -R7 ;  /* 0x0000002a144b7c23 */ /* 0x000fc20008010807 */
[--C-:B------:R-:W-:Y:S01]  /*2840*/  FFMA.FTZ R79, R74, UR42, -R7.reuse ;  /* 0x0000002a4a4f7c23 */ /* 0x100fe20008010807 */
[C---:B------:R-:W-:Y:S01]  /*2850*/  ISETP.GT.AND P3, PT, R90.reuse, RZ, PT ;  /* 0x000000ff5a00720c */ /* 0x040fe20003f64270 */
[--C-:B------:R-:W-:Y:S01]  /*2860*/  FFMA.FTZ R87, R87, UR42, -R7.reuse ;  /* 0x0000002a57577c23 */ /* 0x100fe20008010807 */
[----:B------:R-:W-:Y:S01]  /*2870*/  ISETP.GT.AND P4, PT, R90, 0x1, PT ;  /* 0x000000015a00780c */ /* 0x000fe20003f84270 */
[--C-:B------:R-:W-:Y:S01]  /*2880*/  FFMA.FTZ R6, R6, UR42, -R7.reuse ;  /* 0x0000002a06067c23 */ /* 0x100fe20008010807 */
[----:B------:R-:W-:Y:S01]  /*2890*/  ISETP.GT.AND P5, PT, R90, 0x8, PT ;  /* 0x000000085a00780c */ /* 0x000fe20003fa4270 */
[--C-:B------:R-:W-:Y:S01]  /*28a0*/  FFMA.FTZ R9, R104, UR42, -R7.reuse ;  /* 0x0000002a68097c23 */ /* 0x100fe20008010807 */
[----:B------:R-:W-:Y:S01]  /*28b0*/  FSEL R88, R88, -INF , P3 ;  /* 0xff80000058587808 */ /* 0x000fe20001800000 */
[--C-:B------:R-:W-:Y:S01]  /*28c0*/  FFMA.FTZ R8, R8, UR42, -R7.reuse ;  /* 0x0000002a08087c23 */ /* 0x100fe20008010807 */
[----:B------:R-:W-:Y:S01]  /*28d0*/  FSEL R89, R89, -INF , P4 ;  /* 0xff80000059597808 */ /* 0x000fe20002000000 */
[--C-:B------:R-:W-:Y:S01]  /*28e0*/  FFMA.FTZ R106, R106, UR42, -R7.reuse ;  /* 0x0000002a6a6a7c23 */ /* 0x100fe20008010807 */
[----:B------:R-:W-:Y:S01]  /*28f0*/  ISETP.GT.AND P3, PT, R90, 0x9, PT ;  /* 0x000000095a00780c */ /* 0x000fe20003f64270 */
[--C-:B------:R-:W-:Y:S01]  /*2900*/  FFMA.FTZ R13, R98, UR42, -R7.reuse ;  /* 0x0000002a620d7c23 */ /* 0x100fe20008010807 */
[----:B------:R-:W-:Y:S01]  /*2910*/  FSEL R92, R92, -INF , P5 ;  /* 0xff8000005c5c7808 */ /* 0x000fe20002800000 */
[--C-:B------:R-:W-:Y:S01]  /*2920*/  FFMA.FTZ R12, R102, UR42, -R7.reuse ;  /* 0x0000002a660c7c23 */ /* 0x100fe20008010807 */
[----:B------:R-:W-:Y:S01]  /*2930*/  FMNMX.FTZ R15, R88, R89, !PT ;  /* 0x00000059580f7209 */ /* 0x000fe20007810000 */
        /* <DEDUP_REMOVED lines=8> */
[----:B------:R0:W-:Y:S01]  /*29c0*/  MUFU.EX2 R15, R39 ;  /* 0x00000027000f7308 */ /* 0x0001e20000000800 */
        /* <DEDUP_REMOVED lines=13> */
[----:B------:R-:W-:Y:S01]  /*2aa0*/  FFMA.FTZ R38, R38, UR42, -R7 ;  /* 0x0000002a26267c23 */ /* 0x000fe20008010807 */
[----:B------:R-:W-:Y:S01]  /*2ab0*/  FMNMX.FTZ R21, R97, R94, !PT ;  /* 0x0000005e61157209 */ /* 0x000fe20007810000 */
[----:B------:R-:W-:Y:S01]  /*2ac0*/  MUFU.EX2 R6, R6 ;  /* 0x0000000600067308 */ /* 0x000fe20000000800 */
[----:B------:R-:W-:-:S02]  /*2ad0*/  FSEL R101, R101, -INF , P3 ;  /* 0xff80000065657808 */ /* 0x000fc40001800000 */
[----:B------:R-:W-:Y:S02]  /*2ae0*/  ISETP.GT.AND P3, PT, R90, 0x20, PT ;  /* 0x000000205a00780c */ /* 0x000fe40003f64270 */
[----:B------:R-:W-:Y:S02]  /*2af0*/  FMNMX.FTZ R20, R100, R21, !PT ;  /* 0x0000001564147209 */ /* 0x000fe40007810000 */
[----:B------:R-:W-:Y:S01]  /*2b00*/  ISETP.GT.AND P4, PT, R90, 0x21, PT ;  /* 0x000000215a00780c */ /* 0x000fe20003f84270 */
[----:B------:R1:W-:Y:S01]  /*2b10*/  MUFU.EX2 R21, R75 ;  /* 0x0000004b00157308 */ /* 0x0003e20000000800 */
[----:B------:R-:W-:Y:S02]  /*2b20*/  FSEL R72, R72, -INF , P3 ;  /* 0xff80000048487808 */ /* 0x000fe40001800000 */
[----:B0-----:R-:W-:Y:S01]  /*2b30*/  FMNMX.FTZ R39, R101, R20, !PT ;  /* 0x0000001465277209 */ /* 0x001fe20007810000 */
[----:B------:R-:W-:-:S01]  /*2b40*/  FFMA.FTZ R20, R78, UR42, -R7 ;  /* 0x0000002a4e147c23 */ /* 0x000fc20008010807 */
[----:B------:R-:W-:-:S02]  /*2b50*/  ISETP.GT.AND P3, PT, R90, 0x28, PT ;  /* 0x000000285a00780c */ /* 0x000fc40003f64270 */
[----:B------:R-:W-:Y:S01]  /*2b60*/  FSEL R73, R73, -INF , P4 ;  /* 0xff80000049497808 */ /* 0x000fe20002000000 */
[----:B------:R-:W-:Y:S01]  /*2b70*/  MUFU.EX2 R9, R9 ;  /* 0x0000000900097308 */ /* 0x000fe20000000800 */
[----:B------:R-:W-:Y:S02]  /*2b80*/  FMNMX.FTZ R78, R72, R39, !PT ;  /* 0x00000027484e7209 */ /* 0x000fe40007810000 */
[----:B------:R-:W-:Y:S02]  /*2b90*/  ISETP.GT.AND P4, PT, R90, 0x29, PT ;  /* 0x000000295a00780c */ /* 0x000fe40003f84270 */
[----:B------:R-:W-:Y:S02]  /*2ba0*/  FSEL R76, R76, -INF , P3 ;  /* 0xff8000004c4c7808 */ /* 0x000fe40001800000 */
[----:B------:R-:W-:Y:S01]  /*2bb0*/  FMNMX.FTZ R39, R73, R78, !PT ;  /* 0x0000004e49277209 */ /* 0x000fe20007810000 */
[----:B------:R-:W-:Y:S01]  /*2bc0*/  MUFU.EX2 R8, R8 ;  /* 0x0000000800087308 */ /* 0x000fe20000000800 */
[----:B------:R-:W-:-:S02]  /*2bd0*/  ISETP.GT.AND P3, PT, R90, 0x30, PT ;  /* 0x000000305a00780c */ /* 0x000fc40003f64270 */
[----:B------:R-:W-:Y:S02]  /*2be0*/  FSEL R77, R77, -INF , P4 ;  /* 0xff8000004d4d7808 */ /* 0x000fe40002000000 */
[----:B------:R-:W-:Y:S02]  /*2bf0*/  FMNMX.FTZ R74, R76, R39, !PT ;  /* 0x000000274c4a7209 */ /* 0x000fe40007810000 */
[----:B------:R-:W-:Y:S01]  /*2c00*/  ISETP.GT.AND P4, PT, R90, 0x31, PT ;  /* 0x000000315a00780c */ /* 0x000fe20003f84270 */
[----:B------:R0:W-:Y:S01]  /*2c10*/  MUFU.EX2 R39, R79 ;  /* 0x0000004f00277308 */ /* 0x0001e20000000800 */
[----:B------:R-:W-:Y:S02]  /*2c20*/  FSEL R80, R80, -INF , P3 ;  /* 0xff80000050507808 */ /* 0x000fe40001800000 */
[----:B-1----:R-:W-:Y:S01]  /*2c30*/  FMNMX.FTZ R75, R77, R74, !PT ;  /* 0x0000004a4d4b7209 */ /* 0x002fe20007810000 */
[----:B------:R-:W-:-:S01]  /*2c40*/  FFMA.FTZ R74, R82, UR42, -R7 ;  /* 0x0000002a524a7c23 */ /* 0x000fc20008010807 */
[----:B------:R-:W-:Y:S01]  /*2c50*/  ISETP.GT.AND P3, PT, R90, 0x38, PT ;  /* 0x000000385a00780c */ /* 0x000fe20003f64270 */
[----:B------:R-:W-:-:S01]  /*2c60*/  FFMA.FTZ R82, R2, UR42, -R7 ;  /* 0x0000002a02527c23 */ /* 0x000fc20008010807 */
[----:B------:R-:W-:Y:S01]  /*2c70*/  FSEL R81, R81, -INF , P4 ;  /* 0xff80000051517808 */ /* 0x000fe20002000000 */
[----:B------:R-:W1:Y:S01]  /*2c80*/  MUFU.EX2 R11, R11 ;  /* 0x0000000b000b7308 */ /* 0x000e620000000800 */
[----:B------:R-:W-:-:S02]  /*2c90*/  FMNMX.FTZ R78, R80, R75, !PT ;  /* 0x0000004b504e7209 */ /* 0x000fc40007810000 */
[----:B------:R-:W-:Y:S02]  /*2ca0*/  ISETP.GT.AND P4, PT, R90, 0x39, PT ;  /* 0x000000395a00780c */ /* 0x000fe40003f84270 */
[----:B------:R-:W-:Y:S02]  /*2cb0*/  FSEL R84, R84, -INF , P3 ;  /* 0xff80000054547808 */ /* 0x000fe40001800000 */
[----:B------:R-:W-:Y:S01]  /*2cc0*/  FMNMX.FTZ R75, R81, R78, !PT ;  /* 0x0000004e514b7209 */ /* 0x000fe20007810000 */
[----:B------:R-:W-:-:S01]  /*2cd0*/  FFMA.FTZ R78, R86, UR42, -R7 ;  /* 0x0000002a564e7c23 */ /* 0x000fc20008010807 */
[----:B------:R-:W-:Y:S01]  /*2ce0*/  FSEL R85, R85, -INF , P4 ;  /* 0xff80000055557808 */ /* 0x000fe20002000000 */
[----:B------:R-:W-:-:S01]  /*2cf0*/  FFMA.FTZ R86, R67, UR42, -R7 ;  /* 0x0000002a43567c23 */ /* 0x000fc20008010807 */
[----:B------:R-:W-:Y:S01]  /*2d00*/  ISETP.GT.AND P3, PT, R90, 0x40, PT ;  /* 0x000000405a00780c */ /* 0x000fe20003f64270 */
[----:B------:R-:W-:Y:S01]  /*2d10*/  MUFU.EX2 R10, R106 ;  /* 0x0000006a000a7308 */ /* 0x000fe20000000800 */
[----:B------:R-:W-:-:S02]  /*2d20*/  FMNMX.FTZ R2, R84, R75, !PT ;  /* 0x0000004b54027209 */ /* 0x000fc40007810000 */
[----:B------:R-:W-:Y:S02]  /*2d30*/  ISETP.GT.AND P4, PT, R90, 0x41, PT ;  /* 0x000000415a00780c */ /* 0x000fe40003f84270 */
[----:B------:R-:W-:Y:S02]  /*2d40*/  FSEL R56, R56, -INF , P3 ;  /* 0xff80000038387808 */ /* 0x000fe40001800000 */
[----:B0-----:R-:W-:Y:S01]  /*2d50*/  FMNMX.FTZ R79, R85, R2, !PT ;  /* 0x00000002554f7209 */ /* 0x001fe20007810000 */
[----:B------:R0:W-:Y:S01]  /*2d60*/  MUFU.EX2 R75, R82 ;  /* 0x00000052004b7308 */ /* 0x0001e20000000800 */
[----:B------:R-:W-:Y:S02]  /*2d70*/  ISETP.GT.AND P3, PT, R90, 0x48, PT ;  /* 0x000000485a00780c */ /* 0x000fe40003f64270 */
[----:B------:R-:W-:Y:S02]  /*2d80*/  FSEL R57, R57, -INF , P4 ;  /* 0xff80000039397808 */ /* 0x000fe40002000000 */
[----:B------:R-:W-:-:S02]  /*2d90*/  FMNMX.FTZ R2, R56, R79, !PT ;  /* 0x0000004f38027209 */ /* 0x000fc40007810000 */
[----:B------:R-:W-:Y:S01]  /*2da0*/  ISETP.GT.AND P4, PT, R90, 0x49, PT ;  /* 0x000000495a00780c */ /* 0x000fe20003f84270 */
[----:B------:R-:W-:Y:S01]  /*2db0*/  MUFU.EX2 R13, R13 ;  /* 0x0000000d000d7308 */ /* 0x000fe20000000800 */
[----:B------:R-:W-:Y:S01]  /*2dc0*/  FSEL R60, R60, -INF , P3 ;  /* 0xff8000003c3c7808 */ /* 0x000fe20001800000 */
[----:B0-----:R-:W-:Y:S01]  /*2dd0*/  FFMA.FTZ R82, R62, UR42, -R7 ;  /* 0x0000002a3e527c23 */ /* 0x001fe20008010807 */
[----:B------:R-:W-:Y:S02]  /*2de0*/  FMNMX.FTZ R79, R57, R2, !PT ;  /* 0x00000002394f7209 */ /* 0x000fe40007810000 */
[----:B------:R-:W-:Y:S02]  /*2df0*/  ISETP.GT.AND P3, PT, R90, 0x50, PT ;  /* 0x000000505a00780c */ /* 0x000fe40003f64270 */
[----:B------:R-:W-:Y:S01]  /*2e00*/  FSEL R61, R61, -INF , P4 ;  /* 0xff8000003d3d7808 */ /* 0x000fe20002000000 */
[----:B------:R-:W0:Y:S01]  /*2e10*/  MUFU.EX2 R12, R12 ;  /* 0x0000000c000c7308 */ /* 0x000e220000000800 */
[----:B------:R-:W-:-:S02]  /*2e20*/  FMNMX.FTZ R2, R60, R79, !PT ;  /* 0x0000004f3c027209 */ /* 0x000fc40007810000 */
[----:B------:R-:W-:Y:S02]  /*2e30*/  ISETP.GT.AND P4, PT, R90, 0x51, PT ;  /* 0x000000515a00780c */ /* 0x000fe40003f84270 */
[----:B------:R-:W-:Y:S02]  /*2e40*/  FSEL R64, R64, -INF , P3 ;  /* 0xff80000040407808 */ /* 0x000fe40001800000 */
[----:B------:R-:W-:Y:S01]  /*2e50*/  FMNMX.FTZ R83, R61, R2, !PT ;  /* 0x000000023d537209 */ /* 0x000fe20007810000 */
[----:B------:R-:W-:Y:S01]  /*2e60*/  MUFU.EX2 R79, R87 ;  /* 0x00000057004f7308 */ /* 0x000fe20000000800 */
[----:B------:R-:W-:Y:S02]  /*2e70*/  ISETP.GT.AND P3, PT, R90, 0x58, PT ;  /* 0x000000585a00780c */ /* 0x000fe40003f64270 */
[----:B------:R-:W-:Y:S02]  /*2e80*/  FSEL R65, R65, -INF , P4 ;  /* 0xff80000041417808 */ /* 0x000fe40002000000 */
[----:B------:R-:W-:-:S02]  /*2e90*/  FMNMX.FTZ R2, R64, R83, !PT ;  /* 0x0000005340027209 */ /* 0x000fc40007810000 */
[----:B------:R-:W-:Y:S01]  /*2ea0*/  ISETP.GT.AND P4, PT, R90, 0x59, PT ;  /* 0x000000595a00780c */ /* 0x000fe20003f84270 */
[----:B------:R-:W-:Y:S01]  /*2eb0*/  MUFU.EX2 R14, R14 ;  /* 0x0000000e000e7308 */ /* 0x000fe20000000800 */
[----:B------:R-:W-:Y:S02]  /*2ec0*/  FSEL R68, R68, -INF , P3 ;  /* 0xff80000044447808 */ /* 0x000fe40001800000 */
[----:B------:R-:W-:Y:S02]  /*2ed0*/  FMNMX.FTZ R83, R65, R2, !PT ;  /* 0x0000000241537209 */ /* 0x000fe40007810000 */
[----:B------:R-:W-:Y:S02]  /*2ee0*/  FSEL R69, R69, -INF , P4 ;  /* 0xff80000045457808 */ /* 0x000fe40002000000 */
[----:B------:R-:W-:Y:S01]  /*2ef0*/  ISETP.GT.AND P3, PT, R90, 0x60, PT ;  /* 0x000000605a00780c */ /* 0x000fe20003f64270 */
[----:B------:R-:W-:Y:S01]  /*2f00*/  MUFU.EX2 R20, R20 ;  /* 0x0000001400147308 */ /* 0x000fe20000000800 */
        /* <DEDUP_REMOVED lines=12> */
[----:B------:R-:W-:Y:S02]  /*2fd0*/  ISETP.GT.AND P3, PT, R90, 0x70, PT ;  /* 0x000000705a00780c */ /* 0x000fe40003f64270 */
[----:B------:R-:W-:Y:S01]  /*2fe0*/  FSEL R45, R45, -INF , P4 ;  /* 0xff8000002d2d7808 */ /* 0x000fe20002000000 */
[----:B------:R2:W-:Y:S01]  /*2ff0*/  MUFU.EX2 R44, R82 ;  /* 0x00000052002c7308 */ /* 0x0005e20000000800 */
[----:B------:R-:W-:-:S02]  /*3000*/  FMNMX.FTZ R2, R62, R83, !PT ;  /* 0x000000533e027209 */ /* 0x000fc40007810000 */
[----:B------:R-:W-:Y:S02]  /*3010*/  ISETP.GT.AND P4, PT, R90, 0x71, PT ;  /* 0x000000715a00780c */ /* 0x000fe40003f84270 */
[----:B------:R-:W-:Y:S01]  /*3020*/  FSEL R83, R48, -INF , P3 ;  /* 0xff80000030537808 */ /* 0x000fe20001800000 */
[----:B------:R-:W-:Y:S01]  /*3030*/  FFMA.FTZ R48, R66, UR42, -R7 ;  /* 0x0000002a42307c23 */ /* 0x000fe20008010807 */
[----:B------:R-:W-:Y:S01]  /*3040*/  FMNMX.FTZ R2, R45, R2, !PT ;  /* 0x000000022d027209 */ /* 0x000fe20007810000 */
[----:B------:R-:W-:Y:S01]  /*3050*/  MUFU.EX2 R58, R58 ;  /* 0x0000003a003a7308 */ /* 0x000fe20000000800 */
[----:B--2---:R-:W-:Y:S02]  /*3060*/  FSEL R82, R49, -INF , P4 ;  /* 0xff80000031527808 */ /* 0x004fe40002000000 */
[----:B------:R-:W-:Y:S02]  /*3070*/  ISETP.GT.AND P3, PT, R90, 0x78, PT ;  /* 0x000000785a00780c */ /* 0x000fe40003f64270 */
[----:B------:R-:W-:-:S02]  /*3080*/  FMNMX.FTZ R49, R83, R2, !PT ;  /* 0x0000000253317209 */ /* 0x000fc40007810000 */
[----:B------:R-:W-:Y:S01]  /*3090*/  ISETP.GT.AND P4, PT, R90, 0x79, PT ;  /* 0x000000795a00780c */ /* 0x000fe20003f84270 */
[----:B------:R-:W-:Y:S01]  /*30a0*/  MUFU.EX2 R59, R59 ;  /* 0x0000003b003b7308 */ /* 0x000fe20000000800 */
[----:B------:R-:W-:Y:S02]  /*30b0*/  FSEL R52, R52, -INF , P3 ;  /* 0xff80000034347808 */ /* 0x000fe40001800000 */
[----:B------:R-:W-:Y:S02]  /*30c0*/  FMNMX.FTZ R49, R82, R49, !PT ;  /* 0x0000003152317209 */ /* 0x000fe40007810000 */
[----:B------:R-:W-:Y:S02]  /*30d0*/  FSEL R53, R53, -INF , P4 ;  /* 0xff80000035357808 */ /* 0x000fe40002000000 */
[----:B------:R-:W-:Y:S01]  /*30e0*/  ISETP.GT.AND P3, PT, R90, 0x80, PT ;  /* 0x000000805a00780c */ /* 0x000fe20003f64270 */
[----:B------:R-:W2:Y:S01]  /*30f0*/  MUFU.EX2 R63, R63 ;  /* 0x0000003f003f7308 */ /* 0x000ea20000000800 */
[----:B------:R-:W-:-:S02]  /*3100*/  FMNMX.FTZ R2, R52, R49, !PT ;  /* 0x0000003134027209 */ /* 0x000fc40007810000 */
[----:B------:R-:W-:Y:S02]  /*3110*/  ISETP.GT.AND P4, PT, R90, 0x81, PT ;  /* 0x000000815a00780c */ /* 0x000fe40003f84270 */
[----:B------:R-:W-:Y:S01]  /*3120*/  FSEL R66, R24, -INF , P3 ;  /* 0xff80000018427808 */ /* 0x000fe20001800000 */
[----:B------:R-:W-:Y:S01]  /*3130*/  FFMA.FTZ R24, R70, UR42, -R7 ;  /* 0x0000002a46187c23 */ /* 0x000fe20008010807 */
[----:B------:R-:W-:Y:S01]  /*3140*/  FMNMX.FTZ R67, R53, R2, !PT ;  /* 0x0000000235437209 */ /* 0x000fe20007810000 */
[----:B------:R3:W-:Y:S01]  /*3150*/  MUFU.EX2 R49, R86 ;  /* 0x0000005600317308 */ /* 0x0007e20000000800 */
        /* <DEDUP_REMOVED lines=9> */
[----:B------:R-:W-:-:S01]  /*31f0*/  FFMA.FTZ R29, R71, UR42, -R7 ;  /* 0x0000002a471d7c23 */ /* 0x000fc20008010807 */
[----:B------:R-:W-:Y:S01]  /*3200*/  FMNMX.FTZ R2, R28, R87, !PT ;  /* 0x000000571c027209 */ /* 0x000fe20007810000 */
[----:B------:R-:W-:Y:S01]  /*3210*/  MUFU.EX2 R24, R24 ;  /* 0x0000001800187308 */ /* 0x000fe20000000800 */
[----:B------:R-:W-:-:S02]  /*3220*/  ISETP.GT.AND P4, PT, R90, 0x91, PT ;  /* 0x000000915a00780c */ /* 0x000fc40003f84270 */
[----:B------:R-:W-:Y:S01]  /*3230*/  FSEL R70, R32, -INF , P3 ;  /* 0xff80000020467808 */ /* 0x000fe20001800000 */
[----:B------:R-:W-:-:S01]  /*3240*/  FFMA.FTZ R32, R42, UR42, -R7 ;  /* 0x0000002a2a207c23 */ /* 0x000fc20008010807 */
[----:B------:R-:W-:Y:S02]  /*3250*/  FMNMX.FTZ R87, R67, R2, !PT ;  /* 0x0000000243577209 */ /* 0x000fe40007810000 */
[----:B------:R-:W-:Y:S01]  /*3260*/  ISETP.GT.AND P3, PT, R90, 0x98, PT ;  /* 0x000000985a00780c */ /* 0x000fe20003f64270 */
[----:B------:R-:W-:Y:S01]  /*3270*/  MUFU.EX2 R29, R29 ;  /* 0x0000001d001d7308 */ /* 0x000fe20000000800 */
[----:B------:R-:W-:Y:S02]  /*3280*/  FSEL R71, R33, -INF , P4 ;  /* 0xff80000021477808 */ /* 0x000fe40002000000 */
[----:B------:R-:W-:Y:S02]  /*3290*/  FMNMX.FTZ R2, R70, R87, !PT ;  /* 0x0000005746027209 */ /* 0x000fe40007810000 */
[----:B------:R-:W-:Y:S01]  /*32a0*/  ISETP.GT.AND P4, PT, R90, 0x99, PT ;  /* 0x000000995a00780c */ /* 0x000fe20003f84270 */
[--C-:B------:R-:W-:Y:S01]  /*32b0*/  FFMA.FTZ R90, R43, UR42, -R7.reuse ;  /* 0x0000002a2b5a7c23 */ /* 0x100fe20008010807 */
[----:B------:R-:W-:Y:S01]  /*32c0*/  FSEL R42, R36, -INF , P3 ;  /* 0xff800000242a7808 */ /* 0x000fe20001800000 */
[--C-:B------:R-:W-:Y:S01]  /*32d0*/  FFMA.FTZ R43, R50, UR42, -R7.reuse ;  /* 0x0000002a322b7c23 */ /* 0x100fe20008010807 */
[----:B------:R-:W-:Y:S01]  /*32e0*/  FMNMX.FTZ R33, R71, R2, !PT ;  /* 0x0000000247217209 */ /* 0x000fe20007810000 */
[--C-:B------:R-:W-:Y:S01]  /*32f0*/  FFMA.FTZ R50, R55, UR42, -R7.reuse ;  /* 0x0000002a37327c23 */ /* 0x100fe20008010807 */
[----:B---3--:R-:W-:Y:S01]  /*3300*/  FSEL R86, R37, -INF , P4 ;  /* 0xff80000025567808 */ /* 0x008fe20002000000 */
[----:B------:R-:W-:Y:S01]  /*3310*/  IMAD.U32 R55, RZ, RZ, UR42 ;  /* 0x0000002aff377e24 */ /* 0x000fe2000f8e00ff */
[----:B------:R-:W-:Y:S01]  /*3320*/  FMNMX.FTZ R37, R42, R33, !PT ;  /* 0x000000212a257209 */ /* 0x000fe20007810000 */
[--C-:B------:R-:W-:Y:S01]  /*3330*/  FFMA.FTZ R36, R46, UR42, -R7.reuse ;  /* 0x0000002a2e247c23 */ /* 0x100fe20008010807 */
[----:B------:R-:W-:-:S01]  /*3340*/  FFMA.FTZ R46, R51, UR42, -R7 ;  /* 0x0000002a332e7c23 */ /* 0x000fc20008010807 */
[----:B------:R3:W-:Y:S01]  /*3350*/  MUFU.EX2 R33, R90 ;  /* 0x0000005a00217308 */ /* 0x0007e20000000800 */
[----:B------:R-:W-:Y:S01]  /*3360*/  FMNMX.FTZ R2, R86, R37, !PT ;  /* 0x0000002556027209 */ /* 0x000fe20007810000 */
[--C-:B------:R-:W-:Y:S01]  /*3370*/  FFMA.FTZ R37, R47, UR42, -R7.reuse ;  /* 0x0000002a2f257c23 */ /* 0x100fe20008010807 */
[----:B------:R-:W-:-:S01]  /*3380*/  FFMA.FTZ R47, R54, UR42, -R7 ;  /* 0x0000002a362f7c23 */ /* 0x000fc20008010807 */
[----:B------:R-:W-:Y:S01]  /*3390*/  FFMA.FTZ R7, R4, UR42, -R7 ;  /* 0x0000002a04077c23 */ /* 0x000fe20008010807 */
[----:B-1----:R-:W-:Y:S01]  /*33a0*/  F2FP.SATFINITE.E4M3.F32.PACK_AB_MERGE_C R153, R11, R8, RZ ;  /* 0x000000080b99723e */ /* 0x002fe200048070ff */
[----:B------:R-:W1:Y:S01]  /*33b0*/  SHFL.BFLY PT, R87, R2, 0x2, 0x1f ;  /* 0x0c401f0002577f89 */ /* 0x000e6200000e0000 */
[----:B0-----:R-:W-:Y:S01]  /*33c0*/  F2FP.SATFINITE.E4M3.F32.PACK_AB_MERGE_C R155, R15, R12, RZ ;  /* 0x0000000c0f9b723e */ /* 0x001fe200048070ff */
[----:B------:R-:W-:Y:S01]  /*33d0*/  MUFU.EX2 R32, R32 ;  /* 0x0000002000207308 */ /* 0x000fe20000000800 */
[----:B--2---:R-:W-:-:S02]  /*33e0*/  F2FP.SATFINITE.E4M3.F32.PACK_AB_MERGE_C R145, R63, R44, RZ ;  /* 0x0000002c3f91723e */ /* 0x004fc400048070ff */
[----:B------:R-:W-:Y:S02]  /*33f0*/  F2FP.SATFINITE.E4M3.F32.PACK_AB_MERGE_C R149, R39, R20, RZ ;  /* 0x000000142795723e */ /* 0x000fe400048070ff */
[----:B------:R-:W-:Y:S02]  /*3400*/  F2FP.SATFINITE.E4M3.F32.PACK_AB_MERGE_C R153, R9, R6, R153 ;  /* 0x000000060999723e */ /* 0x000fe40004807099 */
[----:B------:R-:W-:Y:S01]  /*3410*/  F2FP.SATFINITE.E4M3.F32.PACK_AB_MERGE_C R155, R13, R10, R155 ;  /* 0x0000000a0d9b723e */ /* 0x000fe2000480709b */
[----:B------:R-:W-:Y:S01]  /*3420*/  MUFU.EX2 R36, R36 ;  /* 0x0000002400247308 */ /* 0x000fe20000000800 */
[----:B------:R-:W-:Y:S02]  /*3430*/  F2FP.SATFINITE.E4M3.F32.PACK_AB_MERGE_C R151, R79, R78, RZ ;  /* 0x0000004e4f97723e */ /* 0x000fe400048070ff */
[----:B------:R-:W-:Y:S02]  /*3440*/  F2FP.SATFINITE.E4M3.F32.PACK_AB_MERGE_C R149, R21, R14, R149 ;  /* 0x0000000e1595723e */ /* 0x000fe40004807095 */
[----:B------:R-:W-:-:S02]  /*3450*/  F2FP.SATFINITE.E4M3.F32.PACK_AB_MERGE_C R151, R75, R74, R151 ;  /* 0x0000004a4b97723e */ /* 0x000fc40004807097 */
[----:B------:R-:W-:Y:S01]  /*3460*/  F2FP.SATFINITE.E4M3.F32.PACK_AB_MERGE_C R145, R59, R58, R145 ;  /* 0x0000003a3b91723e */ /* 0x000fe20004807091 */
[----:B------:R-:W-:Y:S01]  /*3470*/  MUFU.EX2 R37, R37 ;  /* 0x0000002500257308 */ /* 0x000fe20000000800 */
[----:B-1----:R-:W-:-:S07]  /*3480*/  FMNMX.FTZ R87, R2, R87, !PT ;  /* 0x0000005702577209 */ /* 0x002fce0007810000 */
[----:B------:R-:W-:Y:S01]  /*3490*/  MUFU.EX2 R43, R43 ;  /* 0x0000002b002b7308 */ /* 0x000fe20000000800 */
[----:B------:R-:W0:Y:S07]  /*34a0*/  SHFL.BFLY PT, R2, R87, 0x1, 0x1f ;  /* 0x0c201f0057027f89 */ /* 0x000e2e00000e0000 */
[----:B------:R-:W-:Y:S08]  /*34b0*/  MUFU.EX2 R46, R46 ;  /* 0x0000002e002e7308 */ /* 0x000ff00000000800 */
[----:B------:R-:W-:Y:S08]  /*34c0*/  MUFU.EX2 R47, R47 ;  /* 0x0000002f002f7308 */ /* 0x000ff00000000800 */
[----:B------:R-:W-:Y:S01]  /*34d0*/  MUFU.EX2 R50, R50 ;  /* 0x0000003200327308 */ /* 0x000fe20000000800 */
[----:B0-----:R-:W-:-:S04]  /*34e0*/  FMNMX.FTZ R2, R87, R2, !PT ;  /* 0x0000000257027209 */ /* 0x001fc80007810000 */
[C---:B------:R-:W-:Y:S01]  /*34f0*/  FSETP.NEU.FTZ.AND P3, PT, R2.reuse, -INF , PT ;  /* 0xff8000000200780b */ /* 0x040fe20003f7d000 */
[----:B------:R-:W-:-:S02]  /*3500*/  FFMA.FTZ R55, R2, R55, -8 ;  /* 0xc100000002377423 */ /* 0x000fc40000010037 */
[----:B------:R-:W-:Y:S03]  /*3510*/  MUFU.EX2 R30, R30 ;  /* 0x0000001e001e7308 */ /* 0x000fe60000000800 */
        /* <DEDUP_REMOVED lines=19> */
[----:B---3--:R-:W-:-:S01]  /*3650*/  FFMA.FTZ R90, R100, UR42, -R55 ;  /* 0x0000002a645a7c23 */ /* 0x008fc20008010837 */
        /* <DEDUP_REMOVED lines=20> */
[--C-:B------:R-:W-:Y:S01]  /*37a0*/  FFMA.FTZ R66, R66, UR42, -R55.reuse ;  /* 0x0000002a42427c23 */ /* 0x100fe20008010837 */
[----:B------:R-:W-:-:S01]  /*37b0*/  FFMA.FTZ R67, R67, UR42, -R55 ;  /* 0x0000002a43437c23 */ /* 0x000fc20008010837 */
[----:B------:R-:W0:Y:S01]  /*37c0*/  MUFU.EX2 R54, R54 ;  /* 0x0000003600367308 */ /* 0x000e220000000800 */
[----:B-1----:R-:W-:-:S01]  /*37d0*/  FADD.FTZ R69, R87, R68 ;  /* 0x0000004457457221 */ /* 0x002fc20000010000 */
[----:B------:R-:W-:Y:S01]  /*37e0*/  FFMA.FTZ R68, R40, UR42, -R55 ;  /* 0x0000002a28447c23 */ /* 0x000fe20008010837 */
[----:B------:R-:W-:-:S02]  /*37f0*/  @!P1 VIADD R40, R3, 0x13240 ;  /* 0x0001324003289836 */ /* 0x000fc40000000000 */
[--C-:B------:R-:W-:Y:S01]  /*3800*/  FFMA.FTZ R70, R70, UR42, -R55.reuse ;  /* 0x0000002a46467c23 */ /* 0x100fe20008010837 */
[----:B------:R-:W-:-:S01]  /*3810*/  FFMA.FTZ R71, R71, UR42, -R55 ;  /* 0x0000002a47477c23 */ /* 0x000fc20008010837 */
[----:B------:R-:W-:Y:S01]  /*3820*/  FFMA.FTZ R42, R42, UR42, -R55 ;  /* 0x0000002a2a2a7c23 */ /* 0x000fe20008010837 */
[----:B------:R-:W1:Y:S01]  /*3830*/  MUFU.EX2 R89, R89 ;  /* 0x0000005900597308 */ /* 0x000e620000000800 */
[----:B--2---:R-:W-:-:S01]  /*3840*/  FADD.FTZ R69, R88, R69 ;  /* 0x0000004558457221 */ /* 0x004fc20000010000 */
[----:B------:R-:W-:Y:S02]  /*3850*/  @!P1 PRMT R40, RZ, 0x654, R40 ;  /* 0x00000654ff289816 */ /* 0x000fe40000000028 */
[----:B------:R-:W-:Y:S02]  /*3860*/  F2FP.SATFINITE.E4M3.F32.PACK_AB_MERGE_C R87, R88, R87, RZ ;  /* 0x000000575857723e */ /* 0x000fe400048070ff */
[----:B------:R2:W-:Y:S02]  /*3870*/  @!P1 SYNCS.ARRIVE.TRANS64.RED.A1T0 RZ, [R40+URZ], RZ ;  /* 0x000000ff28ff99a7 */ /* 0x0005e4000810043f */
[----:B------:R-:W3:Y:S01]  /*3880*/  MUFU.EX2 R90, R90 ;  /* 0x0000005a005a7308 */ /* 0x000ee20000000800 */
[----:B0-----:R-:W-:-:S01]  /*3890*/  FADD.FTZ R94, R54, R69 ;  /* 0x00000045365e7221 */ /* 0x001fc20000010000 */
[----:B------:R-:W-:Y:S01]  /*38a0*/  FFMA.FTZ R69, R41, UR42, -R55 ;  /* 0x0000002a29457c23 */ /* 0x000fe20008010837 */
[----:B------:R-:W-:-:S01]  /*38b0*/  FADD.FTZ R41, R13, R96 ;  /* 0x000000600d297221 */ /* 0x000fc20000010000 */
[----:B------:R-:W-:-:S04]  /*38c0*/  F2FP.SATFINITE.E4M3.F32.PACK_AB_MERGE_C R152, R51, R4, R87 ;  /* 0x000000043398723e */ /* 0x000fc80004807057 */
[----:B------:R-:W0:Y:S01]  /*38d0*/  MUFU.EX2 R91, R91 ;  /* 0x0000005b005b7308 */ /* 0x000e220000000800 */
[----:B-1----:R-:W-:-:S01]  /*38e0*/  FADD.FTZ R95, R89, R94 ;  /* 0x0000005e595f7221 */ /* 0x002fc20000010000 */
[----:B------:R-:W-:Y:S01]  /*38f0*/  FADD.FTZ R94, R12, R41 ;  /* 0x000000290c5e7221 */ /* 0x000fe20000010000 */
[----:B------:R-:W-:-:S03]  /*3900*/  FFMA.FTZ R41, R62, UR42, -R55 ;  /* 0x0000002a3e297c23 */ /* 0x000fc60008010837 */
[----:B------:R-:W-:Y:S02]  /*3910*/  FADD.FTZ R97, R15, R94 ;  /* 0x0000005e0f617221 */ /* 0x000fe40000010000 */
[----:B------:R-:W1:Y:S01]  /*3920*/  MUFU.EX2 R72, R72 ;  /* 0x0000004800487308 */ /* 0x000e620000000800 */
[----:B---3--:R-:W-:-:S01]  /*3930*/  FADD.FTZ R62, R90, R95 ;  /* 0x0000005f5a3e7221 */ /* 0x008fc20000010000 */
[----:B------:R-:W-:-:S06]  /*3940*/  FADD.FTZ R94, R14, R97 ;  /* 0x000000610e5e7221 */ /* 0x000fcc0000010000 */
[----:B------:R-:W3:Y:S01]  /*3950*/  MUFU.EX2 R73, R73 ;  /* 0x0000004900497308 */ /* 0x000ee20000000800 */
[----:B0-----:R-:W-:-:S01]  /*3960*/  FADD.FTZ R95, R91, R62 ;  /* 0x0000003e5b5f7221 */ /* 0x001fc20000010000 */
[----:B------:R-:W-:Y:S01]  /*3970*/  FFMA.FTZ R62, R52, UR42, -R55 ;  /* 0x0000002a343e7c23 */ /* 0x000fe20008010837 */
[----:B------:R-:W-:-:S04]  /*3980*/  F2FP.SATFINITE.E4M3.F32.PACK_AB_MERGE_C R90, R91, R90, RZ ;  /* 0x0000005a5b5a723e */ /* 0x000fc800048070ff */
[----:B------:R-:W-:Y:S01]  /*3990*/  F2FP.SATFINITE.E4M3.F32.PACK_AB_MERGE_C R154, R89, R54, R90 ;  /* 0x00000036599a723e */ /* 0x000fe2000480705a */
[----:B------:R-:W0:Y:S08]  /*39a0*/  MUFU.EX2 R92, R92 ;  /* 0x0000005c005c7308 */ /* 0x000e300000000800 */
[----:B------:R-:W4:Y:S08]  /*39b0*/  MUFU.EX2 R93, R93 ;  /* 0x0000005d005d7308 */ /* 0x000f300000000800 */
[----:B------:R-:W5:Y:S08]  /*39c0*/  MUFU.EX2 R76, R76 ;  /* 0x0000004c004c7308 */ /* 0x000f700000000800 */
[----:B------:R1:W-:Y:S08]  /*39d0*/  MUFU.EX2 R3, R68 ;  /* 0x0000004400037308 */ /* 0x0003f00000000800 */
[----:B------:R-:W5:Y:S01]  /*39e0*/  MUFU.EX2 R77, R77 ;  /* 0x0000004d004d7308 */ /* 0x000f620000000800 */
[----:B-1----:R-:W-:-:S01]  /*39f0*/  FADD.FTZ R68, R72, R95 ;  /* 0x0000005f48447221 */ /* 0x002fc20000010000 */
[----:B------:R-:W-:-:S04]  /*3a00*/  FADD.FTZ R95, R21, R94 ;  /* 0x0000005e155f7221 */ /* 0x000fc80000010000 */
[----:B------:R-:W-:Y:S02]  /*3a10*/  FADD.FTZ R96, R20, R95 ;  /* 0x0000005f14607221 */ /* 0x000fe40000010000 */
[----:B--2---:R3:W-:Y:S02]  /*3a20*/  MUFU.EX2 R40, R69 ;  /* 0x0000004500287308 */ /* 0x0047e40000000800 */
[----:B------:R-:W-:-:S06]  /*3a30*/  FADD.FTZ R97, R39, R96 ;  /* 0x0000006027617221 */ /* 0x000fcc0000010000 */
[----:B------:R-:W1:Y:S01]  /*3a40*/  MUFU.EX2 R80, R80 ;  /* 0x0000005000507308 */ /* 0x000e620000000800 */
[----:B---3--:R-:W-:-:S01]  /*3a50*/  FADD.FTZ R69, R73, R68 ;  /* 0x0000004449457221 */ /* 0x008fc20000010000 */
[----:B------:R-:W-:-:S03]  /*3a60*/  FFMA.FTZ R68, R25, UR42, -R55 ;  /* 0x0000002a19447c23 */ /* 0x000fc60008010837 */
[----:B0-----:R-:W-:Y:S01]  /*3a70*/  FADD.FTZ R94, R92, R69 ;  /* 0x000000455c5e7221 */ /* 0x001fe20000010000 */
[----:B------:R-:W-:-:S01]  /*3a80*/  FFMA.FTZ R69, R28, UR42, -R55 ;  /* 0x0000002a1c457c23 */ /* 0x000fc20008010837 */
[----:B------:R-:W-:Y:S01]  /*3a90*/  FFMA.FTZ R55, R86, UR42, -R55 ;  /* 0x0000002a56377c23 */ /* 0x000fe20008010837 */
[----:B------:R-:W0:Y:S01]  /*3aa0*/  MUFU.EX2 R81, R81 ;  /* 0x0000005100517308 */ /* 0x000e220000000800 */
[----:B----4-:R-:W-:-:S01]  /*3ab0*/  FADD.FTZ R95, R93, R94 ;  /* 0x0000005e5d5f7221 */ /* 0x010fc20000010000 */
[----:B------:R-:W-:Y:S01]  /*3ac0*/  FADD.FTZ R94, R74, R97 ;  /* 0x000000614a5e7221 */ /* 0x000fe20000010000 */
[----:B------:R-:W-:Y:S02]  /*3ad0*/  F2FP.SATFINITE.E4M3.F32.PACK_AB_MERGE_C R92, R93, R92, RZ ;  /* 0x0000005c5d5c723e */ /* 0x000fe400048070ff */
[----:B-----5:R-:W-:Y:S01]  /*3ae0*/  FADD.FTZ R28, R76, R95 ;  /* 0x0000005f4c1c7221 */ /* 0x020fe20000010000 */
[----:B------:R-:W-:-:S01]  /*3af0*/  FADD.FTZ R95, R75, R94 ;  /* 0x0000005e4b5f7221 */ /* 0x000fc20000010000 */
[----:B------:R-:W-:Y:S01]  /*3b00*/  F2FP.SATFINITE.E4M3.F32.PACK_AB_MERGE_C R148, R73, R72, R92 ;  /* 0x000000484994723e */ /* 0x000fe2000480705c */
[----:B------:R-:W2:Y:S02]  /*3b10*/  MUFU.EX2 R56, R56 ;  /* 0x0000003800387308 */ /* 0x000ea40000000800 */
[----:B------:R-:W-:-:S06]  /*3b20*/  FADD.FTZ R96, R78, R95 ;  /* 0x0000005f4e607221 */ /* 0x000fcc0000010000 */
[----:B------:R-:W3:Y:S08]  /*3b30*/  MUFU.EX2 R57, R57 ;  /* 0x0000003900397308 */ /* 0x000ef00000000800 */
[----:B------:R4:W-:Y:S08]  /*3b40*/  MUFU.EX2 R52, R45 ;  /* 0x0000002d00347308 */ /* 0x0009f00000000800 */
[----:B------:R-:W5:Y:S01]  /*3b50*/  MUFU.EX2 R84, R84 ;  /* 0x0000005400547308 */ /* 0x000f620000000800 */
[----:B----4-:R-:W-:-:S04]  /*3b60*/  FADD.FTZ R45, R77, R28 ;  /* 0x0000001c4d2d7221 */ /* 0x010fc80000010000 */
[----:B-1----:R-:W-:Y:S01]  /*3b70*/  FADD.FTZ R94, R80, R45 ;  /* 0x0000002d505e7221 */ /* 0x002fe20000010000 */
[----:B------:R-:W-:-:S01]  /*3b80*/  FADD.FTZ R45, R79, R96 ;  /* 0x000000604f2d7221 */ /* 0x000fc20000010000 */
[C---:B0-----:R-:W-:Y:S01]  /*3b90*/  F2FP.SATFINITE.E4M3.F32.PACK_AB_MERGE_C R80, R81.reuse, R80, RZ ;  /* 0x000000505150723e */ /* 0x041fe200048070ff */
[----:B------:R-:W0:Y:S01]  /*3ba0*/  MUFU.EX2 R85, R85 ;  /* 0x0000005500557308 */ /* 0x000e220000000800 */
[----:B------:R-:W-:-:S01]  /*3bb0*/  FADD.FTZ R11, R81, R94 ;  /* 0x0000005e510b7221 */ /* 0x000fc20000010000 */
[----:B------:R-:W-:Y:S01]  /*3bc0*/  FADD.FTZ R86, R58, R45 ;  /* 0x0000002d3a567221 */ /* 0x000fe20000010000 */
[----:B------:R-:W-:Y:S02]  /*3bd0*/  F2FP.SATFINITE.E4M3.F32.PACK_AB_MERGE_C R150, R77, R76, R80 ;  /* 0x0000004c4d96723e */ /* 0x000fe40004807050 */
[----:B--2---:R-:W-:Y:S01]  /*3be0*/  FADD.FTZ R8, R56, R11 ;  /* 0x0000000b38087221 */ /* 0x004fe20000010000 */
[----:B------:R-:W-:-:S02]  /*3bf0*/  FADD.FTZ R15, R59, R86 ;  /* 0x000000563b0f7221 */ /* 0x000fc40000010000 */
[----:B------:R-:W1:Y:S01]  /*3c00*/  MUFU.EX2 R60, R60 ;  /* 0x0000003c003c7308 */ /* 0x000e620000000800 */
[----:B---3--:R-:W-:-:S01]  /*3c10*/  FADD.FTZ R11, R57, R8 ;  /* 0x00000008390b7221 */ /* 0x008fc20000010000 */
[----:B------:R-:W-:Y:S01]  /*3c20*/  FADD.FTZ R12, R44, R15 ;  /* 0x0000000f2c0c7221 */ /* 0x000fe20000010000 */
[----:B------:R-:W-:-:S02]  /*3c30*/  CS2R R44, SRZ ;  /* 0x00000000002c7805 */ /* 0x000fc4000001ff00 */
[----:B-----5:R-:W-:Y:S01]  /*3c40*/  FADD.FTZ R8, R84, R11 ;  /* 0x0000000b54087221 */ /* 0x020fe20000010000 */
[----:B------:R-:W-:-:S02]  /*3c50*/  FADD.FTZ R63, R63, R12 ;  /* 0x0000000c3f3f7221 */ /* 0x000fc40000010000 */
[----:B------:R-:W2:Y:S01]  /*3c60*/  MUFU.EX2 R61, R61 ;  /* 0x0000003d003d7308 */ /* 0x000ea20000000800 */
[----:B0-----:R-:W-:-:S01]  /*3c70*/  FADD.FTZ R11, R85, R8 ;  /* 0x00000008550b7221 */ /* 0x001fc20000010000 */
[----:B------:R-:W-:Y:S01]  /*3c80*/  FADD.FTZ R20, R48, R63 ;  /* 0x0000003f30147221 */ /* 0x000fe20000010000 */
[----:B------:R-:W-:-:S03]  /*3c90*/  F2FP.SATFINITE.E4M3.F32.PACK_AB_MERGE_C R84, R85, R84, RZ ;  /* 0x000000545554723e */ /* 0x000fc600048070ff */
[----:B------:R-:W-:Y:S01]  /*3ca0*/  FADD.FTZ R39, R49, R20 ;  /* 0x0000001431277221 */ /* 0x000fe20000010000 */
[----:B------:R-:W-:Y:S01]  /*3cb0*/  F2FP.SATFINITE.E4M3.F32.PACK_AB_MERGE_C R144, R57, R56, R84 ;  /* 0x000000383990723e */ /* 0x000fe20004807054 */
[----:B------:R-:W0:Y:S01]  /*3cc0*/  MUFU.EX2 R64, R64 ;  /* 0x0000004000407308 */ /* 0x000e220000000800 */
[----:B-1----:R-:W-:-:S07]  /*3cd0*/  FADD.FTZ R12, R60, R11 ;  /* 0x0000000b3c0c7221 */ /* 0x002fce0000010000 */
[----:B------:R-:W1:Y:S01]  /*3ce0*/  MUFU.EX2 R65, R65 ;  /* 0x0000004100417308 */ /* 0x000e620000000800 */
[----:B--2---:R-:W-:-:S01]  /*3cf0*/  FADD.FTZ R15, R61, R12 ;  /* 0x0000000c3d0f7221 */ /* 0x004fc20000010000 */
[----:B------:R-:W-:Y:S01]  /*3d00*/  FADD.FTZ R12, R24, R39 ;  /* 0x00000027180c7221 */ /* 0x000fe20000010000 */
[----:B------:R-:W-:-:S03]  /*3d10*/  F2FP.SATFINITE.E4M3.F32.PACK_AB_MERGE_C R24, R29, R24, RZ ;  /* 0x000000181d18723e */ /* 0x000fc600048070ff */
[----:B------:R-:W-:Y:S01]  /*3d20*/  FADD.FTZ R29, R29, R12 ;  /* 0x0000000c1d1d7221 */ /* 0x000fe20000010000 */
[----:B------:R-:W-:Y:S01]  /*3d30*/  F2FP.SATFINITE.E4M3.F32.PACK_AB_MERGE_C R147, R49, R48, R24 ;  /* 0x000000303193723e */ /* 0x000fe20004807018 */
[----:B------:R-:W2:Y:S01]  /*3d40*/  MUFU.EX2 R41, R41 ;  /* 0x0000002900297308 */ /* 0x000ea20000000800 */
[----:B0-----:R-:W-:-:S01]  /*3d50*/  FADD.FTZ R6, R64, R15 ;  /* 0x0000000f40067221 */ /* 0x001fc20000010000 */
[----:B------:R-:W-:Y:S01]  /*3d60*/  FADD.FTZ R12, R32, R29 ;  /* 0x0000001d200c7221 */ /* 0x000fe20000010000 */
[----:B------:R-:W-:-:S03]  /*3d70*/  CS2R R48, SRZ ;  /* 0x0000000000307805 */ /* 0x000fc6000001ff00 */
[----:B------:R-:W-:Y:S02]  /*3d80*/  FADD.FTZ R13, R33, R12 ;  /* 0x0000000c210d7221 */ /* 0x000fe40000010000 */
[----:B------:R-:W0:Y:S01]  /*3d90*/  MUFU.EX2 R25, R83 ;  /* 0x0000005300197308 */ /* 0x000e220000000800 */
[----:B-1----:R-:W-:-:S01]  /*3da0*/  FADD.FTZ R6, R65, R6 ;  /* 0x0000000641067221 */ /* 0x002fc20000010000 */
[----:B------:R-:W-:Y:S01]  /*3db0*/  FADD.FTZ R12, R36, R13 ;  /* 0x0000000d240c7221 */ /* 0x000fe20000010000 */
[----:B------:R-:W-:Y:S02]  /*3dc0*/  F2FP.SATFINITE.E4M3.F32.PACK_AB_MERGE_C R36, R37, R36, RZ ;  /* 0x000000242524723e */ /* 0x000fe400048070ff */
[----:B------:R-:W-:Y:S01]  /*3dd0*/  FADD.FTZ R9, R3, R6 ;  /* 0x0000000603097221 */ /* 0x000fe20000010000 */
[----:B------:R-:W-:-:S01]  /*3de0*/  FADD.FTZ R12, R37, R12 ;  /* 0x0000000c250c7221 */ /* 0x000fc20000010000 */
[----:B------:R-:W-:Y:S01]  /*3df0*/  F2FP.SATFINITE.E4M3.F32.PACK_AB_MERGE_C R64, R65, R64, RZ ;  /* 0x000000404140723e */ /* 0x000fe200048070ff */
[----:B------:R-:W1:Y:S01]  /*3e00*/  MUFU.EX2 R28, R82 ;  /* 0x00000052001c7308 */ /* 0x000e620000000800 */
[----:B------:R-:W-:-:S01]  /*3e10*/  FADD.FTZ R10, R40, R9 ;  /* 0x00000009280a7221 */ /* 0x000fc20000010000 */
[----:B------:R-:W-:Y:S01]  /*3e20*/  FADD.FTZ R13, R43, R12 ;  /* 0x0000000c2b0d7221 */ /* 0x000fe20000010000 */
[----:B------:R-:W-:-:S02]  /*3e30*/  F2FP.SATFINITE.E4M3.F32.PACK_AB_MERGE_C R12, R50, R47, RZ ;  /* 0x0000002f320c723e */ /* 0x000fc400048070ff */
[----:B--2---:R-:W-:Y:S01]  /*3e40*/  FADD.FTZ R9, R41, R10 ;  /* 0x0000000a29097221 */ /* 0x004fe20000010000 */
[----:B------:R-:W-:Y:S01]  /*3e50*/  F2FP.SATFINITE.E4M3.F32.PACK_AB_MERGE_C R41, R52, R41, RZ ;  /* 0x000000293429723e */ /* 0x000fe200048070ff */
[----:B------:R-:W-:Y:S01]  /*3e60*/  FADD.FTZ R10, R46, R13 ;  /* 0x0000000d2e0a7221 */ /* 0x000fe20000010000 */
[----:B------:R-:W2:Y:S01]  /*3e70*/  MUFU.EX2 R62, R62 ;  /* 0x0000003e003e7308 */ /* 0x000ea20000000800 */
[----:B------:R-:W-:-:S01]  /*3e80*/  FADD.FTZ R52, R52, R9 ;  /* 0x0000000934347221 */ /* 0x000fc20000010000 */
[----:B------:R-:W-:Y:S01]  /*3e90*/  F2FP.SATFINITE.E4M3.F32.PACK_AB_MERGE_C R140, R40, R3, R41 ;  /* 0x00000003288c723e */ /* 0x000fe20004807029 */
[----:B------:R-:W-:-:S01]  /*3ea0*/  FADD.FTZ R47, R47, R10 ;  /* 0x0000000a2f2f7221 */ /* 0x000fc20000010000 */
[----:B------:R-:W-:Y:S01]  /*3eb0*/  F2FP.SATFINITE.E4M3.F32.PACK_AB_MERGE_C R141, R33, R32, R36 ;  /* 0x00000020218d723e */ /* 0x000fe20004807024 */
[----:B0-----:R-:W-:-:S01]  /*3ec0*/  FADD.FTZ R9, R25, R52 ;  /* 0x0000003419097221 */ /* 0x001fc20000010000 */
[----:B------:R-:W-:Y:S01]  /*3ed0*/  F2FP.SATFINITE.E4M3.F32.PACK_AB_MERGE_C R143, R46, R43, R12 ;  /* 0x0000002b2e8f723e */ /* 0x000fe2000480700c */
[----:B------:R-:W-:-:S01]  /*3ee0*/  FADD.FTZ R47, R50, R47 ;  /* 0x0000002f322f7221 */ /* 0x000fc20000010000 */
[----:B------:R-:W0:Y:S01]  /*3ef0*/  MUFU.EX2 R53, R53 ;  /* 0x0000003500357308 */ /* 0x000e220000000800 */
[----:B-1----:R-:W-:-:S01]  /*3f00*/  FADD.FTZ R9, R28, R9 ;  /* 0x000000091c097221 */ /* 0x002fc20000010000 */
[----:B------:R-:W-:-:S02]  /*3f10*/  F2FP.SATFINITE.E4M3.F32.PACK_AB_MERGE_C R146, R61, R60, R64 ;  /* 0x0000003c3d92723e */ /* 0x000fc40004807040 */
[----:B------:R-:W-:Y:S02]  /*3f20*/  CS2R R50, SRZ ;  /* 0x0000000000327805 */ /* 0x000fe4000001ff00 */
[----:B------:R-:W-:Y:S02]  /*3f30*/  CS2R R40, SRZ ;  /* 0x0000000000287805 */ /* 0x000fe4000001ff00 */
[----:B------:R-:W-:Y:S02]  /*3f40*/  CS2R R36, SRZ ;  /* 0x0000000000247805 */ /* 0x000fe4000001ff00 */
[----:B------:R-:W-:Y:S01]  /*3f50*/  CS2R R32, SRZ ;  /* 0x0000000000207805 */ /* 0x000fe2000001ff00 */
[----:B------:R-:W1:Y:S01]  /*3f60*/  MUFU.EX2 R26, R26 ;  /* 0x0000001a001a7308 */ /* 0x000e620000000800 */
[----:B--2---:R-:W-:-:S01]  /*3f70*/  FADD.FTZ R10, R62, R9 ;  /* 0x000000093e0a7221 */ /* 0x004fc20000010000 */
[----:B------:R-:W-:-:S06]  /*3f80*/  F2FP.SATFINITE.E4M3.F32.PACK_AB_MERGE_C R9, R31, R30, RZ ;  /* 0x0000001e1f09723e */ /* 0x000fcc00048070ff */
[----:B------:R-:W2:Y:S01]  /*3f90*/  MUFU.EX2 R8, R66 ;  /* 0x0000004200087308 */ /* 0x000ea20000000800 */
[C---:B0-----:R-:W-:Y:S01]  /*3fa0*/  F2FP.SATFINITE.E4M3.F32.PACK_AB_MERGE_C R62, R53.reuse, R62, RZ ;  /* 0x0000003e353e723e */ /* 0x041fe200048070ff */
[----:B------:R-:W-:-:S03]  /*3fb0*/  FADD.FTZ R53, R53, R10 ;  /* 0x0000000a35357221 */ /* 0x000fc60000010000 */
[----:B------:R-:W-:Y:S02]  /*3fc0*/  F2FP.SATFINITE.E4M3.F32.PACK_AB_MERGE_C R142, R28, R25, R62 ;  /* 0x000000191c8e723e */ /* 0x000fe4000480703e */
[----:B------:R-:W-:Y:S02]  /*3fd0*/  CS2R R28, SRZ ;  /* 0x00000000001c7805 */ /* 0x000fe4000001ff00 */
[----:B------:R-:W-:Y:S01]  /*3fe0*/  CS2R R24, SRZ ;  /* 0x0000000000187805 */ /* 0x000fe2000001ff00 */
[----:B------:R-:W0:Y:S01]  /*3ff0*/  MUFU.EX2 R27, R27 ;  /* 0x0000001b001b7308 */ /* 0x000e220000000800 */
[----:B-1----:R-:W-:-:S01]  /*4000*/  FADD.FTZ R10, R26, R47 ;  /* 0x0000002f1a0a7221 */ /* 0x002fc20000010000 */
[----:B------:R-:W-:-:S06]  /*4010*/  CS2R R46, SRZ ;  /* 0x00000000002e7805 */ /* 0x000fcc000001ff00 */
[----:B------:R-:W1:Y:S01]  /*4020*/  MUFU.EX2 R11, R68 ;  /* 0x00000044000b7308 */ /* 0x000e620000000800 */
[----:B--2---:R-:W-:-:S01]  /*4030*/  FADD.FTZ R4, R8, R53 ;  /* 0x0000003508047221 */ /* 0x004fc20000010000 */
[----:B------:R-:W-:-:S06]  /*4040*/  CS2R R52, SRZ ;  /* 0x0000000000347805 */ /* 0x000fcc000001ff00 */
[----:B------:R-:W2:Y:S01]  /*4050*/  MUFU.EX2 R69, R69 ;  /* 0x0000004500457308 */ /* 0x000ea20000000800 */
[C---:B0-----:R-:W-:Y:S01]  /*4060*/  F2FP.SATFINITE.E4M3.F32.PACK_AB_MERGE_C R137, R27.reuse, R26, R9 ;  /* 0x0000001a1b89723e */ /* 0x041fe20004807009 */
[----:B------:R-:W-:-:S04]  /*4070*/  FADD.FTZ R27, R27, R10 ;  /* 0x0000000a1b1b7221 */ /* 0x000fc80000010000 */
[----:B------:R-:W-:Y:S01]  /*4080*/  FADD.FTZ R30, R30, R27 ;  /* 0x0000001b1e1e7221 */ /* 0x000fe20000010000 */
[----:B------:R-:W-:Y:S01]  /*4090*/  CS2R R26, SRZ ;  /* 0x00000000001a7805 */ /* 0x000fe2000001ff00 */
[----:B------:R-:W0:Y:S01]  /*40a0*/  MUFU.EX2 R6, R67 ;  /* 0x0000004300067308 */ /* 0x000e220000000800 */
[----:B-1----:R-:W-:-:S01]  /*40b0*/  FADD.FTZ R4, R11, R4 ;  /* 0x000000040b047221 */ /* 0x002fc20000010000 */
[----:B------:R-:W-:-:S06]  /*40c0*/  FADD.FTZ R31, R31, R30 ;  /* 0x0000001e1f1f7221 */ /* 0x000fcc0000010000 */
[----:B------:R-:W-:Y:S01]  /*40d0*/  MUFU.EX2 R38, R38 ;  /* 0x0000002600267308 */ /* 0x000fe20000000800 */
[----:B--2---:R-:W-:-:S07]  /*40e0*/  FADD.FTZ R9, R69, R4 ;  /* 0x0000000445097221 */ /* 0x004fce0000010000 */
[----:B------:R-:W1:Y:S01]  /*40f0*/  MUFU.EX2 R7, R7 ;  /* 0x0000000700077308 */ /* 0x000e620000000800 */
[----:B0-----:R-:W-:-:S01]  /*4100*/  FADD.FTZ R9, R6, R9 ;  /* 0x0000000906097221 */ /* 0x001fc20000010000 */
[----:B------:R-:W-:-:S04]  /*4110*/  F2FP.SATFINITE.E4M3.F32.PACK_AB_MERGE_C R69, R6, R69, RZ ;  /* 0x000000450645723e */ /* 0x000fc800048070ff */
[----:B------:R-:W-:Y:S02]  /*4120*/  F2FP.SATFINITE.E4M3.F32.PACK_AB_MERGE_C R136, R11, R8, R69 ;  /* 0x000000080b88723e */ /* 0x000fe40004807045 */
[----:B------:R-:W0:Y:S08]  /*4130*/  MUFU.EX2 R34, R34 ;  /* 0x0000002200227308 */ /* 0x000e300000000800 */
[----:B------:R-:W2:Y:S01]  /*4140*/  MUFU.EX2 R70, R70 ;  /* 0x0000004600467308 */ /* 0x000ea20000000800 */
[----:B-1----:R-:W-:-:S07]  /*4150*/  F2FP.SATFINITE.E4M3.F32.PACK_AB_MERGE_C R10, R7, R38, RZ ;  /* 0x00000026070a723e */ /* 0x002fce00048070ff */
[----:B------:R-:W1:Y:S01]  /*4160*/  MUFU.EX2 R35, R35 ;  /* 0x0000002300237308 */ /* 0x000e620000000800 */
[----:B0-----:R-:W-:-:S01]  /*4170*/  FADD.FTZ R6, R34, R31 ;  /* 0x0000001f22067221 */ /* 0x001fc20000010000 */
[----:B------:R-:W-:-:S06]  /*4180*/  CS2R R30, SRZ ;  /* 0x00000000001e7805 */ /* 0x000fcc000001ff00 */
[----:B------:R-:W0:Y:S01]  /*4190*/  MUFU.EX2 R71, R71 ;  /* 0x0000004700477308 */ /* 0x000e220000000800 */
[----:B--2---:R-:W-:-:S07]  /*41a0*/  FADD.FTZ R4, R70, R9 ;  /* 0x0000000946047221 */ /* 0x004fce0000010000 */
[----:B------:R-:W2:Y:S01]  /*41b0*/  MUFU.EX2 R42, R42 ;  /* 0x0000002a002a7308 */ /* 0x000ea20000000800 */
[C---:B-1----:R-:W-:Y:S01]  /*41c0*/  F2FP.SATFINITE.E4M3.F32.PACK_AB_MERGE_C R139, R35.reuse, R34, R10 ;  /* 0x00000022238b723e */ /* 0x042fe2000480700a */
[----:B------:R-:W-:-:S04]  /*41d0*/  FADD.FTZ R35, R35, R6 ;  /* 0x0000000623237221 */ /* 0x000fc80000010000 */
[----:B------:R-:W-:Y:S01]  /*41e0*/  FADD.FTZ R38, R38, R35 ;  /* 0x0000002326267221 */ /* 0x000fe20000010000 */
[----:B------:R-:W-:Y:S01]  /*41f0*/  CS2R R34, SRZ ;  /* 0x0000000000227805 */ /* 0x000fe2000001ff00 */
[----:B------:R-:W1:Y:S01]  /*4200*/  MUFU.EX2 R55, R55 ;  /* 0x0000003700377308 */ /* 0x000e620000000800 */
[----:B0-----:R-:W-:-:S04]  /*4210*/  FADD.FTZ R3, R71, R4 ;  /* 0x0000000447037221 */ /* 0x001fc80000010000 */
[----:B--2---:R-:W-:Y:S01]  /*4220*/  FADD.FTZ R4, R42, R3 ;  /* 0x000000032a047221 */ /* 0x004fe20000010000 */
[----:B------:R-:W-:-:S01]  /*4230*/  FADD.FTZ R3, R7, R38 ;  /* 0x0000002607037221 */ /* 0x000fc20000010000 */
[----:B------:R-:W-:Y:S02]  /*4240*/  CS2R R38, SRZ ;  /* 0x0000000000267805 */ /* 0x000fe4000001ff00 */
[C---:B-1----:R-:W-:Y:S01]  /*4250*/  F2FP.SATFINITE.E4M3.F32.PACK_AB_MERGE_C R6, R55.reuse, R42, RZ ;  /* 0x0000002a3706723e */ /* 0x042fe200048070ff */
[----:B------:R-:W-:Y:S01]  /*4260*/  FADD.FTZ R4, R55, R4 ;  /* 0x0000000437047221 */ /* 0x000fe20000010000 */
[----:B------:R-:W-:Y:S02]  /*4270*/  CS2R R54, SRZ ;  /* 0x0000000000367805 */ /* 0x000fe4000001ff00 */
[----:B------:R-:W-:Y:S02]  /*4280*/  CS2R R42, SRZ ;  /* 0x00000000002a7805 */ /* 0x000fe4000001ff00 */
[----:B------:R-:W-:Y:S01]  /*4290*/  F2FP.SATFINITE.E4M3.F32.PACK_AB_MERGE_C R138, R71, R70, R6 ;  /* 0x00000046478a723e */ /* 0x000fe20004807006 */
[----:B------:R-:W-:Y:S06]  /*42a0*/  @!P3 BRA `(.L_x_1521) ;  /* 0x0000002c0078b947 */ /* 0x000fec0003800000 */
[----:B------:R-:W-:Y:S01]  /*42b0*/  IMAD.MOV.U32 R7, RZ, RZ, R0 ;  /* 0x000000ffff077224 */ /* 0x000fe200078e0000 */
[----:B------:R-:W-:Y:S01]  /*42c0*/  UMOV UR25, UR37 ;  /* 0x0000002500197c82 */ /* 0x000fe20008000000 */
[----:B------:R-:W-:Y:S01]  /*42d0*/  IMAD.MOV.U32 R6, RZ, RZ, R2 ;  /* 0x000000ffff067224 */ /* 0x000fe200078e0002 */
[----:B------:R-:W-:Y:S01]  /*42e0*/  UMOV UR24, UR39 ;  /* 0x0000002700187c82 */ /* 0x000fe20008000000 */
[----:B------:R-:W-:Y:S01]  /*42f0*/  IMAD.MOV.U32 R55, RZ, RZ, RZ ;  /* 0x000000ffff377224 */ /* 0x000fe200078e00ff */
[----:B------:R-:W-:-:S06]  /*4300*/  ULDC UR20, c[0x0][0x288] ;  /* 0x0000a20000147ab9 */ /* 0x000fcc0000000800 */
.L_x_1531:
[----:B------:R-:W-:-:S04]  /*4310*/  UISETP.NE.AND UP1, UPT, UR24, 0x1, UPT ;  /* 0x000000011800788c */ /* 0x000fc8000bf25270 */
[----:B------:R-:W-:-:S04]  /*4320*/  USEL UR37, URZ, 0x1, UP1 ;  /* 0x000000013f257887 */ /* 0x000fc80008800000 */
[----:B------:R-:W-:Y:S01]  /*4330*/  ULOP3.LUT UR37, UR25, UR37, URZ, 0x3c, !UPT ;  /* 0x0000002519257292 */ /* 0x000fe2000f8e3c3f */
[----:B------:R-:W-:Y:S11]  /*4340*/  @!P0 BRA `(.L_x_1522) ;  /* 0x0000000000048947 */ /* 0x000ff60003800000 */
[----:B------:R-:W-:Y:S01]  /*4350*/  BPT.TRAP 0x1 ;  /* 0x000000040000795c */ /* 0x000fe20000300000 */
.L_x_1522:
        /* <DEDUP_REMOVED lines=9> */
.L_x_1523:
[----:B-1----:R-:W-:Y:S05]  /*43f0*/  @P3 BRA `(.L_x_1524) ;  /* 0x0000000000083947 */ /* 0x002fea0003800000 */
[----:B------:R-:W1:Y:S02]  /*4400*/  SYNCS.PHASECHK.TRANS64.TRYWAIT P3, [UR21+0x13230], R0 ;  /* 0x01323000ff0075a7 */ /* 0x000e640008060155 */
[----:B-1----:R-:W-:Y:S05]  /*4410*/  @!P3 BRA `(.L_x_1525) ;  /* 0x000000a400f4b947 */ /* 0x002fea0003800000 */
.L_x_1524:
        /* <DEDUP_REMOVED lines=64> */
.L_x_1526:
[----:B------:R-:W-:Y:S01]  /*4820*/  ULEA UR11, UR24, UR45, 0x3 ;  /* 0x0000002d180b7291 */ /* 0x000fe2000f8e183f */
[----:B01----:R-:W-:-:S05]  /*4830*/  IMAD.U32 R0, RZ, RZ, UR25 ;  /* 0x00000019ff007e24 */ /* 0x003fca000f8e00ff */
[----:B------:R-:W-:-:S04]  /*4840*/  SHF.L.U32 R0, R0, 0x1f, RZ ;  /* 0x0000001f00007819 */ /* 0x000fc800000006ff */
[----:B------:R0:W1:Y:S01]  /*4850*/  SYNCS.PHASECHK.TRANS64.TRYWAIT P3, [UR11+0x13250], R0 ;  /* 0x01325000ff0075a7 */ /* 0x000062000806014b */
[----:B------:R-:W-:Y:S05]  /*4860*/  @!P0 BRA `(.L_x_1527) ;  /* 0x0000000000048947 */ /* 0x000fea0003800000 */
[----:B------:R-:W-:Y:S01]  /*4870*/  BPT.TRAP 0x1 ;  /* 0x000000040000795c */ /* 0x000fe20000300000 */
.L_x_1527:
[----:B-1----:R-:W-:Y:S05]  /*4880*/  @P3 BRA `(.L_x_1528) ;  /* 0x0000000000083947 */ /* 0x002fea0003800000 */
[----:B------:R-:W1:Y:S02]  /*4890*/  SYNCS.PHASECHK.TRANS64.TRYWAIT P3, [UR11+0x13250], R0 ;  /* 0x01325000ff0075a7 */ /* 0x000e64000806014b */
[----:B-1----:R-:W-:Y:S05]  /*48a0*/  @!P3 BRA `(.L_x_1529) ;  /* 0x000000a000e8b947 */ /* 0x002fea0003800000 */
.L_x_1528:
[----:B------:R-:W-:Y:S01]  /*48b0*/  UIADD3 UR6, UR45, 0x1000, URZ ;  /* 0x000010002d067890 */ /* 0x000fe2000fffe03f */
[----:B------:R-:W-:Y:S01]  /*48c0*/  WARPGROUP.ARRIVE ;  /* 0x00000000000079c5 */ /* 0x000fe20000000000 */
[----:B------:R-:W-:Y:S01]  /*48d0*/  UMOV UR7, 0xc0000010 ;  /* 0xc000001000077882 */ /* 0x000fe20000000000 */
[----:B01----:R-:W-:Y:S01]  /*48e0*/  VIADD R0, R17, UR43 ;  /* 0x0000002b11007c36 */ /* 0x003fe20008000000 */
[----:B------:R-:W-:Y:S01]  /*48f0*/  USHF.R.U32.HI UR6, URZ, 0x4, UR6 ;  /* 0x000000043f067899 */ /* 0x000fe20008011606 */
[----:B------:R-:W0:Y:S01]  /*4900*/  LDC R11, c[0x0][0x2f0] ;  /* 0x0000bc00ff0b7b82 */ /* 0x000e220000000800 */
[----:B------:R-:W-:Y:S02]  /*4910*/  IMAD.MOV.U32 R13, RZ, RZ, -0x2 ;  /* 0xfffffffeff0d7424 */ /* 0x000fe400078e00ff */
[----:B------:R-:W-:-:S04]  /*4920*/  ULOP3.LUT UR6, UR6, 0x3fff, URZ, 0xc0, !UPT ;  /* 0x00003fff06067892 */ /* 0x000fc8000f8ec03f */
[----:B------:R-:W-:-:S04]  /*4930*/  ULOP3.LUT UR6, UR6, 0x10000, URZ, 0xfc, !UPT ;  /* 0x0001000006067892 */ /* 0x000fc8000f8efc3f */
[----:B------:R-:W-:-:S07]  /*4940*/  UIMAD UR10, UR24, 0x280, UR6 ;  /* 0x00000280180a78a4 */ /* 0x000fce000f8e0206 */
[----:B------:R-:W-:Y:S02]  /*4950*/  UMOV UR6, UR10 ;  /* 0x0000000a00067c82 */ /* 0x000fe40008000000 */
[----:B------:R-:W-:Y:S01]  /*4960*/  QGMMA.64x64x32.F32.E4M3.E4M3 R24, R152, gdesc[UR4], R24, gsb0 ;  /* 0x00e0000498187df3 */ /* 0x000fe20008000818 */
[----:B------:R-:W-:Y:S01]  /*4970*/  @UP0 ULDC UR6, c[0x0][0x44c] ;  /* 0x0001130000060ab9 */ /* 0x000fe20000000800 */
[----:B------:R-:W-:Y:S01]  /*4980*/  UMOV UR7, 0xc0000010 ;  /* 0xc000001000077882 */ /* 0x000fe20000000000 */
[----:B------:R-:W-:Y:S01]  /*4990*/  @P2 IMAD.HI.U32 R2, R0, UR6, RZ ;  /* 0x0000000600022c27 */ /* 0x000fe2000f8e00ff */
[----:B------:R-:W-:-:S04]  /*49a0*/  @UP0 ULDC UR6, c[0x0][0x450] ;  /* 0x0001140000060ab9 */ /* 0x000fc80000000800 */
[----:B------:R-:W-:Y:S01]  /*49b0*/  @P2 SHF.R.U32.HI R0, RZ, UR6, R2 ;  /* 0x00000006ff002c19 */ /* 0x000fe20008011602 */
[----:B------:R-:W-:Y:S02]  /*49c0*/  UMOV UR6, 0x1 ;  /* 0x0000000100067882 */ /* 0x000fe40000000000 */
[----:B------:R-:W-:Y:S02]  /*49d0*/  UIMAD UR6, UR23, -0xa0, UR6 ;  /* 0xffffff60170678a4 */ /* 0x000fe4000f8e0206 */
[----:B------:R-:W1:Y:S04]  /*49e0*/  SHFL.IDX PT, R9, R0, RZ, 0x1c1f ;  /* 0x001c1fff00097589 */ /* 0x000e6800000e0000 */
[----:B------:R-:W-:Y:S01]  /*49f0*/  IMAD R8, R16, R13, UR6 ;  /* 0x0000000610087e24 */ /* 0x000fe2000f8e020d */
[----:B------:R-:W2:Y:S01]  /*4a00*/  SHFL.IDX PT, R15, R0, 0x1, 0x1c1f ;  /* 0x003c1f00000f7f89 */ /* 0x000ea200000e0000 */
[----:B------:R-:W-:-:S02]  /*4a10*/  UIADD3 UR6, UR10, 0x80, URZ ;  /* 0x000000800a067890 */ /* 0x000fc4000fffe03f */
[----:B0-----:R-:W-:-:S05]  /*4a20*/  IMAD R8, R11, UR47, R8 ;  /* 0x0000002f0b087c24 */ /* 0x001fca000f8e0208 */
[----:B-1----:R-:W-:-:S04]  /*4a30*/  IADD3 R2, R9, -UR20, R8 ;  /* 0x8000001409027c10 */ /* 0x002fc8000fffe008 */
[C---:B------:R-:W-:Y:S02]  /*4a40*/  ISETP.GT.AND P3, PT, R2.reuse, RZ, PT ;  /* 0x000000ff0200720c */ /* 0x040fe40003f64270 */
[----:B------:R-:W-:Y:S02]  /*4a50*/  ISETP.GT.AND P4, PT, R2, 0x1, PT ;  /* 0x000000010200780c */ /* 0x000fe40003f84270 */
[----:B------:R-:W-:Y:S02]  /*4a60*/  FSEL R9, R120, -INF , P3 ;  /* 0xff80000078097808 */ /* 0x000fe40001800000 */
        /* <DEDUP_REMOVED lines=15> */
[----:B------:R-:W-:Y:S01]  /*4b60*/  ISETP.GT.AND P4, PT, R2, 0x19, PT ;  /* 0x000000190200780c */ /* 0x000fe20003f84270 */
[----:B------:R-:W-:Y:S02]  /*4b70*/  WARPGROUP.DEPBAR.LE gsb0, 0x0 ;  /* 0x00008000000079c5 */ /* 0x000fe40000010000 */
[----:B------:R-:W-:Y:S01]  /*4b80*/  FSEL R132, R132, -INF , P3 ;  /* 0xff80000084847808 */ /* 0x000fe20001800000 */
[----:B------:R-:W-:Y:S01]  /*4b90*/  WARPGROUP.ARRIVE ;  /* 0x00000000000079c5 */ /* 0x000fe20000000000 */
[----:B------:R-:W-:Y:S02]  /*4ba0*/  FMNMX.FTZ R11, R129, R10, !PT ;  /* 0x0000000a810b7209 */ /* 0x000fe40007810000 */
[----:B------:R-:W-:Y:S02]  /*4bb0*/  ISETP.GT.AND P3, PT, R2, 0x20, PT ;  /* 0x000000200200780c */ /* 0x000fe40003f64270 */
[----:B------:R-:W-:Y:S01]  /*4bc0*/  FSEL R133, R133, -INF , P4 ;  /* 0xff80000085857808 */ /* 0x000fe20002000000 */
[----:B------:R-:W-:Y:S01]  /*4bd0*/  QGMMA.64x64x32.F32.E4M3.E4M3 R24, R148, gdesc[UR4], R24, gsb0 ;  /* 0x00e0000494187df3 */ /* 0x000fe20008000818 */
[----:B------:R-:W-:Y:S01]  /*4be0*/  FMNMX.FTZ R10, R132, R11, !PT ;  /* 0x0000000b840a7209 */ /* 0x000fe20007810000 */
[----:B------:R-:W-:Y:S01]  /*4bf0*/  UIADD3 UR6, UR10, 0x100, URZ ;  /* 0x000001000a067890 */ /* 0x000fe2000fffe03f */
[----:B------:R-:W-:Y:S01]  /*4c00*/  ISETP.GT.AND P4, PT, R2, 0x21, PT ;  /* 0x000000210200780c */ /* 0x000fe20003f84270 */
[----:B------:R-:W-:Y:S01]  /*4c10*/  UMOV UR7, 0xc0000010 ;  /* 0xc000001000077882 */ /* 0x000fe20000000000 */
        /* <DEDUP_REMOVED lines=36> */
[----:B------:R-:W-:Y:S01]  /*4e60*/  FSEL R96, R96, -INF , P3 ;  /* 0xff80000060607808 */ /* 0x000fe20001800000 */
[----:B------:R-:W-:-:S02]  /*4e70*/  WARPGROUP.DEPBAR.LE gsb0, 0x0 ;  /* 0x00008000000079c5 */ /* 0x000fc40000010000 */
[----:B------:R-:W-:Y:S01]  /*4e80*/  FMNMX.FTZ R11, R93, R10, !PT ;  /* 0x0000000a5d0b7209 */ /* 0x000fe20007810000 */
[----:B------:R-:W-:Y:S01]  /*4e90*/  WARPGROUP.ARRIVE ;  /* 0x00000000000079c5 */ /* 0x000fe20000000000 */
[----:B------:R-:W-:Y:S02]  /*4ea0*/  ISETP.GT.AND P3, PT, R2, 0x58, PT ;  /* 0x000000580200780c */ /* 0x000fe40003f64270 */
[----:B------:R-:W-:Y:S02]  /*4eb0*/  FSEL R97, R97, -INF , P4 ;  /* 0xff80000061617808 */ /* 0x000fe40002000000 */
[----:B------:R-:W-:Y:S01]  /*4ec0*/  FMNMX.FTZ R10, R96, R11, !PT ;  /* 0x0000000b600a7209 */ /* 0x000fe20007810000 */
[----:B------:R-:W-:Y:S01]  /*4ed0*/  QGMMA.64x64x32.F32.E4M3.E4M3 R24, R144, gdesc[UR4], R24, gsb0 ;  /* 0x00e0000490187df3 */ /* 0x000fe20008000818 */
[----:B------:R-:W-:Y:S01]  /*4ee0*/  ISETP.GT.AND P4, PT, R2, 0x59, PT ;  /* 0x000000590200780c */ /* 0x000fe20003f84270 */
        /* <DEDUP_REMOVED lines=39> */
[----:B------:R-:W-:Y:S01]  /*5160*/  FMNMX.FTZ R11, R57, R10, !PT ;  /* 0x0000000a390b7209 */ /* 0x000fe20007810000 */
[----:B------:R-:W-:-:S02]  /*5170*/  WARPGROUP.DEPBAR.LE gsb0, 0x0 ;  /* 0x00008000000079c5 */ /* 0x000fc40000010000 */
[----:B------:R-:W-:Y:S01]  /*5180*/  FSEL R61, R61, -INF , P5 ;  /* 0xff8000003d3d7808 */ /* 0x000fe20002800000 */
[----:B------:R-:W-:Y:S01]  /*5190*/  WARPGROUP.ARRIVE ;  /* 0x00000000000079c5 */ /* 0x000fe20000000000 */
[C---:B------:R-:W-:Y:S02]  /*51a0*/  ISETP.GT.AND P3, PT, R2.reuse, 0x90, PT ;  /* 0x000000900200780c */ /* 0x040fe40003f64270 */
[C---:B------:R-:W-:Y:S02]  /*51b0*/  ISETP.GT.AND P4, PT, R2.reuse, 0x91, PT ;  /* 0x000000910200780c */ /* 0x040fe40003f84270 */
[C---:B------:R-:W-:Y:S01]  /*51c0*/  ISETP.GT.AND P6, PT, R2.reuse, 0x98, PT ;  /* 0x000000980200780c */ /* 0x040fe20003fc4270 */
[----:B------:R-:W-:Y:S01]  /*51d0*/  QGMMA.64x64x32.F32.E4M3.E4M3 R24, R140, gdesc[UR4], R24, gsb0 ;  /* 0x00e000048c187df3 */ /* 0x000fe20008000818 */
[----:B------:R-:W-:Y:S01]  /*51e0*/  ISETP.GT.AND P5, PT, R2, 0x99, PT ;  /* 0x000000990200780c */ /* 0x000fe20003fa4270 */
[----:B------:R-:W-:Y:S01]  /*51f0*/  UIADD3 UR6, UR10, 0x200, URZ ;  /* 0x000002000a067890 */ /* 0x000fe2000fffe03f */
[----:B------:R-:W-:Y:S01]  /*5200*/  FMNMX.FTZ R2, R60, R11, !PT ;  /* 0x0000000b3c027209 */ /* 0x000fe20007810000 */
[----:B------:R-:W-:Y:S01]  /*5210*/  UMOV UR7, 0xc0000010 ;  /* 0xc000001000077882 */ /* 0x000fe20000000000 */
[----:B------:R-:W-:-:S02]  /*5220*/  FSEL R64, R64, -INF , P3 ;  /* 0xff80000040407808 */ /* 0x000fc40001800000 */
[----:B------:R-:W-:Y:S02]  /*5230*/  FMNMX.FTZ R11, R61, R2, !PT ;  /* 0x000000023d0b7209 */ /* 0x000fe40007810000 */
[----:B------:R-:W-:Y:S02]  /*5240*/  FSEL R65, R65, -INF , P4 ;  /* 0xff80000041417808 */ /* 0x000fe40002000000 */
[----:B------:R-:W-:Y:S02]  /*5250*/  FMNMX.FTZ R2, R64, R11, !PT ;  /* 0x0000000b40027209 */ /* 0x000fe40007810000 */
[----:B------:R-:W-:Y:S02]  /*5260*/  FSEL R68, R68, -INF , P6 ;  /* 0xff80000044447808 */ /* 0x000fe40003000000 */
[----:B------:R-:W-:Y:S02]  /*5270*/  FMNMX.FTZ R11, R65, R2, !PT ;  /* 0x00000002410b7209 */ /* 0x000fe40007810000 */
[----:B------:R-:W-:-:S02]  /*5280*/  FSEL R69, R69, -INF , P5 ;  /* 0xff80000045457808 */ /* 0x000fc40002800000 */
[----:B------:R-:W-:Y:S02]  /*5290*/  FMNMX.FTZ R2, R68, R11, !PT ;  /* 0x0000000b44027209 */ /* 0x000fe40007810000 */
[----:B--2---:R-:W-:Y:S02]  /*52a0*/  IADD3 R15, R15, -UR20, R8 ;  /* 0x800000140f0f7c10 */ /* 0x004fe4000fffe008 */
[----:B------:R-:W-:Y:S02]  /*52b0*/  FMNMX.FTZ R11, R69, R2, !PT ;  /* 0x00000002450b7209 */ /* 0x000fe40007810000 */
[C---:B------:R-:W-:Y:S02]  /*52c0*/  ISETP.GT.AND P5, PT, R15.reuse, RZ, PT ;  /* 0x000000ff0f00720c */ /* 0x040fe40003fa4270 */
[----:B------:R-:W-:Y:S01]  /*52d0*/  ISETP.GT.AND P4, PT, R15, 0x1, PT ;  /* 0x000000010f00780c */ /* 0x000fe20003f84270 */
[----:B------:R-:W0:Y:S01]  /*52e0*/  SHFL.BFLY PT, R2, R11, 0x2, 0x1f ;  /* 0x0c401f000b027f89 */ /* 0x000e2200000e0000 */
[----:B------:R-:W-:-:S02]  /*52f0*/  FSEL R122, R122, -INF , P5 ;  /* 0xff8000007a7a7808 */ /* 0x000fc40002800000 */
[----:B------:R-:W-:Y:S02]  /*5300*/  ISETP.GT.AND P6, PT, R15, 0x8, PT ;  /* 0x000000080f00780c */ /* 0x000fe40003fc4270 */
[----:B------:R-:W-:Y:S02]  /*5310*/  FSEL R123, R123, -INF , P4 ;  /* 0xff8000007b7b7808 */ /* 0x000fe40002000000 */
[----:B------:R-:W-:Y:S02]  /*5320*/  FMNMX.FTZ R0, R122, R7, !PT ;  /* 0x000000077a007209 */ /* 0x000fe40007810000 */
[C---:B------:R-:W-:Y:S02]  /*5330*/  ISETP.GT.AND P5, PT, R15.reuse, 0x9, PT ;  /* 0x000000090f00780c */ /* 0x040fe40003fa4270 */
[----:B------:R-:W-:Y:S02]  /*5340*/  FSEL R126, R126, -INF , P6 ;  /* 0xff8000007e7e7808 */ /* 0x000fe40003000000 */
[----:B------:R-:W-:-:S02]  /*5350*/  ISETP.GT.AND P4, PT, R15, 0x10, PT ;  /* 0x000000100f00780c */ /* 0x000fc40003f84270 */
[----:B------:R-:W-:Y:S02]  /*5360*/  FSEL R127, R127, -INF , P5 ;  /* 0xff8000007f7f7808 */ /* 0x000fe40002800000 */
[C---:B------:R-:W-:Y:S02]  /*5370*/  ISETP.GT.AND P6, PT, R15.reuse, 0x11, PT ;  /* 0x000000110f00780c */ /* 0x040fe40003fc4270 */
[----:B------:R-:W-:Y:S02]  /*5380*/  FSEL R130, R130, -INF , P4 ;  /* 0xff80000082827808 */ /* 0x000fe40002000000 */
[----:B------:R-:W-:Y:S02]  /*5390*/  ISETP.GT.AND P5, PT, R15, 0x18, PT ;  /* 0x000000180f00780c */ /* 0x000fe40003fa4270 */
[----:B------:R-:W-:Y:S02]  /*53a0*/  FSEL R131, R131, -INF , P6 ;  /* 0xff80000083837808 */ /* 0x000fe40003000000 */
[----:B0-----:R-:W-:-:S02]  /*53b0*/  FMNMX.FTZ R12, R11, R2, !PT ;  /* 0x000000020b0c7209 */ /* 0x001fc40007810000 */
[----:B------:R-:W-:Y:S02]  /*53c0*/  ISETP.GT.AND P4, PT, R15, 0x19, PT ;  /* 0x000000190f00780c */ /* 0x000fe40003f84270 */
[----:B------:R-:W-:Y:S01]  /*53d0*/  FSEL R134, R134, -INF , P5 ;  /* 0xff80000086867808 */ /* 0x000fe20002800000 */
[----:B------:R-:W0:Y:S01]  /*53e0*/  SHFL.BFLY PT, R13, R12, 0x1, 0x1f ;  /* 0x0c201f000c0d7f89 */ /* 0x000e2200000e0000 */
[----:B------:R-:W-:Y:S02]  /*53f0*/  FSEL R135, R135, -INF , P4 ;  /* 0xff80000087877808 */ /* 0x000fe40002000000 */
[C---:B------:R-:W-:Y:S02]  /*5400*/  ISETP.GT.AND P5, PT, R15.reuse, 0x20, PT ;  /* 0x000000200f00780c */ /* 0x040fe40003fa4270 */
[C---:B------:R-:W-:Y:S02]  /*5410*/  ISETP.GT.AND P4, PT, R15.reuse, 0x21, PT ;  /* 0x000000210f00780c */ /* 0x040fe40003f84270 */
[----:B------:R-:W-:-:S02]  /*5420*/  ISETP.GT.AND P6, PT, R15, 0x28, PT ;  /* 0x000000280f00780c */ /* 0x000fc40003fc4270 */
[----:B------:R-:W-:Y:S02]  /*5430*/  FSEL R107, R107, -INF , P4 ;  /* 0xff8000006b6b7808 */ /* 0x000fe40002000000 */
[----:B------:R-:W-:Y:S02]  /*5440*/  FSEL R110, R110, -INF , P6 ;  /* 0xff8000006e6e7808 */ /* 0x000fe40003000000 */
[C---:B------:R-:W-:Y:S02]  /*5450*/  ISETP.GT.AND P4, PT, R15.reuse, 0x30, PT ;  /* 0x000000300f00780c */ /* 0x040fe40003f84270 */
[----:B------:R-:W-:Y:S02]  /*5460*/  ISETP.GT.AND P6, PT, R15, 0x31, PT ;  /* 0x000000310f00780c */ /* 0x000fe40003fc4270 */
[----:B------:R-:W-:Y:S02]  /*5470*/  FSEL R114, R114, -INF , P4 ;  /* 0xff80000072727808 */ /* 0x000fe40002000000 */
[----:B------:R-:W-:Y:S01]  /*5480*/  FSEL R115, R115, -INF , P6 ;  /* 0xff80000073737808 */ /* 0x000fe20003000000 */
[----:B------:R-:W-:-:S02]  /*5490*/  WARPGROUP.DEPBAR.LE gsb0, 0x0 ;  /* 0x00008000000079c5 */ /* 0x000fc40000010000 */
[----:B------:R-:W-:Y:S01]  /*54a0*/  ISETP.GT.AND P4, PT, R15, 0x39, PT ;  /* 0x000000390f00780c */ /* 0x000fe20003f84270 */
[----:B------:R-:W-:Y:S01]  /*54b0*/  WARPGROUP.ARRIVE ;  /* 0x00000000000079c5 */ /* 0x000fe20000000000 */
[----:B0-----:R-:W-:Y:S01]  /*54c0*/  FMNMX.FTZ R2, R12, R13, !PT ;  /* 0x0000000d0c027209 */ /* 0x001fe20007810000 */
[----:B------:R-:W-:Y:S01]  /*54d0*/  IMAD.U32 R13, RZ, RZ, UR42 ;  /* 0x0000002aff0d7e24 */ /* 0x000fe2000f8e00ff */
[----:B------:R-:W-:Y:S02]  /*54e0*/  FSEL R119, R119, -INF , P4 ;  /* 0xff80000077777808 */ /* 0x000fe40002000000 */
[C---:B------:R-:W-:Y:S01]  /*54f0*/  FSETP.NEU.FTZ.AND P3, PT, R2.reuse, -INF , PT ;  /* 0xff8000000200780b */ /* 0x040fe20003f7d000 */
[----:B------:R-:W-:-:S01]  /*5500*/  FFMA.FTZ R10, R2, R13, -8 ;  /* 0xc1000000020a7423 */ /* 0x000fc2000001000d */
[C---:B------:R-:W-:Y:S01]  /*5510*/  ISETP.GT.AND P4, PT, R15.reuse, 0x41, PT ;  /* 0x000000410f00780c */ /* 0x040fe20003f84270 */
[----:B------:R-:W-:Y:S01]  /*5520*/  QGMMA.64x64x32.F32.E4M3.E4M3 R24, R136, gdesc[UR4], R24, gsb0 ;  /* 0x00e0000488187df3 */ /* 0x000fe20008000818 */
[----:B------:R-:W-:-:S02]  /*5530*/  ISETP.GT.AND P6, PT, R15, 0x48, PT ;  /* 0x000000480f00780c */ /* 0x000fc40003fc4270 */
[----:B------:R-:W-:Y:S02]  /*5540*/  FSEL R10, R10, RZ, P3 ;  /* 0x000000ff0a0a7208 */ /* 0x000fe40001800000 */
[----:B------:R-:W-:Y:S02]  /*5550*/  FSEL R91, R91, -INF , P4 ;  /* 0xff8000005b5b7808 */ /* 0x000fe40002000000 */
[----:B------:R-:W-:Y:S01]  /*5560*/  FSEL R94, R94, -INF , P6 ;  /* 0xff8000005e5e7808 */ /* 0x000fe20003000000 */
[----:B------:R-:W-:-:S01]  /*5570*/  FFMA.FTZ R12, R121, UR42, -R10 ;  /* 0x0000002a790c7c23 */ /* 0x000fc2000801080a */
[----:B------:R-:W-:Y:S01]  /*5580*/  FMNMX.FTZ R121, R123, R0, !PT ;  /* 0x000000007b797209 */ /* 0x000fe20007810000 */
[----:B------:R-:W-:-:S01]  /*5590*/  FFMA.FTZ R120, R108, UR42, -R10 ;  /* 0x0000002a6c787c23 */ /* 0x000fc2000801080a */
[----:B------:R-:W-:Y:S01]  /*55a0*/  FSEL R108, R106, -INF , P5 ;  /* 0xff8000006a6c7808 */ /* 0x000fe20002800000 */
[----:B------:R-:W-:-:S01]  /*55b0*/  FFMA.FTZ R11, R124, UR42, -R10 ;  /* 0x0000002a7c0b7c23 */ /* 0x000fc2000801080a */
[----:B------:R-:W-:Y:S01]  /*55c0*/  FMNMX.FTZ R0, R126, R121, !PT ;  /* 0x000000797e007209 */ /* 0x000fe20007810000 */
[----:B------:R0:W-:Y:S01]  /*55d0*/  MUFU.EX2 R106, R120 ;  /* 0x00000078006a7308 */ /* 0x0001e20000000800 */
[----:B------:R-:W-:Y:S01]  /*55e0*/  ISETP.GT.AND P5, PT, R15, 0x29, PT ;  /* 0x000000290f00780c */ /* 0x000fe20003fa4270 */
[--C-:B------:R-:W-:Y:S01]  /*55f0*/  FFMA.FTZ R124, R100, UR42, -R10.reuse ;  /* 0x0000002a647c7c23 */ /* 0x100fe2000801080a */
[----:B------:R-:W-:Y:S01]  /*5600*/  FMNMX.FTZ R121, R127, R0, !PT ;  /* 0x000000007f797209 */ /* 0x000fe20007810000 */
[--C-:B------:R-:W-:Y:S01]  /*5610*/  FFMA.FTZ R14, R125, UR42, -R10.reuse ;  /* 0x0000002a7d0e7c23 */ /* 0x100fe2000801080a */
[----:B------:R-:W-:Y:S01]  /*5620*/  FSEL R111, R111, -INF , P5 ;  /* 0xff8000006f6f7808 */ /* 0x000fe20002800000 */
[--C-:B------:R-:W-:Y:S01]  /*5630*/  FFMA.FTZ R125, R76, UR42, -R10.reuse ;  /* 0x0000002a4c7d7c23 */ /* 0x100fe2000801080a */
[----:B------:R-:W-:Y:S01]  /*5640*/  FMNMX.FTZ R0, R130, R121, !PT ;  /* 0x0000007982007209 */ /* 0x000fe20007810000 */
[--C-:B------:R-:W-:Y:S01]  /*5650*/  FFMA.FTZ R76, R77, UR42, -R10.reuse ;  /* 0x0000002a4d4c7c23 */ /* 0x100fe2000801080a */
[----:B------:R-:W-:Y:S01]  /*5660*/  ISETP.GT.AND P5, PT, R15, 0x38, PT ;  /* 0x000000380f00780c */ /* 0x000fe20003fa4270 */
[--C-:B0-----:R-:W-:Y:S01]  /*5670*/  FFMA.FTZ R120, R97, UR42, -R10.reuse ;  /* 0x0000002a61787c23 */ /* 0x101fe2000801080a */
[----:B------:R-:W-:Y:S01]  /*5680*/  FMNMX.FTZ R121, R131, R0, !PT ;  /* 0x0000000083797209 */ /* 0x000fe20007810000 */
[--C-:B------:R-:W-:Y:S01]  /*5690*/  FFMA.FTZ R77, R80, UR42, -R10.reuse ;  /* 0x0000002a504d7c23 */ /* 0x100fe2000801080a */
[----:B------:R-:W-:Y:S01]  /*56a0*/  FSEL R118, R118, -INF , P5 ;  /* 0xff80000076767808 */ /* 0x000fe20002800000 */
[--C-:B------:R-:W-:Y:S01]  /*56b0*/  FFMA.FTZ R80, R81, UR42, -R10.reuse ;  /* 0x0000002a51507c23 */ /* 0x100fe2000801080a */
[----:B------:R-:W-:Y:S01]  /*56c0*/  FMNMX.FTZ R0, R134, R121, !PT ;  /* 0x0000007986007209 */ /* 0x000fe20007810000 */
[--C-:B------:R-:W-:Y:S01]  /*56d0*/  FFMA.FTZ R81, R84, UR42, -R10.reuse ;  /* 0x0000002a54517c23 */ /* 0x100fe2000801080a */
[----:B------:R-:W-:Y:S01]  /*56e0*/  ISETP.GT.AND P5, PT, R15, 0x40, PT ;  /* 0x000000400f00780c */ /* 0x000fe20003fa4270 */
[--C-:B------:R-:W-:Y:S01]  /*56f0*/  FFMA.FTZ R84, R85, UR42, -R10.reuse ;  /* 0x0000002a55547c23 */ /* 0x100fe2000801080a */
[----:B------:R-:W-:Y:S01]  /*5700*/  FMNMX.FTZ R121, R135, R0, !PT ;  /* 0x0000000087797209 */ /* 0x000fe20007810000 */
[----:B------:R-:W-:Y:S01]  /*5710*/  IMAD.U32 R85, RZ, RZ, UR42 ;  /* 0x0000002aff557e24 */ /* 0x000fe2000f8e00ff */
[----:B------:R-:W-:Y:S01]  /*5720*/  FSEL R90, R90, -INF , P5 ;  /* 0xff8000005a5a7808 */ /* 0x000fe20002800000 */
[--C-:B------:R-:W-:Y:S01]  /*5730*/  FFMA.FTZ R9, R9, UR42, -R10.reuse ;  /* 0x0000002a09097c23 */ /* 0x100fe2000801080a */
[----:B------:R-:W-:Y:S01]  /*5740*/  FMNMX.FTZ R0, R108, R121, !PT ;  /* 0x000000796c007209 */ /* 0x000fe20007810000 */
[--C-:B------:R-:W-:Y:S01]  /*5750*/  FFMA.FTZ R13, R128, UR42, -R10.reuse ;  /* 0x0000002a800d7c23 */ /* 0x100fe2000801080a */
[----:B------:R-:W-:Y:S01]  /*5760*/  ISETP.GT.AND P5, PT, R15, 0x49, PT ;  /* 0x000000490f00780c */ /* 0x000fe20003fa4270 */
[--C-:B------:R-:W-:Y:S01]  /*5770*/  FFMA.FTZ R8, R129, UR42, -R10.reuse ;  /* 0x0000002a81087c23 */ /* 0x100fe2000801080a */
[----:B------:R-:W-:Y:S01]  /*5780*/  FMNMX.FTZ R121, R107, R0, !PT ;  /* 0x000000006b797209 */ /* 0x000fe20007810000 */
[--C-:B------:R-:W-:Y:S01]  /*5790*/  FFMA.FTZ R20, R132, UR42, -R10.reuse ;  /* 0x0000002a84147c23 */ /* 0x100fe2000801080a */
        /* <DEDUP_REMOVED lines=43> */
[----:B------:R-:W-:Y:S01]  /*5a50*/  FFMA.FTZ R69, R69, UR42, -R10 ;  /* 0x0000002a45457c23 */ /* 0x000fe2000801080a */
[----:B------:R-:W-:Y:S01]  /*5a60*/  FSEL R74, R74, -INF , P5 ;  /* 0xff8000004a4a7808 */ /* 0x000fe20002800000 */
[----:B------:R-:W-:Y:S01]  /*5a70*/  MUFU.EX2 R9, R9 ;  /* 0x0000000900097308 */ /* 0x000fe20000000800 */
[----:B------:R-:W-:Y:S01]  /*5a80*/  FMNMX.FTZ R121, R99, R0, !PT ;  /* 0x0000000063797209 */ /* 0x000fe20007810000 */
[----:B------:R-:W-:Y:S01]  /*5a90*/  IMAD.U32 R129, RZ, RZ, UR21 ;  /* 0x00000015ff817e24 */ /* 0x000fe2000f8e00ff */
[----:B------:R-:W-:Y:S01]  /*5aa0*/  ISETP.GT.AND P6, PT, R15, 0x68, PT ;  /* 0x000000680f00780c */ /* 0x000fe20003fc4270 */
[----:B------:R-:W-:-:S02]  /*5ab0*/  WARPGROUP.DEPBAR.LE gsb0, 0x0 ;  /* 0x00008000000079c5 */ /* 0x000fc40000010000 */
[----:B------:R-:W-:Y:S02]  /*5ac0*/  FMNMX.FTZ R0, R102, R121, !PT ;  /* 0x0000007966007209 */ /* 0x000fe40007810000 */
[----:B------:R-:W-:Y:S01]  /*5ad0*/  FSEL R75, R75, -INF , P4 ;  /* 0xff8000004b4b7808 */ /* 0x000fe20002000000 */
[----:B------:R-:W-:Y:S01]  /*5ae0*/  MUFU.EX2 R12, R12 ;  /* 0x0000000c000c7308 */ /* 0x000fe20000000800 */
[----:B------:R-:W-:Y:S02]  /*5af0*/  FMNMX.FTZ R121, R103, R0, !PT ;  /* 0x0000000067797209 */ /* 0x000fe40007810000 */
[----:B------:R-:W-:Y:S02]  /*5b00*/  ISETP.GT.AND P5, PT, R15, 0x69, PT ;  /* 0x000000690f00780c */ /* 0x000fe40003fa4270 */
[----:B------:R-:W-:Y:S02]  /*5b10*/  FMNMX.FTZ R0, R74, R121, !PT ;  /* 0x000000794a007209 */ /* 0x000fe40007810000 */
[----:B------:R-:W-:Y:S01]  /*5b20*/  FSEL R78, R78, -INF , P6 ;  /* 0xff8000004e4e7808 */ /* 0x000fe20003000000 */
        /* <DEDUP_REMOVED lines=15> */
[----:B------:R-:W-:Y:S01]  /*5c20*/  MUFU.EX2 R8, R8 ;  /* 0x0000000800087308 */ /* 0x000fe20000000800 */
[----:B------:R-:W-:-:S02]  /*5c30*/  FMNMX.FTZ R121, R83, R0, !PT ;  /* 0x0000000053797209 */ /* 0x000fc40007810000 */
[----:B------:R-:W-:Y:S02]  /*5c40*/  FSEL R97, R87, -INF , P4 ;  /* 0xff80000057617808 */ /* 0x000fe40002000000 */
[C---:B------:R-:W-:Y:S02]  /*5c50*/  ISETP.GT.AND P5, PT, R15.reuse, 0x80, PT ;  /* 0x000000800f00780c */ /* 0x040fe40003fa4270 */
[----:B------:R-:W-:Y:S01]  /*5c60*/  FMNMX.FTZ R0, R86, R121, !PT ;  /* 0x0000007956007209 */ /* 0x000fe20007810000 */
[----:B------:R0:W-:Y:S01]  /*5c70*/  MUFU.EX2 R87, R120 ;  /* 0x0000007800577308 */ /* 0x0001e20000000800 */
[----:B------:R-:W-:Y:S02]  /*5c80*/  ISETP.GT.AND P4, PT, R15, 0x81, PT ;  /* 0x000000810f00780c */ /* 0x000fe40003f84270 */
[----:B------:R-:W-:Y:S02]  /*5c90*/  FSEL R100, R58, -INF , P5 ;  /* 0xff8000003a647808 */ /* 0x000fe40002800000 */
[----:B------:R-:W-:-:S02]  /*5ca0*/  FMNMX.FTZ R121, R97, R0, !PT ;  /* 0x0000000061797209 */ /* 0x000fc40007810000 */
[----:B------:R-:W-:Y:S01]  /*5cb0*/  ISETP.GT.AND P6, PT, R15, 0x88, PT ;  /* 0x000000880f00780c */ /* 0x000fe20003fc4270 */
[----:B------:R1:W-:Y:S01]  /*5cc0*/  MUFU.EX2 R58, R124 ;  /* 0x0000007c003a7308 */ /* 0x0003e20000000800 */
[----:B------:R-:W-:Y:S01]  /*5cd0*/  FSEL R59, R59, -INF , P4 ;  /* 0xff8000003b3b7808 */ /* 0x000fe20002000000 */
[--C-:B0-----:R-:W-:Y:S01]  /*5ce0*/  FFMA.FTZ R120, R72, UR42, -R10.reuse ;  /* 0x0000002a48787c23 */ /* 0x101fe2000801080a */
[----:B------:R-:W-:Y:S02]  /*5cf0*/  FMNMX.FTZ R0, R100, R121, !PT ;  /* 0x0000007964007209 */ /* 0x000fe40007810000 */
[----:B------:R-:W-:Y:S02]  /*5d00*/  ISETP.GT.AND P5, PT, R15, 0x89, PT ;  /* 0x000000890f00780c */ /* 0x000fe40003fa4270 */
[----:B------:R-:W-:Y:S01]  /*5d10*/  FSEL R62, R62, -INF , P6 ;  /* 0xff8000003e3e7808 */ /* 0x000fe20003000000 */
[----:B------:R-:W-:Y:S01]  /*5d20*/  MUFU.EX2 R20, R20 ;  /* 0x0000001400147308 */ /* 0x000fe20000000800 */
[----:B------:R-:W-:Y:S01]  /*5d30*/  FMNMX.FTZ R121, R59, R0, !PT ;  /* 0x000000003b797209 */ /* 0x000fe20007810000 */
[----:B-1----:R-:W-:Y:S01]  /*5d40*/  FFMA.FTZ R124, R73, UR42, -R10 ;  /* 0x0000002a497c7c23 */ /* 0x002fe2000801080a */
[----:B------:R-:W-:-:S02]  /*5d50*/  ISETP.GT.AND P4, PT, R15, 0x90, PT ;  /* 0x000000900f00780c */ /* 0x000fc40003f84270 */
[----:B------:R-:W-:Y:S02]  /*5d60*/  FSEL R63, R63, -INF , P5 ;  /* 0xff8000003f3f7808 */ /* 0x000fe40002800000 */
[----:B------:R-:W-:Y:S01]  /*5d70*/  FMNMX.FTZ R0, R62, R121, !PT ;  /* 0x000000793e007209 */ /* 0x000fe20007810000 */
[----:B------:R-:W-:Y:S01]  /*5d80*/  MUFU.EX2 R21, R21 ;  /* 0x0000001500157308 */ /* 0x000fe20000000800 */
[----:B------:R-:W-:Y:S02]  /*5d90*/  ISETP.GT.AND P6, PT, R15, 0x91, PT ;  /* 0x000000910f00780c */ /* 0x000fe40003fc4270 */
[----:B------:R-:W-:Y:S02]  /*5da0*/  FSEL R66, R66, -INF , P4 ;  /* 0xff80000042427808 */ /* 0x000fe40002000000 */
[----:B------:R-:W-:Y:S02]  /*5db0*/  FMNMX.FTZ R121, R63, R0, !PT ;  /* 0x000000003f797209 */ /* 0x000fe40007810000 */
[----:B------:R-:W-:Y:S01]  /*5dc0*/  ISETP.GT.AND P5, PT, R15, 0x98, PT ;  /* 0x000000980f00780c */ /* 0x000fe20003fa4270 */
[----:B------:R-:W-:Y:S01]  /*5dd0*/  MUFU.EX2 R104, R104 ;  /* 0x0000006800687308 */ /* 0x000fe20000000800 */
[----:B------:R-:W-:-:S02]  /*5de0*/  FSEL R67, R67, -INF , P6 ;  /* 0xff80000043437808 */ /* 0x000fc40003000000 */
[----:B------:R-:W-:Y:S02]  /*5df0*/  FMNMX.FTZ R0, R66, R121, !PT ;  /* 0x0000007942007209 */ /* 0x000fe40007810000 */
[----:B------:R-:W-:Y:S02]  /*5e00*/  ISETP.GT.AND P4, PT, R15, 0x99, PT ;  /* 0x000000990f00780c */ /* 0x000fe40003f84270 */
[----:B------:R-:W-:Y:S01]  /*5e10*/  FSEL R72, R70, -INF , P5 ;  /* 0xff80000046487808 */ /* 0x000fe20002800000 */
[----:B------:R0:W-:Y:S01]  /*5e20*/  MUFU.EX2 R15, R120 ;  /* 0x00000078000f7308 */ /* 0x0001e20000000800 */
[----:B------:R-:W-:Y:S02]  /*5e30*/  FMNMX.FTZ R73, R67, R0, !PT ;  /* 0x0000000043497209 */ /* 0x000fe40007810000 */
[----:B------:R-:W-:Y:S02]  /*5e40*/  FSEL R71, R71, -INF , P4 ;  /* 0xff80000047477808 */ /* 0x000fe40002000000 */
[----:B------:R-:W-:-:S03]  /*5e50*/  FMNMX.FTZ R0, R72, R73, !PT ;  /* 0x0000004948007209 */ /* 0x000fc60007810000 */
[----:B------:R1:W-:Y:S01]  /*5e60*/  MUFU.EX2 R70, R124 ;  /* 0x0000007c00467308 */ /* 0x0003e20000000800 */
[----:B------:R-:W-:-:S05]  /*5e70*/  FMNMX.FTZ R0, R71, R0, !PT ;  /* 0x0000000047007209 */ /* 0x000fca0007810000 */
[----:B------:R-:W2:Y:S02]  /*5e80*/  SHFL.BFLY PT, R121, R0, 0x2, 0x1f ;  /* 0x0c401f0000797f89 */ /* 0x000ea400000e0000 */
[----:B------:R3:W-:Y:S08]  /*5e90*/  MUFU.EX2 R73, R125 ;  /* 0x0000007d00497308 */ /* 0x0007f00000000800 */
[----:B------:R-:W-:Y:S08]  /*5ea0*/  MUFU.EX2 R105, R105 ;  /* 0x0000006900697308 */ /* 0x000ff00000000800 */
[----:B------:R-:W-:Y:S01]  /*5eb0*/  MUFU.EX2 R109, R109 ;  /* 0x0000006d006d7308 */ /* 0x000fe20000000800 */
[----:B--2---:R-:W-:-:S07]  /*5ec0*/  FMNMX.FTZ R121, R0, R121, !PT ;  /* 0x0000007900797209 */ /* 0x004fce0007810000 */
[----:B------:R-:W-:Y:S01]  /*5ed0*/  MUFU.EX2 R112, R112 ;  /* 0x0000007000707308 */ /* 0x000fe20000000800 */
[----:B------:R-:W2:Y:S07]  /*5ee0*/  SHFL.BFLY PT, R0, R121, 0x1, 0x1f ;  /* 0x0c201f0079007f89 */ /* 0x000eae00000e0000 */
[----:B------:R-:W-:Y:S08]  /*5ef0*/  MUFU.EX2 R113, R113 ;  /* 0x0000007100717308 */ /* 0x000ff00000000800 */
[----:B------:R-:W-:Y:S08]  /*5f00*/  MUFU.EX2 R116, R116 ;  /* 0x0000007400747308 */ /* 0x000ff00000000800 */
[----:B------:R-:W-:Y:S01]  /*5f10*/  MUFU.EX2 R117, R117 ;  /* 0x0000007500757308 */ /* 0x000fe20000000800 */
[----:B--2---:R-:W-:-:S04]  /*5f20*/  FMNMX.FTZ R0, R121, R0, !PT ;  /* 0x0000000079007209 */ /* 0x004fc80007810000 */
[C---:B------:R-:W-:Y:S01]  /*5f30*/  FSETP.NEU.FTZ.AND P4, PT, R0.reuse, -INF , PT ;  /* 0xff8000000000780b */ /* 0x040fe20003f9d000 */
[----:B------:R-:W-:-:S02]  /*5f40*/  FFMA.FTZ R85, R0, R85, -8 ;  /* 0xc100000000557423 */ /* 0x000fc40000010055 */
[----:B------:R-:W-:Y:S01]  /*5f50*/  MUFU.EX2 R88, R88 ;  /* 0x0000005800587308 */ /* 0x000fe20000000800 */
[----:B------:R-:W-:Y:S02]  /*5f60*/  FSEL R128, R0, RZ, P4 ;  /* 0x000000ff00807208 */ /* 0x000fe40002000000 */
[----:B------:R-:W-:-:S03]  /*5f70*/  FSEL R10, R85, RZ, P4 ;  /* 0x000000ff550a7208 */ /* 0x000fc60002000000 */
[----:B------:R-:W-:Y:S02]  /*5f80*/  FADD.FTZ R128, -R128, R7 ;  /* 0x0000000780807221 */ /* 0x000fe40000010100 */
[----:B------:R-:W-:Y:S01]  /*5f90*/  MUFU.EX2 R89, R89 ;  /* 0x0000005900597308 */ /* 0x000fe20000000800 */
[----:B0-----:R-:W-:-:S01]  /*5fa0*/  FFMA.FTZ R120, R122, UR42, -R10 ;  /* 0x0000002a7a787c23 */ /* 0x001fc2000801080a */
[--C-:B------:R-:W-:Y:S01]  /*5fb0*/  FFMA.FTZ R122, R127, UR42, -R10.reuse ;  /* 0x0000002a7f7a7c23 */ /* 0x100fe2000801080a */
[----:B------:R-:W-:Y:S01]  /*5fc0*/  FSEL R127, R2, RZ, P3 ;  /* 0x000000ff027f7208 */ /* 0x000fe20001800000 */
[----:B------:R-:W-:Y:S01]  /*5fd0*/  FMUL.FTZ R7, R128, UR42 ;  /* 0x0000002a80077c20 */ /* 0x000fe20008410000 */
[----:B------:R-:W-:-:S01]  /*5fe0*/  FFMA.FTZ R85, R123, UR42, -R10 ;  /* 0x0000002a7b557c23 */ /* 0x000fc2000801080a */
[--C-:B------:R-:W-:Y:S01]  /*5ff0*/  FFMA.FTZ R121, R126, UR42, -R10.reuse ;  /* 0x0000002a7e797c23 */ /* 0x100fe2000801080a */
[----:B------:R-:W-:-:S01]  /*6000*/  FFMA.FTZ R123, R130, UR42, -R10 ;  /* 0x0000002a827b7c23 */ /* 0x000fc2000801080a */
[----:B------:R-:W-:Y:S01]  /*6010*/  FADD.FTZ R127, -R127, R6 ;  /* 0x000000067f7f7221 */ /* 0x000fe20000010100 */
[----:B------:R-:W-:-:S01]  /*6020*/  FFMA.FTZ R6, R94, UR42, -R10 ;  /* 0x0000002a5e067c23 */ /* 0x000fc2000801080a */
[----:B------:R-:W-:Y:S01]  /*6030*/  MUFU.EX2 R120, R120 ;  /* 0x0000007800787308 */ /* 0x000fe20000000800 */
[----:B-1----:R-:W-:-:S01]  /*6040*/  FFMA.FTZ R124, R131, UR42, -R10 ;  /* 0x0000002a837c7c23 */ /* 0x002fc2000801080a */
[----:B------:R-:W-:Y:S01]  /*6050*/  FMUL.FTZ R94, R127, UR42 ;  /* 0x0000002a7f5e7c20 */ /* 0x000fe20008410000 */
[----:B---3--:R-:W-:-:S01]  /*6060*/  FFMA.FTZ R125, R134, UR42, -R10 ;  /* 0x0000002a867d7c23 */ /* 0x008fc2000801080a */
        /* <DEDUP_REMOVED lines=24> */
[----:B------:R-:W-:Y:S01]  /*61f0*/  FFMA.FTZ R82, R82, UR42, -R10 ;  /* 0x0000002a52527c23 */ /* 0x000fe2000801080a */
[----:B------:R-:W-:-:S01]  /*6200*/  FADD.FTZ R128, R12, R127 ;  /* 0x0000007f0c807221 */ /* 0x000fc20000010000 */
[--C-:B------:R-:W-:Y:S01]  /*6210*/  FFMA.FTZ R83, R83, UR42, -R10.reuse ;  /* 0x0000002a53537c23 */ /* 0x100fe2000801080a */
[----:B------:R-:W-:-:S01]  /*6220*/  FFMA.FTZ R86, R86, UR42, -R10 ;  /* 0x0000002a56567c23 */ /* 0x000fc2000801080a */
[----:B------:R-:W0:Y:S01]  /*6230*/  MUFU.EX2 R121, R121 ;  /* 0x0000007900797308 */ /* 0x000e220000000800 */
[----:B-1----:R-:W-:-:S01]  /*6240*/  FFMA.FTZ R4, R7, R3, R120 ;  /* 0x0000000307047223 */ /* 0x002fc20000010078 */
[----:B------:R-:W-:Y:S01]  /*6250*/  FADD.FTZ R3, R11, R128 ;  /* 0x000000800b037221 */ /* 0x000fe20000010000 */
        /* <DEDUP_REMOVED lines=10> */
[----:B------:R-:W-:-:S03]  /*6300*/  FFMA.FTZ R71, R71, UR42, -R10 ;  /* 0x0000002a47477c23 */ /* 0x000fc6000801080a */
        /* <DEDUP_REMOVED lines=8> */
[----:B--2---:R-:W-:-:S01]  /*6390*/  FADD.FTZ R127, R123, R128 ;  /* 0x000000807b7f7221 */ /* 0x004fc20000010000 */
[----:B------:R-:W-:-:S06]  /*63a0*/  FADD.FTZ R128, R20, R3 ;  /* 0x0000000314807221 */ /* 0x000fcc0000010000 */
[----:B------:R-:W2:Y:S01]  /*63b0*/  MUFU.EX2 R126, R126 ;  /* 0x0000007e007e7308 */ /* 0x000ea20000000800 */
[----:B0-----:R-:W-:-:S01]  /*63c0*/  FADD.FTZ R4, R124, R127 ;  /* 0x0000007f7c047221 */ /* 0x001fc20000010000 */
[----:B------:R-:W-:-:S06]  /*63d0*/  FADD.FTZ R127, R21, R128 ;  /* 0x00000080157f7221 */ /* 0x000fcc0000010000 */
[----:B------:R-:W0:Y:S01]  /*63e0*/  MUFU.EX2 R108, R108 ;  /* 0x0000006c006c7308 */ /* 0x000e220000000800 */
[----:B-1----:R-:W-:-:S01]  /*63f0*/  FADD.FTZ R3, R125, R4 ;  /* 0x000000047d037221 */ /* 0x002fc20000010000 */
[----:B------:R-:W-:-:S06]  /*6400*/  FADD.FTZ R4, R104, R127 ;  /* 0x0000007f68047221 */ /* 0x000fcc0000010000 */
[----:B------:R-:W1:Y:S01]  /*6410*/  MUFU.EX2 R107, R107 ;  /* 0x0000006b006b7308 */ /* 0x000e620000000800 */
[----:B--2---:R-:W-:-:S07]  /*6420*/  FADD.FTZ R3, R126, R3 ;  /* 0x000000037e037221 */ /* 0x004fce0000010000 */
        /* <DEDUP_REMOVED lines=52> */
[----:B------:R-:W-:-:S04]  /*6770*/  FADD.FTZ R128, R70, R127 ;  /* 0x0000007f46807221 */ /* 0x000fc80000010000 */
[----:B------:R-:W-:Y:S02]  /*6780*/  FADD.FTZ R127, R73, R128 ;  /* 0x00000080497f7221 */ /* 0x000fe40000010000 */
        /* <DEDUP_REMOVED lines=30> */
[----:B------:R-:W-:-:S05]  /*6970*/  @!P1 VIADD R3, R129, 0x13240 ;  /* 0x0001324081039836 */ /* 0x000fca0000000000 */
[----:B------:R-:W-:Y:S01]  /*6980*/  @!P1 PRMT R3, RZ, 0x654, R3 ;  /* 0x00000654ff039816 */ /* 0x000fe20000000003 */
[----:B------:R-:W1:Y:S01]  /*6990*/  MUFU.EX2 R60, R60 ;  /* 0x0000003c003c7308 */ /* 0x000e620000000800 */
[----:B--2---:R-:W-:-:S02]  /*69a0*/  FADD.FTZ R127, R57, R4 ;  /* 0x00000004397f7221 */ /* 0x004fc40000010000 */
[----:B------:R2:W-:Y:S05]  /*69b0*/  @!P1 SYNCS.ARRIVE.TRANS64.RED.A1T0 RZ, [R3+URZ], RZ ;  /* 0x000000ff03ff99a7 */ /* 0x0005ea000810043f */
[----:B------:R-:W3:Y:S01]  /*69c0*/  MUFU.EX2 R62, R62 ;  /* 0x0000003e003e7308 */ /* 0x000ee20000000800 */
[----:B0-----:R-:W-:-:S07]  /*69d0*/  FADD.FTZ R129, R59, R128 ;  /* 0x000000803b817221 */ /* 0x001fce0000010000 */
[----:B------:R-:W2:Y:S01]  /*69e0*/  MUFU.EX2 R61, R61 ;  /* 0x0000003d003d7308 */ /* 0x000ea20000000800 */
[----:B-1----:R-:W-:-:S07]  /*69f0*/  FADD.FTZ R4, R60, R127 ;  /* 0x0000007f3c047221 */ /* 0x002fce0000010000 */
[----:B------:R-:W0:Y:S01]  /*6a00*/  MUFU.EX2 R63, R63 ;  /* 0x0000003f003f7308 */ /* 0x000e220000000800 */
[----:B---3--:R-:W-:-:S07]  /*6a10*/  FADD.FTZ R10, R62, R129 ;  /* 0x000000813e0a7221 */ /* 0x008fce0000010000 */
        /* <DEDUP_REMOVED lines=20> */
.L_x_1530:
[----:B------:R-:W-:Y:S01]  /*6b60*/  UISETP.GT.AND UP1, UPT, UR23, UR22, UPT ;  /* 0x000000161700728c */ /* 0x000fe2000bf24270 */
[----:B------:R-:W-:Y:S01]  /*6b70*/  F2FP.SATFINITE.E4M3.F32.PACK_AB_MERGE_C R6, R95, R6, RZ ;  /* 0x000000065f06723e */ /* 0x000fe200048070ff */
[----:B------:R-:W-:Y:S01]  /*6b80*/  UIADD3 UR6, UR11, 0x13260, URZ ;  /* 0x000132600b067890 */ /* 0x000fe2000fffe03f */
[----:B------:R-:W-:Y:S01]  /*6b90*/  F2FP.SATFINITE.E4M3.F32.PACK_AB_MERGE_C R11, R14, R11, RZ ;  /* 0x0000000b0e0b723e */ /* 0x000fe200048070ff */
[----:B------:R-:W-:Y:S01]  /*6ba0*/  UIADD3 UR23, UR23, -0x1, URZ ;  /* 0xffffffff17177890 */ /* 0x000fe2000fffe03f */
[----:B------:R-:W-:Y:S01]  /*6bb0*/  F2FP.SATFINITE.E4M3.F32.PACK_AB_MERGE_C R121, R122, R121, RZ ;  /* 0x000000797a79723e */ /* 0x000fe200048070ff */
[----:B------:R-:W-:Y:S01]  /*6bc0*/  UPRMT UR6, UR44, 0x654, UR6 ;  /* 0x000006542c067896 */ /* 0x000fe20008000006 */
[----:B------:R-:W-:Y:S01]  /*6bd0*/  PLOP3.LUT P3, PT, PT, PT, UP1, 0x80, 0x0 ;  /* 0x000000000000781c */ /* 0x000fe20003f6f018 */
        /* <DEDUP_REMOVED lines=75> */
.L_x_1521:
[----:B------:R-:W-:-:S13]  /*7090*/  ISETP.LE.AND P2, PT, RZ, UR23, PT ;  /* 0x00000017ff007c0c */ /* 0x000fda000bf43270 */
[----:B------:R-:W-:Y:S05]  /*70a0*/  @!P2 BRA `(.L_x_1532) ;  /* 0x00000020009ca947 */ /* 0x000fea0003800000 */
[----:B------:R-:W-:Y:S01]  /*70b0*/  IMAD.MOV.U32 R9, RZ, RZ, R0 ;  /* 0x000000ffff097224 */ /* 0x000fe200078e0000 */
[----:B------:R-:W-:Y:S01]  /*70c0*/  UMOV UR21, UR37 ;  /* 0x0000002500157c82 */ /* 0x000fe20008000000 */
[----:B------:R-:W-:Y:S01]  /*70d0*/  IMAD.MOV.U32 R7, RZ, RZ, R2 ;  /* 0x000000ffff077224 */ /* 0x000fe200078e0002 */
[----:B------:R-:W-:-:S06]  /*70e0*/  UMOV UR20, UR39 ;  /* 0x0000002700147c82 */ /* 0x000fcc0008000000 */
.L_x_1542:
[----:B------:R-:W-:-:S04]  /*70f0*/  UIADD3 UR39, UR20, 0x1, URZ ;  /* 0x0000000114277890 */ /* 0x000fc8000fffe03f */
[----:B------:R-:W-:-:S04]  /*7100*/  UISETP.NE.AND UP0, UPT, UR39, 0x2, UPT ;  /* 0x000000022700788c */ /* 0x000fc8000bf05270 */
[----:B------:R-:W-:Y:S02]  /*7110*/  USEL UR37, URZ, 0x1, UP0 ;  /* 0x000000013f257887 */ /* 0x000fe40008000000 */
[----:B------:R-:W-:Y:S02]  /*7120*/  USEL UR39, UR39, URZ, UP0 ;  /* 0x0000003f27277287 */ /* 0x000fe40008000000 */
[----:B------:R-:W-:Y:S01]  /*7130*/  ULOP3.LUT UR37, UR21, UR37, URZ, 0x3c, !UPT ;  /* 0x0000002515257292 */ /* 0x000fe2000f8e3c3f */
[----:B------:R-:W-:Y:S11]  /*7140*/  @!P0 BRA `(.L_x_1533) ;  /* 0x0000000000048947 */ /* 0x000ff60003800000 */
[----:B------:R-:W-:Y:S01]  /*7150*/  BPT.TRAP 0x1 ;  /* 0x000000040000795c */ /* 0x000fe20000300000 */
.L_x_1533:
[----:B------:R-:W-:Y:S01]  /*7160*/  ULEA UR6, UR39, UR45, 0x3 ;  /* 0x0000002d27067291 */ /* 0x000fe2000f8e183f */
[----:B------:R-:W-:-:S05]  /*7170*/  IMAD.U32 R0, RZ, RZ, UR37 ;  /* 0x00000025ff007e24 */ /* 0x000fca000f8e00ff */
[----:B------:R-:W-:-:S04]  /*7180*/  SHF.L.U32 R0, R0, 0x1f, RZ ;  /* 0x0000001f00007819 */ /* 0x000fc800000006ff */
[----:B------:R0:W1:Y:S01]  /*7190*/  SYNCS.PHASECHK.TRANS64.TRYWAIT P2, [UR6+0x13230], R0 ;  /* 0x01323000ff0075a7 */ /* 0x0000620008040146 */
[----:B------:R-:W-:Y:S05]  /*71a0*/  @!P0 BRA `(.L_x_1534) ;  /* 0x0000000000048947 */ /* 0x000fea0003800000 */
[----:B------:R-:W-:Y:S01]  /*71b0*/  BPT.TRAP 0x1 ;  /* 0x000000040000795c */ /* 0x000fe20000300000 */
.L_x_1534:
[----:B-1----:R-:W-:Y:S05]  /*71c0*/  @P2 BRA `(.L_x_1535) ;  /* 0x0000000000082947 */ /* 0x002fea0003800000 */
[----:B------:R-:W1:Y:S02]  /*71d0*/  SYNCS.PHASECHK.TRANS64.TRYWAIT P2, [UR6+0x13230], R0 ;  /* 0x01323000ff0075a7 */ /* 0x000e640008040146 */
[----:B-1----:R-:W-:Y:S05]  /*71e0*/  @!P2 BRA `(.L_x_1536) ;  /* 0x0000007800b0a947 */ /* 0x002fea0003800000 */
.L_x_1535:
        /* <DEDUP_REMOVED lines=64> */
.L_x_1537:
[----:B------:R-:W-:Y:S01]  /*75f0*/  ULEA UR11, UR20, UR45, 0x3 ;  /* 0x0000002d140b7291 */ /* 0x000fe2000f8e183f */
[----:B01----:R-:W-:-:S05]  /*7600*/  IMAD.U32 R0, RZ, RZ, UR21 ;  /* 0x00000015ff007e24 */ /* 0x003fca000f8e00ff */
[----:B------:R-:W-:-:S04]  /*7610*/  SHF.L.U32 R0, R0, 0x1f, RZ ;  /* 0x0000001f00007819 */ /* 0x000fc800000006ff */
[----:B------:R0:W1:Y:S01]  /*7620*/  SYNCS.PHASECHK.TRANS64.TRYWAIT P2, [UR11+0x13250], R0 ;  /* 0x01325000ff0075a7 */ /* 0x000062000804014b */
[----:B------:R-:W-:Y:S05]  /*7630*/  @!P0 BRA `(.L_x_1538) ;  /* 0x0000000000048947 */ /* 0x000fea0003800000 */
[----:B------:R-:W-:Y:S01]  /*7640*/  BPT.TRAP 0x1 ;  /* 0x000000040000795c */ /* 0x000fe20000300000 */
.L_x_1538:
[----:B-1----:R-:W-:Y:S05]  /*7650*/  @P2 BRA `(.L_x_1539) ;  /* 0x0000000000082947 */ /* 0x002fea0003800000 */
[----:B------:R-:W1:Y:S02]  /*7660*/  SYNCS.PHASECHK.TRANS64.TRYWAIT P2, [UR11+0x13250], R0 ;  /* 0x01325000ff0075a7 */ /* 0x000e64000804014b */
[----:B-1----:R-:W-:Y:S05]  /*7670*/  @!P2 BRA `(.L_x_1540) ;  /* 0x0000007400a4a947 */ /* 0x002fea0003800000 */
.L_x_1539:
[----:B01----:R-:W-:Y:S01]  /*7680*/  FMNMX.FTZ R0, R120, R7, !PT ;  /* 0x0000000778007209 */ /* 0x003fe20007810000 */
[----:B------:R-:W-:Y:S01]  /*7690*/  UIADD3 UR6, UR45, 0x1000, URZ ;  /* 0x000010002d067890 */ /* 0x000fe2000fffe03f */
[----:B------:R-:W-:Y:S01]  /*76a0*/  WARPGROUP.ARRIVE ;  /* 0x00000000000079c5 */ /* 0x000fe20000000000 */
[----:B------:R-:W-:Y:S01]  /*76b0*/  UMOV UR7, 0xc0000010 ;  /* 0xc000001000077882 */ /* 0x000fe20000000000 */
[----:B------:R-:W-:Y:S01]  /*76c0*/  FMNMX.FTZ R11, R121, R0, !PT ;  /* 0x00000000790b7209 */ /* 0x000fe20007810000 */
[----:B------:R-:W-:Y:S01]  /*76d0*/  USHF.R.U32.HI UR6, URZ, 0x4, UR6 ;  /* 0x000000043f067899 */ /* 0x000fe20008011606 */
[----:B------:R-:W-:Y:S01]  /*76e0*/  FMNMX.FTZ R0, R122, R9, !PT ;  /* 0x000000097a007209 */ /* 0x000fe20007810000 */
[----:B------:R-:W-:Y:S02]  /*76f0*/  IMAD.U32 R15, RZ, RZ, UR42 ;  /* 0x0000002aff0f7e24 */ /* 0x000fe4000f8e00ff */
        /* <DEDUP_REMOVED lines=95> */
[----:B-1----:R-:W-:-:S03]  /*7cf0*/  FMNMX.FTZ R13, R8, R13, !PT ;  /* 0x0000000d080d7209 */ /* 0x002fc60007810000 */
[----:B------:R-:W-:Y:S02]  /*7d00*/  QGMMA.64x64x32.F32.E4M3.E4M3 R24, R144, gdesc[UR4], R24, gsb0 ;  /* 0x00e0000490187df3 */ /* 0x000fe40008000818 */
[----:B------:R-:W1:Y:S01]  /*7d10*/  SHFL.BFLY PT, R0, R13, 0x1, 0x1f ;  /* 0x0c201f000d007f89 */ /* 0x000e6200000e0000 */
[----:B------:R-:W-:Y:S01]  /*7d20*/  UIADD3 UR6, UR10, 0x180, URZ ;  /* 0x000001800a067890 */ /* 0x000fe2000fffe03f */
[----:B------:R-:W-:Y:S01]  /*7d30*/  UMOV UR7, 0xc0000010 ;  /* 0xc000001000077882 */ /* 0x000fe20000000000 */
[----:B0-----:R-:W-:-:S05]  /*7d40*/  FMNMX.FTZ R2, R11, R2, !PT ;  /* 0x000000020b027209 */ /* 0x001fca0007810000 */
[C---:B------:R-:W-:Y:S01]  /*7d50*/  FFMA.FTZ R8, R2.reuse, R15, -8 ;  /* 0xc100000002087423 */ /* 0x040fe2000001000f */
[----:B-1----:R-:W-:Y:S01]  /*7d60*/  FMNMX.FTZ R0, R13, R0, !PT ;  /* 0x000000000d007209 */ /* 0x002fe20007810000 */
[----:B------:R-:W-:Y:S02]  /*7d70*/  FADD.FTZ R6, -R2, R7 ;  /* 0x0000000702067221 */ /* 0x000fe40000010100 */
        /* <DEDUP_REMOVED lines=8> */
[----:B------:R-:W-:-:S02]  /*7e00*/  IMAD.U32 R117, RZ, RZ, UR42 ;  /* 0x0000002aff757e24 */ /* 0x000fc4000f8e00ff */
[----:B------:R-:W-:Y:S01]  /*7e10*/  FMUL.FTZ R7, R6, UR42 ;  /* 0x0000002a06077c20 */ /* 0x000fe20008410000 */
[----:B------:R-:W-:-:S01]  /*7e20*/  FADD.FTZ R6, -R0, R9 ;  /* 0x0000000900067221 */ /* 0x000fc20000010100 */
        /* <DEDUP_REMOVED lines=33> */
[----:B------:R-:W-:Y:S01]  /*8040*/  FMUL.FTZ R6, R6, UR42 ;  /* 0x0000002a06067c20 */ /* 0x000fe20008410000 */
[----:B------:R-:W-:Y:S02]  /*8050*/  MUFU.EX2 R7, R7 ;  /* 0x0000000700077308 */ /* 0x000fe40000000800 */
[----:B------:R-:W-:-:S01]  /*8060*/  FFMA.FTZ R117, R122, UR42, -R8 ;  /* 0x0000002a7a757c23 */ /* 0x000fc20008010808 */
[--C-:B------:R-:W-:Y:S01]  /*8070*/  FFMA.FTZ R120, R123, UR42, -R8.reuse ;  /* 0x0000002a7b787c23 */ /* 0x100fe20008010808 */
[----:B------:R-:W-:-:S01]  /*8080*/  FFMA.FTZ R121, R126, UR42, -R8 ;  /* 0x0000002a7e797c23 */ /* 0x000fc20008010808 */
[----:B------:R-:W-:Y:S01]  /*8090*/  FFMA.FTZ R122, R127, UR42, -R8 ;  /* 0x0000002a7f7a7c23 */ /* 0x000fe20008010808 */
[----:B------:R-:W-:-:S02]  /*80a0*/  WARPGROUP.DEPBAR.LE gsb0, 0x0 ;  /* 0x00008000000079c5 */ /* 0x000fc40000010000 */
[----:B------:R-:W0:Y:S01]  /*80b0*/  MUFU.EX2 R10, R10 ;  /* 0x0000000a000a7308 */ /* 0x000e220000000800 */
[----:B------:R-:W-:-:S01]  /*80c0*/  FFMA.FTZ R123, R130, UR42, -R8 ;  /* 0x0000002a827b7c23 */ /* 0x000fc20008010808 */
[----:B------:R-:W-:Y:S01]  /*80d0*/  WARPGROUP.ARRIVE ;  /* 0x00000000000079c5 */ /* 0x000fe20000000000 */
[----:B------:R-:W-:-:S01]  /*80e0*/  FFMA.FTZ R124, R131, UR42, -R8 ;  /* 0x0000002a837c7c23 */ /* 0x000fc20008010808 */
[--C-:B------:R-:W-:Y:S01]  /*80f0*/  FFMA.FTZ R125, R134, UR42, -R8.reuse ;  /* 0x0000002a867d7c23 */ /* 0x100fe20008010808 */
[----:B------:R-:W-:-:S01]  /*8100*/  FFMA.FTZ R126, R135, UR42, -R8 ;  /* 0x0000002a877e7c23 */ /* 0x000fc20008010808 */
[--C-:B------:R-:W-:Y:S01]  /*8110*/  FFMA.FTZ R106, R106, UR42, -R8.reuse ;  /* 0x0000002a6a6a7c23 */ /* 0x100fe20008010808 */
[----:B------:R-:W-:-:S01]  /*8120*/  FFMA.FTZ R107, R107, UR42, -R8 ;  /* 0x0000002a6b6b7c23 */ /* 0x000fc20008010808 */
        /* <DEDUP_REMOVED lines=17> */
[----:B------:R-:W-:Y:S01]  /*8240*/  UIADD3 UR6, UR10, 0x200, URZ ;  /* 0x000002000a067890 */ /* 0x000fe2000fffe03f */
[--C-:B------:R-:W-:Y:S01]  /*8250*/  FFMA.FTZ R102, R102, UR42, -R8.reuse ;  /* 0x0000002a66667c23 */ /* 0x100fe20008010808 */
[----:B------:R-:W-:-:S01]  /*8260*/  FFMA.FTZ R103, R103, UR42, -R8 ;  /* 0x0000002a67677c23 */ /* 0x000fc20008010808 */
[----:B------:R-:W-:Y:S01]  /*8270*/  UMOV UR7, 0xc0000010 ;  /* 0xc000001000077882 */ /* 0x000fe20000000000 */
        /* <DEDUP_REMOVED lines=21> */
[----:B------:R-:W-:-:S06]  /*83d0*/  FFMA.FTZ R71, R71, UR42, -R8 ;  /* 0x0000002a47477c23 */ /* 0x000fcc0008010808 */
        /* <DEDUP_REMOVED lines=118> */
[----:B------:R-:W-:-:S05]  /*8b40*/  IMAD.U32 R3, RZ, RZ, UR39 ;  /* 0x00000027ff037e24 */ /* 0x000fca000f8e00ff */
[----:B------:R-:W-:Y:S01]  /*8b50*/  @!P1 LEA R3, R3, UR45, 0x3 ;  /* 0x0000002d03039c11 */ /* 0x000fe2000f8e18ff */
[----:B------:R-:W2:Y:S01]  /*8b60*/  MUFU.EX2 R87, R87 ;  /* 0x0000005700577308 */ /* 0x000ea20000000800 */
[----:B-1----:R-:W-:-:S03]  /*8b70*/  FADD.FTZ R128, R86, R127 ;  /* 0x0000007f56807221 */ /* 0x002fc60000010000 */
[----:B------:R-:W-:-:S04]  /*8b80*/  @!P1 VIADD R3, R3, 0x13240 ;  /* 0x0001324003039836 */ /* 0x000fc80000000000 */
[----:B------:R-:W1:Y:S01]  /*8b90*/  MUFU.EX2 R56, R56 ;  /* 0x0000003800387308 */ /* 0x000e620000000800 */
[----:B0-----:R-:W-:-:S01]  /*8ba0*/  FADD.FTZ R127, R85, R4 ;  /* 0x00000004557f7221 */ /* 0x001fc20000010000 */
[----:B------:R-:W-:-:S04]  /*8bb0*/  @!P1 PRMT R3, RZ, 0x654, R3 ;  /* 0x00000654ff039816 */ /* 0x000fc80000000003 */
[----:B------:R0:W-:Y:S02]  /*8bc0*/  @!P1 SYNCS.ARRIVE.TRANS64.RED.A1T0 RZ, [R3+URZ], RZ ;  /* 0x000000ff03ff99a7 */ /* 0x0001e4000810043f */
[----:B------:R-:W3:Y:S01]  /*8bd0*/  MUFU.EX2 R58, R58 ;  /* 0x0000003a003a7308 */ /* 0x000ee20000000800 */
[----:B--2---:R-:W-:-:S07]  /*8be0*/  FADD.FTZ R129, R87, R128 ;  /* 0x0000008057817221 */ /* 0x004fce0000010000 */
[----:B------:R-:W2:Y:S01]  /*8bf0*/  MUFU.EX2 R57, R57 ;  /* 0x0000003900397308 */ /* 0x000ea20000000800 */
[----:B-1----:R-:W-:-:S07]  /*8c00*/  FADD.FTZ R4, R56, R127 ;  /* 0x0000007f38047221 */ /* 0x002fce0000010000 */
[----:B------:R-:W1:Y:S01]  /*8c10*/  MUFU.EX2 R59, R59 ;  /* 0x0000003b003b7308 */ /* 0x000e620000000800 */
[----:B---3--:R-:W-:-:S07]  /*8c20*/  FADD.FTZ R128, R58, R129 ;  /* 0x000000813a807221 */ /* 0x008fce0000010000 */
[----:B------:R-:W3:Y:S01]  /*8c30*/  MUFU.EX2 R60, R60 ;  /* 0x0000003c003c7308 */ /* 0x000ee20000000800 */
[----:B--2---:R-:W-:-:S07]  /*8c40*/  FADD.FTZ R127, R57, R4 ;  /* 0x00000004397f7221 */ /* 0x004fce0000010000 */
        /* <DEDUP_REMOVED lines=22> */
[----:B--2---:R-:W-:-:S03]  /*8db0*/  FADD.FTZ R4, R69, R4 ;  /* 0x0000000445047221 */ /* 0x004fc60000010000 */
[----:B0-----:R-:W-:Y:S01]  /*8dc0*/  FADD.FTZ R3, R71, R8 ;  /* 0x0000000847037221 */ /* 0x001fe20000010000 */
[----:B------:R-:W-:Y:S06]  /*8dd0*/  @!P0 BRA `(.L_x_1541) ;  /* 0x0000000000048947 */ /* 0x000fec0003800000 */
[----:B------:R-:W-:Y:S01]  /*8de0*/  BPT.TRAP 0x1 ;  /* 0x000000040000795c */ /* 0x000fe20000300000 */
.L_x_1541:
        /* <DEDUP_REMOVED lines=12> */
[----:B------:R-:W-:Y:S01]  /*8eb0*/  FMUL.FTZ R24, R24, R7 ;  /* 0x0000000718187220 */ /* 0x000fe20000410000 */
        /* <DEDUP_REMOVED lines=70> */
.L_x_1532:
[----:B------:R-:W-:Y:S06]  /*9320*/  BAR.ARV 0x8, 0x200 ;  /* 0x0208000000007b1d */ /* 0x000fec0000002000 */
[----:B------:R-:W-:Y:S05]  /*9330*/  @!P0 BRA `(.L_x_1543) ;  /* 0x0000000000048947 */ /* 0x000fea0003800000 */
[----:B------:R-:W-:Y:S01]  /*9340*/  BPT.TRAP 0x1 ;  /* 0x000000040000795c */ /* 0x000fe20000300000 */
.L_x_1543:
[----:B------:R-:W-:Y:S01]  /*9350*/  ULEA UR14, UR39, UR45, 0x3 ;  /* 0x0000002d270e7291 */ /* 0x000fe2000f8e183f */
[----:B------:R-:W-:-:S05]  /*9360*/  IMAD.U32 R5, RZ, RZ, UR37 ;  /* 0x00000025ff057e24 */ /* 0x000fca000f8e00ff */
[----:B------:R-:W-:-:S04]  /*9370*/  SHF.L.U32 R5, R5, 0x1f, RZ ;  /* 0x0000001f05057819 */ /* 0x000fc800000006ff */
[----:B------:R0:W1:Y:S01]  /*9380*/  SYNCS.PHASECHK.TRANS64.TRYWAIT P1, [UR14+0x13250], R5 ;  /* 0x01325005ff0075a7 */ /* 0x000062000802014e */
[----:B------:R-:W-:Y:S05]  /*9390*/  @!P0 BRA `(.L_x_1544) ;  /* 0x0000000000048947 */ /* 0x000fea0003800000 */
[----:B------:R-:W-:Y:S01]  /*93a0*/  BPT.TRAP 0x1 ;  /* 0x000000040000795c */ /* 0x000fe20000300000 */
.L_x_1544:
[----:B-1----:R-:W-:Y:S05]  /*93b0*/  @P1 BRA `(.L_x_1545) ;  /* 0x0000000000081947 */ /* 0x002fea0003800000 */
[----:B------:R-:W1:Y:S02]  /*93c0*/  SYNCS.PHASECHK.TRANS64.TRYWAIT P1, [UR14+0x13250], R5 ;  /* 0x01325005ff0075a7 */ /* 0x000e64000802014e */
[----:B-1----:R-:W-:Y:S05]  /*93d0*/  @!P1 BRA `(.L_x_1546) ;  /* 0x0000005800649947 */ /* 0x002fea0003800000 */
.L_x_1545:
        /* <DEDUP_REMOVED lines=88> */
.L_x_1547:
        /* <DEDUP_REMOVED lines=42> */
.L_x_1514:
[----:B------:R-:W0:Y:S01]  /*9c00*/  S2R R7, SR_CgaCtaId ;  /* 0x0000000000077919 */ /* 0x000e220000008800 */
[----:B------:R-:W-:Y:S01]  /*9c10*/  MOV R0, 0x400 ;  /* 0x0000040000007802 */ /* 0x000fe20000000f00 */
[----:B------:R-:W-:Y:S01]  /*9c20*/  BSSY B0, `(.L_x_1548) ;  /* 0x0000182000007945 */ /* 0x000fe20003800000 */
[----:B------:R-:W-:Y:S02]  /*9c30*/  BAR.SYNC.DEFER_BLOCKING 0x5, 0x200 ;  /* 0x0148000000007b1d */ /* 0x000fe40000010000 */
[----:B0-----:R-:W-:-:S05]  /*9c40*/  LEA R0, R7, R0, 0x18 ;  /* 0x0000000007007211 */ /* 0x001fca00078ec0ff */
[----:B------:R-:W0:Y:S02]  /*9c50*/  LDS R6, [R0+0x132d0] ;  /* 0x0132d00000067984 */ /* 0x000e240000000800 */
[----:B0-----:R-:W-:Y:S01]  /*9c60*/  R2UR UR4, R6 ;  /* 0x00000000060472ca */ /* 0x001fe200000e0000 */
[----:B------:R-:W-:Y:S06]  /*9c70*/  BAR.ARV 0x4, 0x200 ;  /* 0x0108000000007b1d */ /* 0x000fec0000002000 */
[----:B------:R-:W-:Y:S08]  /*9c80*/  @P0 BRA `(.L_x_1549) ;  /* 0x00000010000c0947 */ /* 0x000ff00003800000 */
[----:B------:R-:W0:Y:S01]  /*9c90*/  S2R R27, SR_TID.X ;  /* 0x00000000001b7919 */ /* 0x000e220000002100 */
[----:B------:R-:W-:Y:S01]  /*9ca0*/  ULDC.64 UR6, c[0x4][0x38] ;  /* 0x01000e0000067ab9 */ /* 0x000fe20000000a00 */
[----:B------:R-:W2:Y:S01]  /*9cb0*/  LDL R40, [R1] ;  /* 0x0000000001287983 */ /* 0x000ea20000100800 */
[----:B------:R-:W1:Y:S01]  /*9cc0*/  S2R R35, SR_SWINHI ;  /* 0x0000000000237919 */ /* 0x000e620000002f00 */
[----:B------:R-:W-:Y:S02]  /*9cd0*/  F2FP.BF16.F32.PACK_AB R47, R47, R2 ;  /* 0x000000022f2f723e */ /* 0x000fe400000010ff */
[----:B------:R-:W-:Y:S01]  /*9ce0*/  F2FP.BF16.F32.PACK_AB R9, R52, R9 ;  /* 0x000000093409723e */ /* 0x000fe200000010ff */
[----:B------:R-:W3:Y:S01]  /*9cf0*/  LDC R2, c[0x0][0xbe8] ;  /* 0x0002fa00ff027b82 */ /* 0x000ee20000000800 */
        /* <DEDUP_REMOVED lines=15> */
[----:B------:R-:W-:Y:S01]  /*9df0*/  USHF.R.S32.HI UR12, URZ, 0x1f, UR41 ;  /* 0x0000001f3f0c7899 */ /* 0x000fe20008011429 */
[----:B------:R-:W-:Y:S01]  /*9e00*/  LOP3.LUT R6, R6, 0xc, RZ, 0xc0, !PT ;  /* 0x0000000c06067812 */ /* 0x000fe200078ec0ff */
[----:B------:R-:W-:Y:S01]  /*9e10*/  ULDC.64 UR8, c[0x0][0xb90] ;  /* 0x0002e40000087ab9 */ /* 0x000fe20000000a00 */
[----:B------:R-:W-:Y:S01]  /*9e20*/  USHF.R.S32.HI UR13, URZ, 0x1f, UR40 ;  /* 0x0000001f3f0d7899 */ /* 0x000fe20008011428 */
[----:B------:R-:W-:Y:S01]  /*9e30*/  BAR.SYNC.DEFER_BLOCKING 0x1, 0x180 ;  /* 0x0046000000007b1d */ /* 0x000fe20000010000 */
[----:B------:R-:W-:-:S05]  /*9e40*/  IADD3 R6, P0, R6, UR6, RZ ;  /* 0x0000000606067c10 */ /* 0x000fca000ff1e0ff */
[----:B------:R-:W-:Y:S01]  /*9e50*/  IMAD.X R7, RZ, RZ, UR7, P0 ;  /* 0x00000007ff077e24 */ /* 0x000fe200080e06ff */
[----:B------:R-:W-:-:S04]  /*9e60*/  ULDC.64 UR10, c[0x0][0xb98] ;  /* 0x0002e600000a7ab9 */ /* 0x000fc80000000a00 */
[----:B------:R0:W4:Y:S01]  /*9e70*/  LDG.E.CONSTANT R26, desc[UR48][R6.64] ;  /* 0x00000030061a7981 */ /* 0x000122000c1e9900 */
[----:B---3--:R-:W-:Y:S01]  /*9e80*/  ISETP.NE.AND P2, PT, R2, 0x1, PT ;  /* 0x000000010200780c */ /* 0x008fe20003f45270 */
[----:B------:R-:W-:Y:S02]  /*9e90*/  UIMAD UR5, UR12, UR8, URZ ;  /* 0x000000080c0572a4 */ /* 0x000fe4000f8e023f */
[----:B------:R-:W-:Y:S02]  /*9ea0*/  UIMAD.WIDE.U32 UR6, UR41, UR8, URZ ;  /* 0x00000008290672a5 */ /* 0x000fe4000f8e003f */
[----:B------:R-:W-:Y:S02]  /*9eb0*/  UIMAD UR5, UR41, UR9, UR5 ;  /* 0x00000009290572a4 */ /* 0x000fe4000f8e0205 */
[----:B------:R-:W-:Y:S01]  /*9ec0*/  UIMAD UR8, UR13, UR10, URZ ;  /* 0x0000000a0d0872a4 */ /* 0x000fe2000f8e023f */
[----:B0-----:R-:W-:Y:S01]  /*9ed0*/  LOP3.LUT P0, R6, R27, 0x3, RZ, 0xc0, !PT ;  /* 0x000000031b067812 */ /* 0x001fe2000780c0ff */
[----:B------:R-:W-:-:S02]  /*9ee0*/  UIADD3 UR7, UR7, UR5, URZ ;  /* 0x0000000507077290 */ /* 0x000fc4000fffe03f */
[----:B------:R-:W-:Y:S01]  /*9ef0*/  UIMAD UR8, UR40, UR11, UR8 ;  /* 0x0000000b280872a4 */ /* 0x000fe2000f8e0208 */
[----:B------:R-:W-:Y:S01]  /*9f00*/  ISETP.EQ.OR P0, PT, R6, 0x3, !P0 ;  /* 0x000000030600780c */ /* 0x000fe20004702670 */
[----:B------:R-:W0:Y:S01]  /*9f10*/  @P2 LDC R42, c[0x0][0xbec] ;  /* 0x0002fb00ff2a2b82 */ /* 0x000e220000000800 */
[----:B------:R-:W-:Y:S02]  /*9f20*/  MOV R6, R0 ;  /* 0x0000000000067202 */ /* 0x000fe40000000f00 */
[----:B-1----:R-:W-:Y:S01]  /*9f30*/  MOV R7, R35 ;  /* 0x0000002300077202 */ /* 0x002fe20000000f00 */
[----:B------:R-:W-:Y:S01]  /*9f40*/  UIMAD.WIDE.U32 UR6, UR40, UR10, UR6 ;  /* 0x0000000a280672a5 */ /* 0x000fe2000f8e0006 */
[----:B------:R-:W-:Y:S01]  /*9f50*/  SEL R31, R9, R10, P0 ;  /* 0x0000000a091f7207 */ /* 0x000fe20000000000 */
[----:B------:R-:W-:Y:S01]  /*9f60*/  ULDC UR5, c[0x0][0xa88] ;  /* 0x0002a20000057ab9 */ /* 0x000fe20000000800 */
[----:B------:R-:W-:Y:S01]  /*9f70*/  SEL R36, R10, R9, P0 ;  /* 0x000000090a247207 */ /* 0x000fe20000000000 */
[----:B------:R-:W-:Y:S01]  /*9f80*/  IMAD R9, R22, 0x40, R19 ;  /* 0x0000004016097824 */ /* 0x000fe200078e0213 */
[----:B------:R-:W-:Y:S01]  /*9f90*/  SEL R27, R28, R29, P0 ;  /* 0x0000001d1c1b7207 */ /* 0x000fe20000000000 */
[----:B------:R-:W-:Y:S01]  /*9fa0*/  IMAD R43, R2, UR5, RZ ;  /* 0x00000005022b7c24 */ /* 0x000fe2000f8e02ff */
[----:B------:R-:W-:Y:S01]  /*9fb0*/  SEL R30, R29, R28, P0 ;  /* 0x0000001c1d1e7207 */ /* 0x000fe20000000000 */
[----:B------:R-:W-:Y:S01]  /*9fc0*/  ULDC.64 UR10, c[0x0][0xaf0] ;  /* 0x0002bc00000a7ab9 */ /* 0x000fe20000000a00 */
[----:B------:R-:W-:-:S02]  /*9fd0*/  SEL R37, R5, R8, P0 ;  /* 0x0000000805257207 */ /* 0x000fc40000000000 */
[----:B------:R-:W-:Y:S02]  /*9fe0*/  SEL R29, R21, R20, P0 ;  /* 0x00000014151d7207 */ /* 0x000fe40000000000 */
[----:B------:R-:W-:Y:S02]  /*9ff0*/  SEL R32, R20, R21, P0 ;  /* 0x0000001514207207 */ /* 0x000fe40000000000 */
[----:B------:R-:W-:Y:S02]  /*a000*/  SEL R21, R13, R12, P0 ;  /* 0x0000000c0d157207 */ /* 0x000fe40000000000 */
[----:B------:R-:W-:Y:S02]  /*a010*/  SEL R34, R12, R13, P0 ;  /* 0x0000000d0c227207 */ /* 0x000fe40000000000 */
[----:B------:R-:W-:Y:S02]  /*a020*/  SEL R33, R25, R24, P0 ;  /* 0x0000001819217207 */ /* 0x000fe40000000000 */
[----:B------:R-:W-:-:S02]  /*a030*/  SEL R24, R24, R25, P0 ;  /* 0x0000001918187207 */ /* 0x000fc40000000000 */
[----:B------:R-:W-:Y:S02]  /*a040*/  SEL R25, R15, R14, P0 ;  /* 0x0000000e0f197207 */ /* 0x000fe40000000000 */
[----:B------:R-:W-:Y:S02]  /*a050*/  SEL R38, R14, R15, P0 ;  /* 0x0000000f0e267207 */ /* 0x000fe40000000000 */
[----:B------:R-:W-:Y:S02]  /*a060*/  SEL R35, R46, R47, P0 ;  /* 0x0000002f2e237207 */ /* 0x000fe40000000000 */
[----:B------:R-:W-:Y:S01]  /*a070*/  SEL R46, R47, R46, P0 ;  /* 0x0000002e2f2e7207 */ /* 0x000fe20000000000 */
[----:B--2---:R-:W-:Y:S01]  /*a080*/  IMAD.WIDE R10, R40, 0x2, R6 ;  /* 0x00000002280a7825 */ /* 0x004fe200078e0206 */
[----:B------:R-:W-:-:S03]  /*a090*/  SEL R40, R8, R5, P0 ;  /* 0x0000000508287207 */ /* 0x000fc60000000000 */
[----:B------:R-:W-:Y:S01]  /*a0a0*/  IMAD.WIDE R6, R9, 0x2, R6 ;  /* 0x0000000209067825 */ /* 0x000fe200078e0206 */
[C---:B------:R-:W-:Y:S02]  /*a0b0*/  IADD3 R41, P4, R10.reuse, 0x20, RZ ;  /* 0x000000200a297810 */ /* 0x040fe40007f9e0ff */
[C---:B------:R-:W-:Y:S02]  /*a0c0*/  IADD3 R39, P1, R10.reuse, 0x60, RZ ;  /* 0x000000600a277810 */ /* 0x040fe40007f3e0ff */
[----:B------:R-:W-:Y:S01]  /*a0d0*/  LOP3.LUT R8, R41, 0x380, RZ, 0xc0, !PT ;  /* 0x0000038029087812 */ /* 0x000fe200078ec0ff */
[--C-:B------:R-:W-:Y:S01]  /*a0e0*/  IMAD.X R9, RZ, RZ, R11.reuse, P4 ;  /* 0x000000ffff097224 */ /* 0x100fe200020e060b */
        /* <DEDUP_REMOVED lines=8> */
[----:B------:R-:W-:Y:S01]  /*a170*/  IMAD.X R15, RZ, RZ, R11, P3 ;  /* 0x000000ffff0f7224 */ /* 0x000fe200018e060b */
[----:B------:R-:W-:Y:S01]  /*a180*/  LOP3.LUT R10, R5, R10, RZ, 0x3c, !PT ;  /* 0x0000000a050a7212 */ /* 0x000fe200078e3cff */
[----:B------:R-:W1:Y:S01]  /*a190*/  @P2 LDC R41, c[0x0][0xbf0] ;  /* 0x0002fc00ff292b82 */ /* 0x000e620000000800 */
[----:B------:R-:W-:-:S02]  /*a1a0*/  LOP3.LUT R5, R14, 0x380, RZ, 0xc0, !PT ;  /* 0x000003800e057812 */ /* 0x000fc400078ec0ff */
[----:B------:R-:W-:Y:S02]  /*a1b0*/  LOP3.LUT R12, R12, R39, RZ, 0x3c, !PT ;  /* 0x000000270c0c7212 */ /* 0x000fe400078e3cff */
[C---:B------:R-:W-:Y:S02]  /*a1c0*/  IADD3 R39, P4, R6.reuse, 0x1800, RZ ;  /* 0x0000180006277810 */ /* 0x040fe40007f9e0ff */
[----:B------:R-:W-:Y:S02]  /*a1d0*/  SHF.R.U64 R5, R5, 0x3, RZ ;  /* 0x0000000305057819 */ /* 0x000fe400000012ff */
[----:B------:R-:W-:Y:S02]  /*a1e0*/  LOP3.LUT R28, R39, 0x380, RZ, 0xc0, !PT ;  /* 0x00000380271c7812 */ /* 0x000fe400078ec0ff */
[----:B------:R-:W-:Y:S02]  /*a1f0*/  LOP3.LUT R14, R5, R14, RZ, 0x3c, !PT ;  /* 0x0000000e050e7212 */ /* 0x000fe400078e3cff */
[----:B------:R-:W-:-:S02]  /*a200*/  IADD3 R5, P3, R6, 0x3000, RZ ;  /* 0x0000300006057810 */ /* 0x000fc40007f7e0ff */
[----:B------:R-:W-:Y:S02]  /*a210*/  SHF.R.U64 R28, R28, 0x3, RZ ;  /* 0x000000031c1c7819 */ /* 0x000fe400000012ff */
[----:B------:R-:W-:Y:S02]  /*a220*/  LOP3.LUT R20, R5, 0x380, RZ, 0xc0, !PT ;  /* 0x0000038005147812 */ /* 0x000fe400078ec0ff */
[----:B------:R-:W-:Y:S01]  /*a230*/  LOP3.LUT R28, R28, R39, RZ, 0x3c, !PT ;  /* 0x000000271c1c7212 */ /* 0x000fe200078e3cff */
[----:B------:R-:W-:Y:S01]  /*a240*/  VIADD R39, R17, UR43 ;  /* 0x0000002b11277c36 */ /* 0x000fe20008000000 */
[----:B------:R-:W-:Y:S02]  /*a250*/  SHF.R.U64 R20, R20, 0x3, RZ ;  /* 0x0000000314147819 */ /* 0x000fe400000012ff */
[----:B------:R-:W-:Y:S01]  /*a260*/  MOV R49, R10 ;  /* 0x0000000a00317202 */ /* 0x000fe20000000f00 */
[----:B0-----:R-:W-:Y:S01]  /*a270*/  @P2 IMAD.HI.U32 R10, R39, R42, RZ ;  /* 0x0000002a270a2227 */ /* 0x001fe200078e00ff */
[----:B------:R-:W-:Y:S01]  /*a280*/  LOP3.LUT R20, R20, R5, RZ, 0x3c, !PT ;  /* 0x0000000514147212 */ /* 0x000fe200078e3cff */
[----:B----4-:R-:W-:Y:S01]  /*a290*/  SHFL.IDX PT, R27, R27, R26, 0x1c1f ;  /* 0x001c1f1a1b1b7589 */ /* 0x010fe200000e0000 */
[----:B------:R-:W-:Y:S01]  /*a2a0*/  MOV R45, R12 ;  /* 0x0000000c002d7202 */ /* 0x000fe20000000f00 */
[----:B------:R-:W-:Y:S01]  /*a2b0*/  IMAD.MOV.U32 R5, RZ, RZ, R39 ;  /* 0x000000ffff057224 */ /* 0x000fe200078e0027 */
[----:B-1----:R-:W-:Y:S01]  /*a2c0*/  @P2 SHF.R.U32.HI R5, RZ, R41, R10 ;  /* 0x00000029ff052219 */ /* 0x002fe2000001160a */
[----:B------:R-:W-:Y:S01]  /*a2d0*/  IMAD.U32 R12, RZ, RZ, UR8 ;  /* 0x00000008ff0c7e24 */ /* 0x000fe2000f8e00ff */
[----:B------:R-:W-:Y:S01]  /*a2e0*/  SHFL.IDX PT, R33, R33, R26, 0x1c1f ;  /* 0x001c1f1a21217589 */ /* 0x000fe200000e0000 */
[----:B------:R-:W-:Y:S01]  /*a2f0*/  MOV R47, R14 ;  /* 0x0000000e002f7202 */ /* 0x000fe20000000f00 */
[----:B------:R-:W-:Y:S01]  /*a300*/  VIADD R14, R157, UR43 ;  /* 0x0000002b9d0e7c36 */ /* 0x000fe20008000000 */
[--C-:B------:R-:W-:Y:S01]  /*a310*/  SHF.R.S32.HI R11, RZ, 0x1f, R5.reuse ;  /* 0x0000001fff0b7819 */ /* 0x100fe20000011405 */
[----:B------:R-:W-:Y:S01]  /*a320*/  IMAD.MOV R13, RZ, RZ, -R5 ;  /* 0x000000ffff0d7224 */ /* 0x000fe200078e0a05 */
[----:B------:R-:W-:Y:S01]  /*a330*/  IADD3 R10, P1, R5, UR6, RZ ;  /* 0x00000006050a7c10 */ /* 0x000fe2000ff3e0ff */
[----:B------:R-:W-:Y:S01]  /*a340*/  SHFL.IDX PT, R29, R29, R26, 0x1c1f ;  /* 0x001c1f1a1d1d7589 */ /* 0x000fe200000e0000 */
[----:B------:R-:W-:Y:S01]  /*a350*/  LOP3.LUT R5, R26, 0x2, RZ, 0x3c, !PT ;  /* 0x000000021a057812 */ /* 0x000fe200078e3cff */
[----:B------:R-:W-:Y:S01]  /*a360*/  IMAD R13, R2, R13, R39 ;  /* 0x0000000d020d7224 */ /* 0x000fe200078e0227 */
[----:B------:R-:W-:Y:S01]  /*a370*/  IADD3.X R11, R11, UR7, R12, P1, !PT ;  /* 0x000000070b0b7c10 */ /* 0x000fe20008ffe40c */
[----:B------:R-:W-:Y:S01]  /*a380*/  SHFL.IDX PT, R25, R25, R26, 0x1c1f ;  /* 0x001c1f1a19197589 */ /* 0x000fe200000e0000 */
[----:B------:R-:W-:Y:S01]  /*a390*/  ULDC.64 UR6, c[0x0][0xb88] ;  /* 0x0002e20000067ab9 */ /* 0x000fe20000000a00 */
[----:B------:R-:W-:Y:S01]  /*a3a0*/  LOP3.LUT P1, RZ, R23, 0x3, RZ, 0xc0, !PT ;  /* 0x0000000317ff7812 */ /* 0x000fe2000782c0ff */
[----:B------:R-:W-:Y:S01]  /*a3b0*/  ULDC.64 UR8, c[0x0][0xae8] ;  /* 0x0002ba0000087ab9 */ /* 0x000fe20000000a00 */
[----:B------:R-:W0:Y:S01]  /*a3c0*/  SHFL.IDX PT, R30, R30, R5, 0x1c1f ;  /* 0x001c1f051e1e7589 */ /* 0x000e2200000e0000 */
[----:B------:R-:W-:Y:S01]  /*a3d0*/  SHF.R.S32.HI R12, RZ, 0x1f, R13 ;  /* 0x0000001fff0c7819 */ /* 0x000fe2000001140d */
[----:B------:R-:W-:Y:S01]  /*a3e0*/  IMAD.WIDE.U32 R10, R13, UR6, R10 ;  /* 0x000000060d0a7c25 */ /* 0x000fe2000f8e000a */
[----:B------:R-:W-:Y:S01]  /*a3f0*/  ISETP.GE.OR P5, PT, R14, R43, P1 ;  /* 0x0000002b0e00720c */ /* 0x000fe20000fa6670 */
[----:B------:R-:W1:Y:S02]  /*a400*/  SHFL.IDX PT, R42, R24, R5, 0x1c1f ;  /* 0x001c1f05182a7589 */ /* 0x000e6400000e0000 */
[----:B------:R-:W-:-:S02]  /*a410*/  IMAD R12, R12, UR6, RZ ;  /* 0x000000060c0c7c24 */ /* 0x000fc4000f8e02ff */
[----:B------:R-:W2:Y:S02]  /*a420*/  SHFL.IDX PT, R32, R32, R5, 0x1c1f ;  /* 0x001c1f0520207589 */ /* 0x000ea400000e0000 */
[----:B------:R-:W-:Y:S01]  /*a430*/  IMAD R13, R13, UR7, R12 ;  /* 0x000000070d0d7c24 */ /* 0x000fe2000f8e020c */
[----:B------:R-:W-:Y:S01]  /*a440*/  ULDC.64 UR6, c[0x0][0xb50] ;  /* 0x0002d40000067ab9 */ /* 0x000fe20000000a00 */
[----:B------:R-:W3:Y:S01]  /*a450*/  SHFL.IDX PT, R44, R38, R5, 0x1c1f ;  /* 0x001c1f05262c7589 */ /* 0x000ee200000e0000 */
[----:B------:R-:W-:Y:S01]  /*a460*/  VIADD R12, R14, 0x8 ;  /* 0x000000080e0c7836 */ /* 0x000fe20000000000 */
[----:B------:R-:W-:Y:S01]  /*a470*/  LEA R50, P6, R10, UR6, 0x2 ;  /* 0x000000060a327c11 */ /* 0x000fe2000f8c10ff */
[----:B------:R-:W-:Y:S01]  /*a480*/  IMAD.IADD R11, R11, 0x1, R13 ;  /* 0x000000010b0b7824 */ /* 0x000fe200078e020d */
[----:B------:R-:W-:Y:S02]  /*a490*/  SHFL.IDX PT, R21, R21, R26, 0x1c1f ;  /* 0x001c1f1a15157589 */ /* 0x000fe400000e0000 */
[----:B------:R-:W-:-:S02]  /*a4a0*/  ISETP.GE.OR P1, PT, R12, R43, P1 ;  /* 0x0000002b0c00720c */ /* 0x000fc40000f26670 */
[----:B------:R-:W-:Y:S01]  /*a4b0*/  SHFL.IDX PT, R35, R35, R26, 0x1c1f ;  /* 0x001c1f1a23237589 */ /* 0x000fe200000e0000 */
[----:B------:R-:W-:-:S03]  /*a4c0*/  LEA.HI.X R51, R10, UR7, R11, 0x2, P6 ;  /* 0x000000070a337c11 */ /* 0x000fc6000b0f140b */
[----:B------:R-:W4:Y:S01]  /*a4d0*/  SHFL.IDX PT, R34, R34, R5, 0x1c1f ;  /* 0x001c1f0522227589 */ /* 0x000f2200000e0000 */
[----:B0-----:R-:W-:-:S03]  /*a4e0*/  SEL R10, R30, R27, P0 ;  /* 0x0000001b1e0a7207 */ /* 0x001fc60000000000 */
[----:B------:R-:W0:Y:S01]  /*a4f0*/  SHFL.IDX PT, R46, R46, R5, 0x1c1f ;  /* 0x001c1f052e2e7589 */ /* 0x000e2200000e0000 */
[----:B-1----:R-:W-:-:S03]  /*a500*/  SEL R11, R42, R33, P0 ;  /* 0x000000212a0b7207 */ /* 0x002fc60000000000 */
[----:B------:R-:W-:Y:S01]  /*a510*/  SHFL.IDX PT, R31, R31, R26, 0x1c1f ;  /* 0x001c1f1a1f1f7589 */ /* 0x000fe200000e0000 */
[----:B--2---:R-:W-:Y:S02]  /*a520*/  SEL R12, R29, R32, P0 ;  /* 0x000000201d0c7207 */ /* 0x004fe40000000000 */
[----:B------:R-:W-:Y:S01]  /*a530*/  SEL R14, R32, R29, P0 ;  /* 0x0000001d200e7207 */ /* 0x000fe20000000000 */
[----:B------:R1:W-:Y:S01]  /*a540*/  SHFL.IDX PT, R37, R37, R26, 0x1c1f ;  /* 0x001c1f1a25257589 */ /* 0x0003e200000e0000 */
[----:B---3--:R-:W-:Y:S01]  /*a550*/  SEL R13, R25, R44, P0 ;  /* 0x0000002c190d7207 */ /* 0x008fe20000000000 */
[----:B------:R-:W-:Y:S01]  /*a560*/  IMAD.X R29, RZ, RZ, R7, P4 ;  /* 0x000000ffff1d7224 */ /* 0x000fe200020e0607 */
[----:B------:R-:W-:Y:S01]  /*a570*/  SEL R15, R44, R25, P0 ;  /* 0x000000192c0f7207 */ /* 0x000fe20000000000 */
[----:B------:R-:W2:Y:S04]  /*a580*/  SHFL.IDX PT, R36, R36, R5, 0x1c1f ;  /* 0x001c1f0524247589 */ /* 0x000ea800000e0000 */
[----:B------:R3:W2:Y:S01]  /*a590*/  SHFL.IDX PT, R48, R40, R5, 0x1c1f ;  /* 0x001c1f0528307589 */ /* 0x0006a200000e0000 */
[----:B----4-:R-:W-:-:S03]  /*a5a0*/  SEL R24, R21, R34, P0 ;  /* 0x0000002215187207 */ /* 0x010fc60000000000 */
[----:B------:R-:W-:Y:S01]  /*a5b0*/  SHFL.IDX PT, R38, R50, RZ, 0x1c1f ;  /* 0x001c1fff32267589 */ /* 0x000fe200000e0000 */
[----:B-1----:R-:W-:Y:S01]  /*a5c0*/  SEL R26, R34, R21, P0 ;  /* 0x00000015221a7207 */ /* 0x002fe20000000000 */
[----:B------:R-:W-:Y:S01]  /*a5d0*/  IMAD.X R21, RZ, RZ, R7, P3 ;  /* 0x000000ffff157224 */ /* 0x000fe200018e0607 */
[----:B0-----:R-:W-:Y:S01]  /*a5e0*/  SEL R25, R35, R46, P0 ;  /* 0x0000002e23197207 */ /* 0x001fe20000000000 */
[----:B------:R-:W0:Y:S01]  /*a5f0*/  SHFL.IDX PT, R39, R51, RZ, 0x1c1f ;  /* 0x001c1fff33277589 */ /* 0x000e2200000e0000 */
[----:B---3--:R-:W-:Y:S02]  /*a600*/  MOV R5, R8 ;  /* 0x0000000800057202 */ /* 0x008fe40000000f00 */
[----:B------:R-:W-:Y:S01]  /*a610*/  SEL R8, R27, R30, P0 ;  /* 0x0000001e1b087207 */ /* 0x000fe20000000000 */
[----:B------:R-:W-:Y:S01]  /*a620*/  SHFL.IDX PT, R40, R50, 0x1, 0x1c1f ;  /* 0x003c1f0032287f89 */ /* 0x000fe200000e0000 */
[----:B------:R-:W-:Y:S02]  /*a630*/  SEL R9, R33, R42, P0 ;  /* 0x0000002a21097207 */ /* 0x000fe40000000000 */
[----:B------:R-:W-:Y:S01]  /*a640*/  SEL R27, R46, R35, P0 ;  /* 0x000000232e1b7207 */ /* 0x000fe20000000000 */
[----:B------:R-:W1:Y:S01]  /*a650*/  SHFL.IDX PT, R41, R51, 0x1, 0x1c1f ;  /* 0x003c1f0033297f89 */ /* 0x000e6200000e0000 */
[----:B--2---:R-:W-:-:S03]  /*a660*/  SEL R32, R31, R36, P0 ;  /* 0x000000241f207207 */ /* 0x004fc60000000000 */
[----:B------:R-:W-:Y:S01]  /*a670*/  STSM.16.M88.4 [R49], R8 ;  /* 0x0000000831007844 */ /* 0x000fe20000000200 */
[----:B------:R-:W-:Y:S02]  /*a680*/  SEL R34, R36, R31, P0 ;  /* 0x0000001f24227207 */ /* 0x000fe40000000000 */
[----:B------:R-:W-:Y:S01]  /*a690*/  SEL R33, R37, R48, P0 ;  /* 0x0000003025217207 */ /* 0x000fe20000000000 */
[----:B------:R-:W-:Y:S01]  /*a6a0*/  STSM.16.M88.4 [R5], R12 ;  /* 0x0000000c05007844 */ /* 0x000fe20000000200 */
[----:B------:R-:W-:Y:S02]  /*a6b0*/  SEL R35, R48, R37, P0 ;  /* 0x0000002530237207 */ /* 0x000fe40000000000 */
[----:B------:R-:W-:Y:S01]  /*a6c0*/  LOP3.LUT R37, R6, 0x380, RZ, 0xc0, !PT ;  /* 0x0000038006257812 */ /* 0x000fe200078ec0ff */
[----:B------:R2:W-:Y:S03]  /*a6d0*/  STSM.16.M88.4 [R47], R24 ;  /* 0x000000182f007844 */ /* 0x0005e60000000200 */
[----:B------:R-:W-:Y:S01]  /*a6e0*/  SHF.R.U64 R37, R37, 0x3, RZ ;  /* 0x0000000325257819 */ /* 0x000fe200000012ff */
[----:B------:R-:W-:Y:S03]  /*a6f0*/  STSM.16.M88.4 [R45], R32 ;  /* 0x000000202d007844 */ /* 0x000fe60000000200 */
[----:B------:R-:W-:Y:S01]  /*a700*/  LOP3.LUT R36, R37, R6, RZ, 0x3c, !PT ;  /* 0x0000000625247212 */ /* 0x000fe200078e3cff */
[----:B------:R-:W-:Y:S01]  /*a710*/  BAR.SYNC.DEFER_BLOCKING 0x1, 0x180 ;  /* 0x0046000000007b1d */ /* 0x000fe20000010000 */
[----:B------:R-:W-:-:S07]  /*a720*/  IMAD.MOV.U32 R37, RZ, RZ, R7 ;  /* 0x000000ffff257224 */ /* 0x000fce00078e0007 */
[----:B--2---:R-:W2:Y:S08]  /*a730*/  @P2 LDC R27, c[0x0][0xbec] ;  /* 0x0002fb00ff1b2b82 */ /* 0x004eb00000000800 */
[----:B------:R-:W3:Y:S01]  /*a740*/  @P2 LDC R24, c[0x0][0xbf0] ;  /* 0x0002fc00ff182b82 */ /* 0x000ee20000000800 */
[----:B0-----:R-:W-:Y:S04]  /*a750*/  @!P5 ST.E desc[UR48][R38.64], R4 ;  /* 0x000000042600d985 */ /* 0x001fe8000c101930 */
[----:B-1----:R0:W-:Y:S04]  /*a760*/  @!P1 ST.E desc[UR48][R40.64], R3 ;  /* 0x0000000328009985 */ /* 0x0021e8000c101930 */
[----:B------:R-:W4:Y:S04]  /*a770*/  LD.E.128 R8, desc[UR48][R36.64] ;  /* 0x0000003024087980 */ /* 0x000f28000c101d00 */
[----:B------:R-:W4:Y:S04]  /*a780*/  LD.E.128 R28, desc[UR48][R28.64] ;  /* 0x000000301c1c7980 */ /* 0x000f28000c101d00 */
[----:B------:R1:W4:Y:S01]  /*a790*/  LD.E.128 R12, desc[UR48][R20.64] ;  /* 0x00000030140c7980 */ /* 0x000322000c101d00 */
[----:B------:R-:W-:Y:S01]  /*a7a0*/  IADD3 R25, P0, R6, 0x4800, RZ ;  /* 0x0000480006197810 */ /* 0x000fe20007f1e0ff */
[----:B0-----:R-:W-:Y:S01]  /*a7b0*/  IMAD R3, R18, 0x30, R22 ;  /* 0x0000003012037824 */ /* 0x001fe200078e0216 */
[----:B------:R-:W-:-:S02]  /*a7c0*/  UIMAD UR5, UR12, UR8, URZ ;  /* 0x000000080c0572a4 */ /* 0x000fc4000f8e023f */
[----:B------:R-:W-:Y:S01]  /*a7d0*/  LOP3.LUT R5, R25, 0x380, RZ, 0xc0, !PT ;  /* 0x0000038019057812 */ /* 0x000fe200078ec0ff */
[----:B------:R-:W-:Y:S01]  /*a7e0*/  VIADD R26, R3, UR43 ;  /* 0x0000002b031a7c36 */ /* 0x000fe20008000000 */
[----:B------:R-:W-:Y:S01]  /*a7f0*/  UIMAD.WIDE.U32 UR6, UR41, UR8, URZ ;  /* 0x00000008290672a5 */ /* 0x000fe2000f8e003f */
[----:B------:R-:W-:Y:S01]  /*a800*/  IMAD.X R7, RZ, RZ, R7, P0 ;  /* 0x000000ffff077224 */ /* 0x000fe200000e0607 */
[----:B------:R-:W-:Y:S01]  /*a810*/  UIMAD UR5, UR41, UR9, UR5 ;  /* 0x00000009290572a4 */ /* 0x000fe2000f8e0205 */
[----:B------:R-:W-:Y:S01]  /*a820*/  SHF.R.U64 R4, R5, 0x3, RZ ;  /* 0x0000000305047819 */ /* 0x000fe200000012ff */
[----:B--2---:R-:W-:Y:S01]  /*a830*/  @P2 IMAD.HI.U32 R3, R26, R27, RZ ;  /* 0x0000001b1a032227 */ /* 0x004fe200078e00ff */
[----:B------:R-:W-:Y:S02]  /*a840*/  UIMAD UR8, UR13, UR10, URZ ;  /* 0x0000000a0d0872a4 */ /* 0x000fe4000f8e023f */
[----:B------:R-:W-:Y:S01]  /*a850*/  UIADD3 UR7, UR7, UR5, URZ ;  /* 0x0000000507077290 */ /* 0x000fe2000fffe03f */
[----:B------:R-:W-:Y:S01]  /*a860*/  LOP3.LUT R6, R4, R25, RZ, 0x3c, !PT ;  /* 0x0000001904067212 */ /* 0x000fe200078e3cff */
[--C-:B------:R-:W-:Y:S01]  /*a870*/  IMAD.MOV.U32 R25, RZ, RZ, R26.reuse ;  /* 0x000000ffff197224 */ /* 0x100fe200078e001a */
[----:B------:R-:W-:Y:S01]  /*a880*/  UIMAD UR5, UR40, UR11, UR8 ;  /* 0x0000000b280572a4 */ /* 0x000fe2000f8e0208 */
[----:B---3--:R-:W-:Y:S01]  /*a890*/  @P2 SHF.R.U32.HI R25, RZ, R24, R3 ;  /* 0x00000018ff192219 */ /* 0x008fe20000011603 */
[----:B------:R-:W-:Y:S01]  /*a8a0*/  UIMAD.WIDE.U32 UR40, UR40, UR10, UR6 ;  /* 0x0000000a282872a5 */ /* 0x000fe2000f8e0006 */
[----:B------:R-:W-:Y:S01]  /*a8b0*/  VIADD R34, R22, UR43 ;  /* 0x0000002b16227c36 */ /* 0x000fe20008000000 */
[----:B------:R-:W5:Y:S01]  /*a8c0*/  LD.E.128 R4, desc[UR48][R6.64] ;  /* 0x0000003006047980 */ /* 0x000f62000c101d00 */
[--C-:B------:R-:W-:Y:S01]  /*a8d0*/  SHF.R.S32.HI R24, RZ, 0x1f, R25.reuse ;  /* 0x0000001fff187819 */ /* 0x100fe20000011419 */
[----:B------:R-:W-:Y:S01]  /*a8e0*/  UIADD3 UR5, UR41, UR5, URZ ;  /* 0x0000000529057290 */ /* 0x000fe2000fffe03f */
[----:B------:R-:W-:Y:S01]  /*a8f0*/  IMAD.MOV R27, RZ, RZ, -R25 ;  /* 0x000000ffff1b7224 */ /* 0x000fe200078e0a19 */
[----:B------:R-:W-:Y:S01]  /*a900*/  ULDC.64 UR6, c[0x0][0xae0] ;  /* 0x0002b80000067ab9 */ /* 0x000fe20000000a00 */
[----:B-1----:R-:W-:Y:S01]  /*a910*/  IMAD.U32 R20, RZ, RZ, UR40 ;  /* 0x00000028ff147e24 */ /* 0x002fe2000f8e00ff */
[----:B------:R-:W-:Y:S01]  /*a920*/  @!PT LDS RZ, [RZ] ;  /* 0x00000000fffff984 */ /* 0x000fe20000000800 */
[----:B------:R-:W-:Y:S01]  /*a930*/  @!PT LDS RZ, [RZ] ;  /* 0x00000000fffff984 */ /* 0x000fe20000000800 */
[----:B------:R-:W-:Y:S01]  /*a940*/  @!PT LDS RZ, [RZ] ;  /* 0x00000000fffff984 */ /* 0x000fe20000000800 */
[----:B------:R-:W-:Y:S01]  /*a950*/  @!PT LDS RZ, [RZ] ;  /* 0x00000000fffff984 */ /* 0x000fe20000000800 */
[----:B------:R0:W-:Y:S06]  /*a960*/  MEMBAR.ALL.CTA ;  /* 0x0000000000007992 */ /* 0x0001ec0000008000 */
[----:B0-----:R-:W0:Y:S01]  /*a970*/  FENCE.VIEW.ASYNC.S ;  /* 0x00000000000073c6 */ /* 0x001e220000000000 */
[----:B------:R-:W-:Y:S01]  /*a980*/  IMAD.U32 R21, RZ, RZ, UR41 ;  /* 0x00000029ff157e24 */ /* 0x000fe2000f8e00ff */
[----:B------:R-:W-:Y:S01]  /*a990*/  SHF.R.S32.HI R52, RZ, 0x1f, R19 ;  /* 0x0000001fff347819 */ /* 0x000fe20000011413 */
[----:B------:R-:W-:-:S02]  /*a9a0*/  IMAD R21, R2, R27, R26 ;  /* 0x0000001b02157224 */ /* 0x000fc400078e021a */
[----:B------:R-:W-:Y:S01]  /*a9b0*/  IMAD.U32 R3, RZ, RZ, UR5 ;  /* 0x00000005ff037e24 */ /* 0x000fe2000f8e00ff */
[----:B------:R-:W-:Y:S01]  /*a9c0*/  ULDC UR5, c[0x0][0xac8] ;  /* 0x0002b20000057ab9 */ /* 0x000fe20000000800 */
[----:B------:R-:W-:Y:S02]  /*a9d0*/  IMAD R24, R24, UR6, RZ ;  /* 0x0000000618187c24 */ /* 0x000fe4000f8e02ff */
[----:B------:R-:W-:Y:S01]  /*a9e0*/  IMAD.MOV.U32 R2, RZ, RZ, R20 ;  /* 0x000000ffff027224 */ /* 0x000fe200078e0014 */
[----:B------:R-:W-:Y:S01]  /*a9f0*/  SHF.R.S32.HI R20, RZ, 0x1f, R21 ;  /* 0x0000001fff147819 */ /* 0x000fe20000011415 */
[C---:B------:R-:W-:Y:S02]  /*aa00*/  IMAD R27, R25.reuse, UR7, R24 ;  /* 0x00000007191b7c24 */ /* 0x040fe4000f8e0218 */
        /* <DEDUP_REMOVED lines=8> */
[----:B------:R-:W-:Y:S01]  /*aa90*/  LEA R26, P0, R2, UR6, 0x1 ;  /* 0x00000006021a7c11 */ /* 0x000fe2000f8008ff */
[----:B------:R-:W-:Y:S02]  /*aaa0*/  IMAD.IADD R3, R3, 0x1, R25 ;  /* 0x0000000103037824 */ /* 0x000fe400078e0219 */
[----:B------:R-:W-:Y:S02]  /*aab0*/  VIADD R0, R0, 0x13220 ;  /* 0x0001322000007836 */ /* 0x000fe40000000000 */
[----:B0-----:R-:W0:Y:S01]  /*aac0*/  SHFL.IDX PT, R24, R26, RZ, 0x181f ;  /* 0x00181fff1a187589 */ /* 0x001e2200000e0000 */
[----:B------:R-:W-:Y:S01]  /*aad0*/  LEA.HI.X R27, R2, UR7, R3, 0x1, P0 ;  /* 0x00000007021b7c11 */ /* 0x000fe200080f0c03 */
[----:B------:R-:W-:Y:S01]  /*aae0*/  VIADD R2, R34, 0x30 ;  /* 0x0000003022027836 */ /* 0x000fe20000000000 */
[----:B------:R-:W-:Y:S01]  /*aaf0*/  ISETP.GE.AND P0, PT, R19, UR5, PT ;  /* 0x0000000513007c0c */ /* 0x000fe2000bf06270 */
[----:B------:R-:W1:Y:S01]  /*ab00*/  SHFL.IDX PT, R38, R26, 0x1, 0x181f ;  /* 0x00381f001a267f89 */ /* 0x000e6200000e0000 */
[----:B------:R-:W-:-:S02]  /*ab10*/  PRMT R0, RZ, 0x654, R0 ;  /* 0x00000654ff007816 */ /* 0x000fc40000000000 */
[-C--:B------:R-:W-:Y:S01]  /*ab20*/  ISETP.GE.OR P1, PT, R34, R43.reuse, P0 ;  /* 0x0000002b2200720c */ /* 0x080fe20000726670 */
[----:B------:R-:W2:Y:S01]  /*ab30*/  SHFL.IDX PT, R42, R26, 0x2, 0x181f ;  /* 0x00581f001a2a7f89 */ /* 0x000ea200000e0000 */
[-C--:B------:R-:W-:Y:S01]  /*ab40*/  ISETP.GE.OR P2, PT, R2, R43.reuse, P0 ;  /* 0x0000002b0200720c */ /* 0x080fe20000746670 */
[----:B------:R3:W-:Y:S01]  /*ab50*/  SYNCS.ARRIVE.TRANS64.RED.A1T0 RZ, [R0+URZ], RZ ;  /* 0x000000ff00ff79a7 */ /* 0x0007e2000810043f */
[----:B------:R-:W-:Y:S01]  /*ab60*/  ISETP.GE.OR P3, PT, R20, R43, P0 ;  /* 0x0000002b1400720c */ /* 0x000fe20000766670 */
[----:B------:R-:W2:Y:S04]  /*ab70*/  SHFL.IDX PT, R32, R27, RZ, 0x181f ;  /* 0x00181fff1b207589 */ /* 0x000ea800000e0000 */
[----:B------:R-:W2:Y:S01]  /*ab80*/  SHFL.IDX PT, R36, R27, 0x1, 0x181f ;  /* 0x00381f001b247f89 */ /* 0x000ea200000e0000 */
[----:B---3--:R-:W-:-:S03]  /*ab90*/  VIADD R0, R34, 0x90 ;  /* 0x0000009022007836 */ /* 0x008fc60000000000 */
[----:B------:R-:W3:Y:S02]  /*aba0*/  SHFL.IDX PT, R40, R27, 0x2, 0x181f ;  /* 0x00581f001b287f89 */ /* 0x000ee400000e0000 */
[----:B------:R-:W-:Y:S02]  /*abb0*/  ISETP.GE.OR P0, PT, R0, R43, P0 ;  /* 0x0000002b0000720c */ /* 0x000fe40000706670 */
[----:B------:R-:W4:Y:S01]  /*abc0*/  SHFL.IDX PT, R26, R26, 0x3, 0x181f ;  /* 0x00781f001a1a7f89 */ /* 0x000f2200000e0000 */
[C---:B0-----:R-:W-:Y:S02]  /*abd0*/  @!P1 LEA R2, P4, R19.reuse, R24, 0x1 ;  /* 0x0000001813029211 */ /* 0x041fe400078808ff */
[C---:B-1----:R-:W-:Y:S02]  /*abe0*/  @!P2 LEA R20, P5, R19.reuse, R38, 0x1 ;  /* 0x000000261314a211 */ /* 0x042fe400078a08ff */
[C---:B--2---:R-:W-:Y:S02]  /*abf0*/  @!P3 LEA R24, P6, R19.reuse, R42, 0x1 ;  /* 0x0000002a1318b211 */ /* 0x044fe400078c08ff */
[----:B------:R-:W-:-:S02]  /*ac00*/  @!P1 LEA.HI.X R3, R19, R32, R52, 0x1, P4 ;  /* 0x0000002013039211 */ /* 0x000fc400020f0c34 */
[----:B------:R0:W2:Y:S01]  /*ac10*/  SHFL.IDX PT, R32, R27, 0x3, 0x181f ;  /* 0x00781f001b207f89 */ /* 0x0000a200000e0000 */
[C-C-:B------:R-:W-:Y:S02]  /*ac20*/  @!P2 LEA.HI.X R21, R19.reuse, R36, R52.reuse, 0x1, P5 ;  /* 0x000000241315a211 */ /* 0x140fe400028f0c34 */
[----:B---3--:R-:W-:Y:S01]  /*ac30*/  @!P3 LEA.HI.X R25, R19, R40, R52, 0x1, P6 ;  /* 0x000000281319b211 */ /* 0x008fe200030f0c34 */
[----:B----4-:R0:W-:Y:S04]  /*ac40*/  @!P1 ST.E.128 desc[UR48][R2.64], R8 ;  /* 0x0000000802009985 */ /* 0x0101e8000c101d30 */
[----:B------:R0:W-:Y:S04]  /*ac50*/  @!P2 ST.E.128 desc[UR48][R20.64], R28 ;  /* 0x0000001c1400a985 */ /* 0x0001e8000c101d30 */
[----:B------:R0:W-:Y:S01]  /*ac60*/  @!P3 ST.E.128 desc[UR48][R24.64], R12 ;  /* 0x0000000c1800b985 */ /* 0x0001e2000c101d30 */
[----:B--2---:R-:W-:Y:S05]  /*ac70*/  @P0 BRA `(.L_x_1550) ;  /* 0x0000000400f00947 */ /* 0x004fea0003800000 */
[----:B0-----:R-:W-:-:S04]  /*ac80*/  LEA R2, P0, R19, R26, 0x1 ;  /* 0x0000001a13027211 */ /* 0x001fc800078008ff */
[----:B------:R-:W-:-:S05]  /*ac90*/  LEA.HI.X R3, R19, R32, R52, 0x1, P0 ;  /* 0x0000002013037211 */ /* 0x000fca00000f0c34 */
[----:B-----5:R2:W-:Y:S01]  /*aca0*/  ST.E.128 desc[UR48][R2.64], R4 ;  /* 0x0000000402007985 */ /* 0x0205e2000c101d30 */
[----:B------:R-:W-:Y:S05]  /*acb0*/  BRA `(.L_x_1550) ;  /* 0x0000000400e07947 */ /* 0x000fea0003800000 */
.L_x_1549:
[----:B------:R-:W0:Y:S01]  /*acc0*/  LDC R11, c[0x0][0xbe8] ;  /* 0x0002fa00ff0b7b82 */ /* 0x000e220000000800 */
[----:B------:R-:W1:Y:S01]  /*acd0*/  S2R R0, SR_TID.X ;  /* 0x0000000000007919 */ /* 0x000e620000002100 */
[----:B------:R-:W-:Y:S01]  /*ace0*/  USHF.R.S32.HI UR8, URZ, 0x1f, UR41 ;  /* 0x0000001f3f087899 */ /* 0x000fe20008011429 */
[----:B------:R-:W-:Y:S01]  /*acf0*/  BSSY B1, `(.L_x_1551) ;  /* 0x0000031000017945 */ /* 0x000fe20003800000 */
[----:B------:R-:W-:Y:S01]  /*ad00*/  USHF.R.S32.HI UR9, URZ, 0x1f, UR40 ;  /* 0x0000001f3f097899 */ /* 0x000fe20008011428 */
[----:B------:R-:W-:Y:S01]  /*ad10*/  IMAD R6, R18, 0x30, R22 ;  /* 0x0000003012067824 */ /* 0x000fe200078e0216 */
[----:B0-----:R-:W-:Y:S01]  /*ad20*/  ISETP.NE.AND P1, PT, R11, 0x1, PT ;  /* 0x000000010b00780c */ /* 0x001fe20003f25270 */
[----:B-1----:R-:W-:-:S12]  /*ad30*/  VIADD R0, R0, 0xffffff80 ;  /* 0xffffff8000007836 */ /* 0x002fd80000000000 */
[----:B------:R-:W0:Y:S01]  /*ad40*/  @P1 LDC R9, c[0x0][0xbec] ;  /* 0x0002fb00ff091b82 */ /* 0x000e220000000800 */
[----:B------:R-:W-:-:S07]  /*ad50*/  ISETP.GE.AND P0, PT, R0, 0xc0, PT ;  /* 0x000000c00000780c */ /* 0x000fce0003f06270 */
[----:B------:R-:W1:Y:S06]  /*ad60*/  @P1 LDC R13, c[0x0][0xbf0] ;  /* 0x0002fc00ff0d1b82 */ /* 0x000e6c0000000800 */
[----:B------:R-:W-:Y:S05]  /*ad70*/  @P0 BRA `(.L_x_1552) ;  /* 0x0000000000a00947 */ /* 0x000fea0003800000 */
[----:B------:R-:W2:Y:S01]  /*ad80*/  S2R R0, SR_TID.X ;  /* 0x0000000000007919 */ /* 0x000ea20000002100 */
[----:B------:R-:W3:Y:S01]  /*ad90*/  LDC R3, c[0x0][0xbe8] ;  /* 0x0002fa00ff037b82 */ /* 0x000ee20000000800 */
[----:B------:R-:W-:Y:S01]  /*ada0*/  IMAD.U32 R4, RZ, RZ, UR43 ;  /* 0x0000002bff047e24 */ /* 0x000fe2000f8e00ff */
[----:B------:R-:W-:Y:S02]  /*adb0*/  ULDC UR5, c[0x0][0xa88] ;  /* 0x0002a20000057ab9 */ /* 0x000fe40000000800 */
[----:B---3--:R-:W-:Y:S02]  /*adc0*/  IMAD R5, R3, UR5, RZ ;  /* 0x0000000503057c24 */ /* 0x008fe4000f8e02ff */
[----:B--2---:R-:W-:-:S04]  /*add0*/  IADD3 R4, R4, -0x80, R0 ;  /* 0xffffff8004047810 */ /* 0x004fc80007ffe000 */
        /* <DEDUP_REMOVED lines=34> */
.L_x_1552:
[----:B------:R-:W-:Y:S05]  /*b000*/  BSYNC B1 ;  /* 0x0000000000017941 */ /* 0x000fea0003800000 */
.L_x_1551:
[----:B------:R-:W-:Y:S01]  /*b010*/  ULDC.64 UR10, c[0x0][0xae8] ;  /* 0x0002ba00000a7ab9 */ /* 0x000fe20000000a00 */
[----:B------:R-:W-:Y:S01]  /*b020*/  VIADD R6, R6, UR43 ;  /* 0x0000002b06067c36 */ /* 0x000fe20008000000 */
[----:B------:R-:W-:Y:S01]  /*b030*/  UIMAD UR5, UR8, UR10, URZ ;  /* 0x0000000a080572a4 */ /* 0x000fe2000f8e023f */
[----:B------:R-:W-:Y:S01]  /*b040*/  VIADD R30, R22, UR43 ;  /* 0x0000002b161e7c36 */ /* 0x000fe20008000000 */
[----:B------:R-:W-:Y:S01]  /*b050*/  UIMAD.WIDE.U32 UR6, UR41, UR10, URZ ;  /* 0x0000000a290672a5 */ /* 0x000fe2000f8e003f */
[----:B0-----:R-:W-:Y:S01]  /*b060*/  @P1 IMAD.HI.U32 R0, R6, R9, RZ ;  /* 0x0000000906001227 */ /* 0x001fe200078e00ff */
[----:B------:R-:W-:Y:S01]  /*b070*/  UIMAD UR5, UR41, UR11, UR5 ;  /* 0x0000000b290572a4 */ /* 0x000fe2000f8e0205 */
[----:B------:R-:W-:Y:S02]  /*b080*/  SHF.R.S32.HI R15, RZ, 0x1f, R19 ;  /* 0x0000001fff0f7819 */ /* 0x000fe40000011413 */
[----:B------:R-:W-:Y:S01]  /*b090*/  ULDC.64 UR10, c[0x0][0xaf0] ;  /* 0x0002bc00000a7ab9 */ /* 0x000fe20000000a00 */
[----:B------:R-:W-:Y:S01]  /*b0a0*/  UIADD3 UR7, UR7, UR5, URZ ;  /* 0x0000000507077290 */ /* 0x000fe2000fffe03f */
[----:B--2---:R-:W-:Y:S01]  /*b0b0*/  IMAD.MOV.U32 R5, RZ, RZ, R6 ;  /* 0x000000ffff057224 */ /* 0x004fe200078e0006 */
[----:B------:R-:W-:Y:S01]  /*b0c0*/  UIMAD UR5, UR9, UR10, URZ ;  /* 0x0000000a090572a4 */ /* 0x000fe2000f8e023f */
[----:B-1----:R-:W-:-:S03]  /*b0d0*/  @P1 SHF.R.U32.HI R5, RZ, R13, R0 ;  /* 0x0000000dff051219 */ /* 0x002fc60000011600 */
[----:B------:R-:W-:Y:S01]  /*b0e0*/  UIMAD UR5, UR40, UR11, UR5 ;  /* 0x0000000b280572a4 */ /* 0x000fe2000f8e0205 */
[--C-:B------:R-:W-:Y:S01]  /*b0f0*/  SHF.R.S32.HI R0, RZ, 0x1f, R5.reuse ;  /* 0x0000001fff007819 */ /* 0x100fe20000011405 */
[----:B------:R-:W-:Y:S01]  /*b100*/  UIMAD.WIDE.U32 UR40, UR40, UR10, UR6 ;  /* 0x0000000a282872a5 */ /* 0x000fe2000f8e0006 */
[----:B------:R-:W-:Y:S02]  /*b110*/  IMAD.MOV R7, RZ, RZ, -R5 ;  /* 0x000000ffff077224 */ /* 0x000fe400078e0a05 */
[----:B------:R-:W-:Y:S01]  /*b120*/  ULDC.64 UR6, c[0x0][0xae0] ;  /* 0x0002b80000067ab9 */ /* 0x000fe20000000a00 */
[----:B------:R-:W-:Y:S01]  /*b130*/  UIADD3 UR5, UR41, UR5, URZ ;  /* 0x0000000529057290 */ /* 0x000fe2000fffe03f */
[----:B------:R-:W-:Y:S02]  /*b140*/  IMAD R7, R11, R7, R6 ;  /* 0x000000070b077224 */ /* 0x000fe400078e0206 */
[----:B------:R-:W-:Y:S02]  /*b150*/  IMAD R0, R0, UR6, RZ ;  /* 0x0000000600007c24 */ /* 0x000fe4000f8e02ff */
[----:B------:R-:W-:-:S02]  /*b160*/  IMAD.U32 R3, RZ, RZ, UR41 ;  /* 0x00000029ff037e24 */ /* 0x000fc4000f8e00ff */
[----:B------:R-:W-:Y:S02]  /*b170*/  IMAD.U32 R2, RZ, RZ, UR40 ;  /* 0x00000028ff027e24 */ /* 0x000fe4000f8e00ff */
[----:B------:R-:W-:Y:S01]  /*b180*/  IMAD.U32 R3, RZ, RZ, UR5 ;  /* 0x00000005ff037e24 */ /* 0x000fe2000f8e00ff */
[----:B------:R-:W-:Y:S01]  /*b190*/  ULDC UR5, c[0x0][0xac8] ;  /* 0x0002b20000057ab9 */ /* 0x000fe20000000800 */
[C---:B------:R-:W-:Y:S01]  /*b1a0*/  IMAD R9, R5.reuse, UR7, R0 ;  /* 0x0000000705097c24 */ /* 0x040fe2000f8e0200 */
[----:B------:R-:W-:Y:S01]  /*b1b0*/  SHF.R.S32.HI R0, RZ, 0x1f, R7 ;  /* 0x0000001fff007819 */ /* 0x000fe20000011407 */
        /* <DEDUP_REMOVED lines=24> */
[----:B------:R1:W4:Y:S04]  /*b340*/  SHFL.IDX PT, R28, R4, 0x3, 0x181f ;  /* 0x00781f00041c7f89 */ /* 0x00032800000e0000 */
        /* <DEDUP_REMOVED lines=15> */
.L_x_1550:
[----:B------:R-:W-:Y:S05]  /*b440*/  BSYNC B0 ;  /* 0x0000000000007941 */ /* 0x000fea0003800000 */
.L_x_1548:
[----:B------:R-:W-:Y:S02]  /*b450*/  ULDC UR5, c[0x0][0xc38] ;  /* 0x00030e0000057ab9 */ /* 0x000fe40000000800 */
[----:B------:R-:W-:-:S06]  /*b460*/  UISETP.GE.AND UP0, UPT, UR4, UR5, UPT ;  /* 0x000000050400728c */ /* 0x000fcc000bf06270 */
[----:B------:R-:W-:-:S13]  /*b470*/  PLOP3.LUT P0, PT, PT, PT, UP0, 0x80, 0x0 ;  /* 0x000000000000781c */ /* 0x000fda0003f0f008 */
[----:B------:R-:W-:Y:S05]  /*b480*/  @!P0 BRA `(.L_x_1553) ;  /* 0xffffff5800348947 */ /* 0x000fea000383ffff */
[----:B------:R-:W-:Y:S05]  /*b490*/  EXIT ;  /* 0x000000000000794d */ /* 0x000fea0003800000 */
.L_x_1510:
        /* <DEDUP_REMOVED lines=15> */
[----:B------:R-:W0:Y:S01]  /*b590*/  S2R R11, SR_TID.X ;  /* 0x00000000000b7919 */ /* 0x000e220000002100 */
[----:B------:R-:W1:Y:S01]  /*b5a0*/  S2UR UR5, SR_CgaCtaId ;  /* 0x00000000000579c3 */ /* 0x000e620000008800 */
[----:B------:R-:W-:Y:S01]  /*b5b0*/  UMOV UR4, 0x400 ;  /* 0x0000040000047882 */ /* 0x000fe20000000000 */
[----:B------:R-:W-:Y:S01]  /*b5c0*/  IMAD.U32 R27, RZ, RZ, UR6 ;  /* 0x00000006ff1b7e24 */ /* 0x000fe2000f8e00ff */
[----:B------:R-:W-:Y:S01]  /*b5d0*/  ULOP3.LUT UR39, UR38, 0x1, URZ, 0xfc, !UPT ;  /* 0x0000000126277892 */ /* 0x000fe2000f8efc3f */
[----:B------:R-:W-:Y:S01]  /*b5e0*/  IMAD.MOV.U32 R19, RZ, RZ, 0x1 ;  /* 0x00000001ff137424 */ /* 0x000fe200078e00ff */
[----:B------:R-:W-:Y:S01]  /*b5f0*/  ULOP3.LUT UR44, UR38, 0x2, URZ, 0xfc, !UPT ;  /* 0x00000002262c7892 */ /* 0x000fe2000f8efc3f */
[----:B------:R-:W-:Y:S01]  /*b600*/  IMAD.MOV.U32 R18, RZ, RZ, RZ ;  /* 0x000000ffff127224 */ /* 0x000fe200078e00ff */
[----:B------:R-:W-:Y:S01]  /*b610*/  ULDC UR42, c[0x0][0xc] ;  /* 0x00000300002a7ab9 */ /* 0x000fe20000000800 */
[----:B------:R-:W-:Y:S01]  /*b620*/  IMAD.MOV.U32 R29, RZ, RZ, RZ ;  /* 0x000000ffff1d7224 */ /* 0x000fe200078e00ff */
[----:B------:R-:W-:Y:S01]  /*b630*/  ULDC.64 UR46, c[0x0][0x198] ;  /* 0x00006600002e7ab9 */ /* 0x000fe20000000a00 */
[----:B-1----:R-:W-:-:S06]  /*b640*/  ULEA UR4, UR5, UR4, 0x18 ;  /* 0x0000000405047291 */ /* 0x002fcc000f8ec03f */
[----:B------:R-:W-:Y:S01]  /*b650*/  IMAD.U32 R16, RZ, RZ, UR4 ;  /* 0x00000004ff107e24 */ /* 0x000fe2000f8e00ff */
[C---:B0-----:R-:W-:Y:S01]  /*b660*/  LOP3.LUT R10, R11.reuse, 0x7f, RZ, 0xc0, !PT ;  /* 0x0000007f0b0a7812 */ /* 0x041fe200078ec0ff */
[C---:B------:R-:W-:Y:S01]  /*b670*/  IMAD.SHL.U32 R26, R11.reuse, 0x40, RZ ;  /* 0x000000400b1a7824 */ /* 0x040fe200078e00ff */
[----:B------:R-:W-:Y:S01]  /*b680*/  SHF.R.U32.HI R4, RZ, 0x1, R11 ;  /* 0x00000001ff047819 */ /* 0x000fe2000001160b */
[C---:B------:R-:W-:Y:S02]  /*b690*/  IMAD.SHL.U32 R2, R11.reuse, 0x10, RZ ;  /* 0x000000100b027824 */ /* 0x040fe400078e00ff */
[C---:B------:R-:W-:Y:S01]  /*b6a0*/  IMAD.SHL.U32 R8, R11.reuse, 0x2, RZ ;  /* 0x000000020b087824 */ /* 0x040fe200078e00ff */
[----:B------:R-:W-:Y:S01]  /*b6b0*/  LOP3.LUT R3, R26, 0x180, RZ, 0xc0, !PT ;  /* 0x000001801a037812 */ /* 0x000fe200078ec0ff */
[----:B------:R-:W-:Y:S01]  /*b6c0*/  IMAD.SHL.U32 R6, R10, 0x10, RZ ;  /* 0x000000100a067824 */ /* 0x000fe200078e00ff */
[----:B------:R-:W-:Y:S01]  /*b6d0*/  LOP3.LUT R5, R2, 0x1b0, RZ, 0xc0, !PT ;  /* 0x000001b002057812 */ /* 0x000fe200078ec0ff */
[----:B------:R-:W-:Y:S01]  /*b6e0*/  IMAD.SHL.U32 R0, R11, 0x20, RZ ;  /* 0x000000200b007824 */ /* 0x000fe200078e00ff */
[----:B------:R-:W-:Y:S01]  /*b6f0*/  LOP3.LUT R3, R3, 0x30, R4, 0xf8, !PT ;  /* 0x0000003003037812 */ /* 0x000fe200078ef804 */
[----:B------:R-:W-:Y:S01]  /*b700*/  IMAD.SHL.U32 R4, R11, 0x8, RZ ;  /* 0x000000080b047824 */ /* 0x000fe200078e00ff */
[----:B------:R-:W-:-:S02]  /*b710*/  LOP3.LUT R8, R5, 0x30, R8, 0x78, !PT ;  /* 0x0000003005087812 */ /* 0x000fc400078e7808 */
[----:B------:R-:W-:Y:S01]  /*b720*/  LOP3.LUT R7, R6, 0x600, RZ, 0xc0, !PT ;  /* 0x0000060006077812 */ /* 0x000fe200078ec0ff */
[----:B------:R-:W-:Y:S01]  /*b730*/  IMAD.SHL.U32 R6, R11, 0x4, RZ ;  /* 0x000000040b067824 */ /* 0x000fe200078e00ff */
[----:B------:R-:W-:Y:S02]  /*b740*/  LOP3.LUT R5, R0, 0x80, RZ, 0xc0, !PT ;  /* 0x0000008000057812 */ /* 0x000fe400078ec0ff */
[----:B------:R-:W-:Y:S02]  /*b750*/  LOP3.LUT R9, R7, 0x60, R0, 0xf8, !PT ;  /* 0x0000006007097812 */ /* 0x000fe400078ef800 */
[----:B------:R-:W-:Y:S02]  /*b760*/  LOP3.LUT R5, R5, 0x10, R11, 0xf8, !PT ;  /* 0x0000001005057812 */ /* 0x000fe400078ef80b */
[----:B------:R-:W-:Y:S02]  /*b770*/  LOP3.LUT R7, R7, 0x40, R2, 0xf8, !PT ;  /* 0x0000004007077812 */ /* 0x000fe400078ef802 */
[----:B------:R-:W-:-:S02]  /*b780*/  LOP3.LUT R3, R3, 0x30, R4, 0x78, !PT ;  /* 0x0000003003037812 */ /* 0x000fc400078e7804 */
[----:B------:R-:W-:Y:S02]  /*b790*/  LOP3.LUT R5, R5, 0x10, R6, 0x78, !PT ;  /* 0x0000001005057812 */ /* 0x000fe400078e7806 */
[----:B------:R-:W-:Y:S02]  /*b7a0*/  LOP3.LUT R7, R7, R8, RZ, 0xfc, !PT ;  /* 0x0000000807077212 */ /* 0x000fe400078efcff */
[----:B------:R-:W-:Y:S02]  /*b7b0*/  LOP3.LUT R26, R3, 0x640, R26, 0xf8, !PT ;  /* 0x00000640031a7812 */ /* 0x000fe400078ef81a */
[----:B------:R-:W-:Y:S01]  /*b7c0*/  LOP3.LUT R6, R9, 0x100, R0, 0xf8, !PT ;  /* 0x0000010009067812 */ /* 0x000fe200078ef800 */
[----:B------:R-:W-:Y:S01]  /*b7d0*/  IMAD.IADD R28, R16, 0x1, R7 ;  /* 0x00000001101c7824 */ /* 0x000fe200078e0207 */
[----:B------:R-:W-:Y:S02]  /*b7e0*/  SHF.R.U32.HI R3, RZ, 0x2, R10 ;  /* 0x00000002ff037819 */ /* 0x000fe4000001160a */
[----:B------:R-:W-:-:S02]  /*b7f0*/  LOP3.LUT R25, R6, R5, RZ, 0xfc, !PT ;  /* 0x0000000506197212 */ /* 0x000fc400078efcff */
[----:B------:R-:W-:-:S07]  /*b800*/  LOP3.LUT R0, R3, 0x60, R0, 0xf8, !PT ;  /* 0x0000006003007812 */ /* 0x000fce00078ef800 */
.L_x_1613:
        /* <DEDUP_REMOVED lines=22> */
.L_x_1555:
[----:B------:R-:W-:Y:S01]  /*b970*/  ULDC UR9, c[0x0][0xc54] ;  /* 0x0003150000097ab9 */ /* 0x000fe20000000800 */
[----:B------:R-:W-:Y:S01]  /*b980*/  UMOV UR5, UR8 ;  /* 0x0000000800057c82 */ /* 0x000fe20008000000 */
[----:B------:R-:W-:-:S11]  /*b990*/  UISETP.NE.AND UP0, UPT, UR9, 0x1, UPT ;  /* 0x000000010900788c */ /* 0x000fd6000bf05270 */
[----:B------:R-:W-:Y:S02]  /*b9a0*/  @UP0 ULDC.64 UR10, c[0x0][0xc58] ;  /* 0x00031600000a0ab9 */ /* 0x000fe40000000a00 */
[----:B------:R-:W-:-:S04]  /*b9b0*/  UIMAD.WIDE.U32 UR6, UR8, UR10, URZ ;  /* 0x0000000a080672a5 */ /* 0x000fc8000f8e003f */
[----:B------:R-:W-:-:S04]  /*b9c0*/  @UP0 USHF.R.U32.HI UR5, URZ, UR11, UR7 ;  /* 0x0000000b3f050299 */ /* 0x000fc80008011607 */
[----:B------:R-:W-:-:S12]  /*b9d0*/  UIMAD UR6, UR5, UR9, URZ ;  /* 0x00000009050672a4 */ /* 0x000fd8000f8e023f */
.L_x_1556:
[----:B------:R-:W-:Y:S01]  /*b9e0*/  ULOP3.LUT UR41, URZ, UR5, URZ, 0x33, !UPT ;  /* 0x000000053f297292 */ /* 0x000fe2000f8e333f */
[----:B------:R-:W-:Y:S01]  /*b9f0*/  BSSY B7, `(.L_x_1557) ;  /* 0x00002bf000077945 */ /* 0x000fe20003800000 */
[----:B------:R-:W-:Y:S01]  /*ba00*/  ULDC UR7, c[0x0][0x448] ;  /* 0x0001120000077ab9 */ /* 0x000fe20000000800 */
[----:B------:R-:W-:Y:S01]  /*ba10*/  ULDC UR5, c[0x0][0xc3c] ;  /* 0x00030f0000057ab9 */ /* 0x000fe20000000800 */
[----:B------:R-:W-:Y:S02]  /*ba20*/  UISETP.NE.AND UP1, UPT, UR7, 0x1, UPT ;  /* 0x000000010700788c */ /* 0x000fe4000bf25270 */
[----:B------:R-:W-:Y:S01]  /*ba30*/  UIADD3 UR41, UR41, UR5, URZ ;  /* 0x0000000529297290 */ /* 0x000fe2000fffe03f */
[----:B------:R-:W-:Y:S01]  /*ba40*/  ULDC.64 UR10, c[0x0][0x418] ;  /* 0x00010600000a7ab9 */ /* 0x000fe20000000a00 */
[----:B------:R-:W-:Y:S02]  /*ba50*/  UIADD3 UR5, UR8, -UR6, URZ ;  /* 0x8000000608057290 */ /* 0x000fe4000fffe03f */
[----:B------:R-:W-:-:S02]  /*ba60*/  UISETP.NE.U32.AND UP0, UPT, UR10, URZ, UPT ;  /* 0x0000003f0a00728c */ /* 0x000fc4000bf05070 */
[----:B------:R-:W-:Y:S02]  /*ba70*/  UIMAD UR8, UR41, 0xc0, URZ ;  /* 0x000000c0290878a4 */ /* 0x000fe4000f8e023f */
[----:B------:R-:W-:Y:S01]  /*ba80*/  UISETP.NE.AND.EX UP0, UPT, UR11, URZ, UPT, UP0 ;  /* 0x0000003f0b00728c */ /* 0x000fe2000bf05300 */
[----:B------:R-:W-:Y:S01]  /*ba90*/  ULDC UR7, c[0x0][0x288] ;  /* 0x0000a20000077ab9 */ /* 0x000fe20000000800 */
[----:B------:R-:W-:Y:S01]  /*baa0*/  UIADD3 UR8, UR8, 0xbf, URZ ;  /* 0x000000bf08087890 */ /* 0x000fe2000fffe03f */
[----:B------:R-:W-:Y:S01]  /*bab0*/  ULDC UR6, c[0x0][0x424] ;  /* 0x0001090000067ab9 */ /* 0x000fe20000000800 */
[----:B------:R-:W-:Y:S02]  /*bac0*/  UIADD3 UR13, -UR7, 0xa0, URZ ;  /* 0x000000a0070d7890 */ /* 0x000fe4000fffe13f */
[----:B------:R-:W-:Y:S01]  /*bad0*/  USEL UR9, UR6, 0x1, UP0 ;  /* 0x0000000106097887 */ /* 0x000fe20008000000 */
[----:B------:R-:W-:Y:S01]  /*bae0*/  @UP1 ULDC UR7, c[0x0][0x44c] ;  /* 0x0001130000071ab9 */ /* 0x000fe20000000800 */
[----:B------:R-:W-:Y:S01]  /*baf0*/  ULDC UR12, c[0x0][0x2f0] ;  /* 0x0000bc00000c7ab9 */ /* 0x000fe20000000800 */
[----:B------:R-:W-:Y:S01]  /*bb00*/  UIMAD.WIDE.U32 UR6, UR8, UR7, URZ ;  /* 0x00000007080672a5 */ /* 0x000fe2000f8e003f */
[----:B------:R-:W-:Y:S01]  /*bb10*/  @UP1 ULDC UR14, c[0x0][0x450] ;  /* 0x00011400000e1ab9 */ /* 0x000fe20000000800 */
[----:B------:R-:W-:-:S02]  /*bb20*/  UIMAD UR13, UR9, UR12, UR13 ;  /* 0x0000000c090d72a4 */ /* 0x000fc4000f8e020d */
[----:B------:R-:W-:Y:S02]  /*bb30*/  @UP1 USHF.R.U32.HI UR8, URZ, UR14, UR7 ;  /* 0x0000000e3f081299 */ /* 0x000fe40008011607 */
[----:B------:R-:W-:Y:S02]  /*bb40*/  UIMAD UR6, UR9, UR12, 0x9f ;  /* 0x0000009f090674a4 */ /* 0x000fe4000f8e020c */
[----:B------:R-:W-:Y:S02]  /*bb50*/  UIADD3 UR8, UR13, UR8, URZ ;  /* 0x000000080d087290 */ /* 0x000fe4000fffe03f */
[----:B------:R-:W-:Y:S02]  /*bb60*/  UIMAD.WIDE UR6, UR6, 0x66666667, URZ ;  /* 0x66666667060678a5 */ /* 0x000fe4000f8e023f */
[----:B------:R-:W-:Y:S02]  /*bb70*/  UIMAD.WIDE UR8, UR8, 0x66666667, URZ ;  /* 0x66666667080878a5 */ /* 0x000fe4000f8e023f */
[----:B------:R-:W-:-:S02]  /*bb80*/  USHF.R.U32.HI UR12, URZ, 0x1f, UR7 ;  /* 0x0000001f3f0c7899 */ /* 0x000fc40008011607 */
[----:B------:R-:W-:Y:S01]  /*bb90*/  USHF.R.U32.HI UR6, URZ, 0x1f, UR9 ;  /* 0x0000001f3f067899 */ /* 0x000fe20008011609 */
[----:B------:R-:W-:Y:S01]  /*bba0*/  ULDC UR11, c[0x0][0xc48] ;  /* 0x00031200000b7ab9 */ /* 0x000fe20000000800 */
[----:B------:R-:W-:Y:S02]  /*bbb0*/  ULEA.HI.SX32 UR12, UR7, UR12, 0x1a ;  /* 0x0000000c070c7291 */ /* 0x000fe4000f8fd23f */
[----:B------:R-:W-:Y:S02]  /*bbc0*/  ULEA.HI.SX32 UR6, UR9, UR6, 0x1a ;  /* 0x0000000609067291 */ /* 0x000fe4000f8fd23f */
[----:B------:R-:W-:Y:S02]  /*bbd0*/  UISETP.NE.AND UP0, UPT, UR11, 0x1, UPT ;  /* 0x000000010b00788c */ /* 0x000fe4000bf05270 */
[----:B------:R-:W-:Y:S01]  /*bbe0*/  UISETP.LT.AND UP1, UPT, UR12, UR6, UPT ;  /* 0x000000060c00728c */ /* 0x000fe2000bf21270 */
[----:B------:R-:W-:-:S03]  /*bbf0*/  ULDC UR10, c[0x0][0xc54] ;  /* 0x00031500000a7ab9 */ /* 0x000fc60000000800 */
[----:B------:R-:W-:Y:S02]  /*bc00*/  USEL UR40, UR12, UR6, UP1 ;  /* 0x000000060c287287 */ /* 0x000fe40008800000 */
[----:B------:R-:W-:-:S03]  /*bc10*/  UIMAD UR10, UR4, UR10, UR5 ;  /* 0x0000000a040a72a4 */ /* 0x000fc6000f8e0205 */
[----:B------:R-:W-:Y:S01]  /*bc20*/  @UP0 ULDC UR4, c[0x0][0xc4c] ;  /* 0x0003130000040ab9 */ /* 0x000fe20000000800 */
[----:B------:R-:W-:Y:S01]  /*bc30*/  ISETP.LT.AND P0, PT, RZ, UR40, PT ;  /* 0x00000028ff007c0c */ /* 0x000fe2000bf01270 */
[----:B------:R-:W-:Y:S01]  /*bc40*/  UIMAD.WIDE.U32 UR4, UR10, UR4, URZ ;  /* 0x000000040a0472a5 */ /* 0x000fe2000f8e003f */
[----:B------:R-:W-:Y:S01]  /*bc50*/  @UP0 ULDC UR7, c[0x0][0xc50] ;  /* 0x0003140000070ab9 */ /* 0x000fe20000000800 */
[----:B------:R-:W-:Y:S02]  /*bc60*/  UMOV UR43, UR10 ;  /* 0x0000000a002b7c82 */ /* 0x000fe40008000000 */
[----:B------:R-:W-:-:S04]  /*bc70*/  @UP0 USHF.R.U32.HI UR43, URZ, UR7, UR5 ;  /* 0x000000073f2b0299 */ /* 0x000fc80008011605 */
[----:B------:R-:W-:-:S04]  /*bc80*/  UIADD3 UR36, -UR43, URZ, URZ ;  /* 0x0000003f2b247290 */ /* 0x000fc8000fffe13f */
[----:B------:R-:W-:Y:S01]  /*bc90*/  UIMAD UR36, UR11, UR36, UR10 ;  /* 0x000000240b2472a4 */ /* 0x000fe2000f8e020a */
[----:B------:R-:W-:Y:S11]  /*bca0*/  @P0 BRA `(.L_x_1558) ;  /* 0x0000000000440947 */ /* 0x000ff60003800000 */
        /* <DEDUP_REMOVED lines=17> */
.L_x_1558:
        /* <DEDUP_REMOVED lines=20> */
.L_x_1561:
[----:B------:R-:W-:Y:S05]  /*bf00*/  BSYNC B6 ;  /* 0x0000000000067941 */ /* 0x000fea0003800000 */
.L_x_1560:
        /* <DEDUP_REMOVED lines=22> */
.L_x_1563:
[----:B------:R-:W-:Y:S05]  /*c070*/  BSYNC B6 ;  /* 0x0000000000067941 */ /* 0x000fea0003800000 */
.L_x_1562:
        /* <DEDUP_REMOVED lines=20> */
.L_x_1565:
[----:B------:R-:W-:Y:S05]  /*c1c0*/  BSYNC B6 ;  /* 0x0000000000067941 */ /* 0x000fea0003800000 */
.L_x_1564:
        /* <DEDUP_REMOVED lines=19> */
.L_x_1567:
[----:B------:R-:W-:Y:S05]  /*c300*/  BSYNC B6 ;  /* 0x0000000000067941 */ /* 0x000fea0003800000 */
.L_x_1566:
        /* <DEDUP_REMOVED lines=23> */
.L_x_1632:
        /* <DEDUP_REMOVED lines=10> */
.L_x_1635:
        /* <DEDUP_REMOVED lines=21> */
.L_x_1571:
[----:B-1----:R-:W1:Y:S01]  /*c670*/  S2R R2, SR_TID.X ;  /* 0x0000000000027919 */ /* 0x002e620000002100 */
[----:B------:R-:W-:Y:S01]  /*c680*/  IMAD R5, R18, 0x8, R16 ;  /* 0x0000000812057824 */ /* 0x000fe200078e0210 */
[----:B-1----:R-:W-:Y:S02]  /*c690*/  LOP3.LUT R3, R2, 0x7f, RZ, 0xc0, !PT ;  /* 0x0000007f02037812 */ /* 0x002fe400078ec0ff */
[----:B------:R-:W-:Y:S02]  /*c6a0*/  SHF.L.U32 R2, R19, 0x1f, RZ ;  /* 0x0000001f13027819 */ /* 0x000fe400000006ff */
[----:B------:R-:W-:Y:S02]  /*c6b0*/  ISETP.NE.AND P0, PT, R3, RZ, PT ;  /* 0x000000ff0300720c */ /* 0x000fe40003f05270 */
[----:B------:R-:W1:Y:S02]  /*c6c0*/  SYNCS.PHASECHK.TRANS64.TRYWAIT P1, [R5+URZ+0x13280], R2 ;  /* 0x01328002050075a7 */ /* 0x000e64000802017f */
[----:B-1----:R-:W-:Y:S09]  /*c6d0*/  @!P1 BRA `(.L_x_1572) ;  /* 0x0000002400fc9947 */ /* 0x002ff20003800000 */
.L_x_1636:
        /* <DEDUP_REMOVED lines=8> */
.L_x_1573:
        /* <DEDUP_REMOVED lines=16> */
.L_x_1637:
        /* <DEDUP_REMOVED lines=8> */
.L_x_1575:
        /* <DEDUP_REMOVED lines=17> */
.L_x_1569:
        /* <DEDUP_REMOVED lines=29> */
.L_x_1577:
[----:B------:R-:W-:Y:S05]  /*cbc0*/  BSYNC B6 ;  /* 0x0000000000067941 */ /* 0x000fea0003800000 */
.L_x_1576:
[----:B------:R-:W3:Y:S01]  /*cbd0*/  LDC R9, c[0x0][0x448] ;  /* 0x00011200ff097b82 */ /* 0x000ee20000000800 */
[----:B0-----:R-:W0:Y:S01]  /*cbe0*/  S2R R20, SR_TID.X ;  /* 0x0000000000147919 */ /* 0x001e220000002100 */
[----:B------:R-:W-:Y:S01]  /*cbf0*/  IMAD.U32 R6, RZ, RZ, UR41 ;  /* 0x00000029ff067e24 */ /* 0x000fe2000f8e00ff */
[----:B------:R-:W-:Y:S01]  /*cc00*/  ULDC.64 UR8, c[0x0][0x2e0] ;  /* 0x0000b80000087ab9 */ /* 0x000fe20000000a00 */
[----:B------:R-:W-:Y:S01]  /*cc10*/  UMOV UR4, UR50 ;  /* 0x0000003200047c82 */ /* 0x000fe20008000000 */
[----:B------:R-:W-:Y:S01]  /*cc20*/  UIMAD UR6, UR45, UR8, URZ ;  /* 0x000000082d0672a4 */ /* 0x000fe2000f8e023f */
[----:B------:R-:W-:Y:S02]  /*cc30*/  UMOV UR5, UR37 ;  /* 0x0000002500057c82 */ /* 0x000fe40008000000 */
[----:B------:R-:W-:Y:S02]  /*cc40*/  UIMAD.WIDE.U32 UR4, UR43, UR8, UR4 ;  /* 0x000000082b0472a5 */ /* 0x000fe4000f8e0004 */
[----:B------:R-:W-:-:S03]  /*cc50*/  UIMAD UR6, UR43, UR9, UR6 ;  /* 0x000000092b0672a4 */ /* 0x000fc6000f8e0206 */
[----:B------:R-:W-:Y:S01]  /*cc60*/  ULDC.64 UR8, c[0x0][0x2d0] ;  /* 0x0000b40000087ab9 */ /* 0x000fe20000000a00 */
[----:B------:R-:W-:Y:S01]  /*cc70*/  UIADD3 UR6, UR5, UR6, URZ ;  /* 0x0000000605067290 */ /* 0x000fe2000fffe03f */
[----:B------:R-:W-:-:S04]  /*cc80*/  IMAD.U32 R4, RZ, RZ, UR4 ;  /* 0x00000004ff047e24 */ /* 0x000fc8000f8e00ff */
[----:B-12---:R-:W-:Y:S01]  /*cc90*/  IMAD.MOV.U32 R2, RZ, RZ, R4 ;  /* 0x000000ffff027224 */ /* 0x006fe200078e0004 */
[----:B---3--:R-:W-:Y:S02]  /*cca0*/  ISETP.NE.AND P1, PT, R9, 0x1, PT ;  /* 0x000000010900780c */ /* 0x008fe40003f25270 */
[C---:B0-----:R-:W-:Y:S01]  /*ccb0*/  LOP3.LUT R21, R20.reuse, 0x7f, RZ, 0xc0, !PT ;  /* 0x0000007f14157812 */ /* 0x041fe200078ec0ff */
[----:B------:R-:W-:-:S10]  /*ccc0*/  IMAD.SHL.U32 R20, R20, 0x20, RZ ;  /* 0x0000002014147824 */ /* 0x000fd400078e00ff */
[----:B------:R-:W0:Y:S01]  /*ccd0*/  @P1 LDC R3, c[0x0][0x44c] ;  /* 0x00011300ff031b82 */ /* 0x000e220000000800 */
[----:B------:R-:W-:-:S04]  /*cce0*/  SHF.R.U32.HI R21, RZ, 0x2, R21 ;  /* 0x00000002ff157819 */ /* 0x000fc80000011615 */
[----:B------:R-:W-:-:S03]  /*ccf0*/  LOP3.LUT R20, R21, 0x60, R20, 0xf8, !PT ;  /* 0x0000006015147812 */ /* 0x000fc600078ef814 */
[----:B------:R-:W1:Y:S02]  /*cd00*/  @P1 LDC R5, c[0x0][0x450] ;  /* 0x00011400ff051b82 */ /* 0x000e640000000800 */
[----:B------:R-:W-:Y:S02]  /*cd10*/  IMAD R6, R6, 0xc0, R20 ;  /* 0x000000c006067824 */ /* 0x000fe400078e0214 */
[----:B------:R-:W2:Y:S02]  /*cd20*/  S2R R20, SR_TID.X ;  /* 0x0000000000147919 */ /* 0x000ea40000002100 */
[----:B------:R-:W-:Y:S02]  /*cd30*/  IMAD.MOV.U32 R7, RZ, RZ, R6 ;  /* 0x000000ffff077224 */ /* 0x000fe400078e0006 */
[----:B------:R-:W3:Y:S01]  /*cd40*/  @P1 LDC R8, c[0x0][0x450] ;  /* 0x00011400ff081b82 */ /* 0x000ee20000000800 */
[----:B0-----:R-:W-:-:S04]  /*cd50*/  @P1 IMAD.HI.U32 R0, R6, R3, RZ ;  /* 0x0000000306001227 */ /* 0x001fc800078e00ff */
[----:B------:R-:W-:Y:S01]  /*cd60*/  IMAD.U32 R3, RZ, RZ, UR6 ;  /* 0x00000006ff037e24 */ /* 0x000fe2000f8e00ff */
[----:B------:R-:W-:Y:S01]  /*cd70*/  ULDC.64 UR6, c[0x0][0x280] ;  /* 0x0000a00000067ab9 */ /* 0x000fe20000000a00 */
[----:B-1----:R-:W-:Y:S01]  /*cd80*/  @P1 SHF.R.U32.HI R7, RZ, R5, R0 ;  /* 0x00000005ff071219 */ /* 0x002fe20000011600 */
[----:B------:R-:W-:Y:S01]  /*cd90*/  IMAD.U32 R5, RZ, RZ, UR5 ;  /* 0x00000005ff057e24 */ /* 0x000fe2000f8e00ff */
[----:B------:R-:W-:Y:S02]  /*cda0*/  ULDC.64 UR4, c[0x0][0x2c8] ;  /* 0x0000b20000047ab9 */ /* 0x000fe40000000a00 */
[----:B------:R-:W-:Y:S01]  /*cdb0*/  SHF.R.S32.HI R0, RZ, 0x1f, R7 ;  /* 0x0000001fff007819 */ /* 0x000fe20000011407 */
[----:B------:R-:W-:-:S04]  /*cdc0*/  IMAD.WIDE.U32 R4, R7, UR8, R2 ;  /* 0x0000000807047c25 */ /* 0x000fc8000f8e0002 */
[----:B------:R-:W-:Y:S02]  /*cdd0*/  IMAD R0, R0, UR8, RZ ;  /* 0x0000000800007c24 */ /* 0x000fe4000f8e02ff */
[C---:B--2---:R-:W-:Y:S01]  /*cde0*/  IMAD.SHL.U32 R10, R20.reuse, 0x10, RZ ;  /* 0x00000010140a7824 */ /* 0x044fe200078e00ff */
[----:B------:R-:W-:Y:S01]  /*cdf0*/  LOP3.LUT R20, R20, 0x7f, RZ, 0xc0, !PT ;  /* 0x0000007f14147812 */ /* 0x000fe200078ec0ff */
[----:B------:R-:W-:Y:S02]  /*ce00*/  IMAD R11, R7, UR9, R0 ;  /* 0x00000009070b7c24 */ /* 0x000fe4000f8e0200 */
[----:B------:R-:W-:Y:S01]  /*ce10*/  IMAD.MOV R0, RZ, RZ, -R7 ;  /* 0x000000ffff007224 */ /* 0x000fe200078e0a07 */
[----:B------:R-:W-:Y:S01]  /*ce20*/  LOP3.LUT R10, R10, 0x30, RZ, 0xc0, !PT ;  /* 0x000000300a0a7812 */ /* 0x000fe200078ec0ff */
[----:B------:R-:W-:Y:S01]  /*ce30*/  IMAD.IADD R5, R5, 0x1, R11 ;  /* 0x0000000105057824 */ /* 0x000fe200078e020b */
[----:B------:R-:W-:Y:S01]  /*ce40*/  SHF.R.U32.HI R20, RZ, 0x2, R20 ;  /* 0x00000002ff147819 */ /* 0x000fe20000011614 */
[----:B------:R-:W-:-:S02]  /*ce50*/  IMAD R7, R9, R0, R6 ;  /* 0x0000000009077224 */ /* 0x000fc400078e0206 */
[----:B------:R-:W-:Y:S02]  /*ce60*/  VIADD R6, R6, 0x80 ;  /* 0x0000008006067836 */ /* 0x000fe40000000000 */
[----:B------:R-:W-:Y:S01]  /*ce70*/  IMAD.WIDE.U32 R4, R7, UR4, R4 ;  /* 0x0000000407047c25 */ /* 0x000fe2000f8e0004 */
[----:B------:R-:W-:-:S05]  /*ce80*/  SHF.R.S32.HI R0, RZ, 0x1f, R7 ;  /* 0x0000001fff007819 */ /* 0x000fca0000011407 */
[----:B------:R-:W-:-:S04]  /*ce90*/  IMAD R0, R0, UR4, RZ ;  /* 0x0000000400007c24 */ /* 0x000fc8000f8e02ff */
[----:B------:R-:W-:Y:S01]  /*cea0*/  IMAD R7, R7, UR5, R0 ;  /* 0x0000000507077c24 */ /* 0x000fe2000f8e0200 */
[----:B------:R-:W-:-:S04]  /*ceb0*/  IADD3 R0, P0, R4, UR6, RZ ;  /* 0x0000000604007c10 */ /* 0x000fc8000ff1e0ff */
[----:B------:R-:W-:Y:S01]  /*cec0*/  IADD3.X R4, R5, UR7, R7, P0, !PT ;  /* 0x0000000705047c10 */ /* 0x000fe200087fe407 */
[----:B------:R-:W-:Y:S01]  /*ced0*/  IMAD.MOV.U32 R5, RZ, RZ, R6 ;  /* 0x000000ffff057224 */ /* 0x000fe200078e0006 */
[----:B------:R-:W0:Y:S02]  /*cee0*/  @P1 LDC R7, c[0x0][0x44c] ;  /* 0x00011300ff071b82 */ /* 0x000e240000000800 */
[----:B0-----:R-:W-:-:S05]  /*cef0*/  @P1 IMAD.HI.U32 R7, R6, R7, RZ ;  /* 0x0000000706071227 */ /* 0x001fca00078e00ff */
[----:B---3--:R-:W-:-:S04]  /*cf00*/  @P1 SHF.R.U32.HI R5, RZ, R8, R7 ;  /* 0x00000008ff051219 */ /* 0x008fc80000011607 */
        /* <DEDUP_REMOVED lines=18> */
[----:B------:R-:W-:Y:S01]  /*d030*/  IMAD.U32 R7, RZ, RZ, UR41 ;  /* 0x00000029ff077e24 */ /* 0x000fe2000f8e00ff */
[----:B------:R-:W-:Y:S02]  /*d040*/  ULDC UR4, c[0x0][0x288] ;  /* 0x0000a20000047ab9 */ /* 0x000fe40000000800 */
[----:B------:R-:W1:Y:S01]  /*d050*/  SHFL.IDX PT, R2, R4, RZ, 0x1c1f ;  /* 0x001c1fff04027589 */ /* 0x000e6200000e0000 */
[----:B------:R-:W-:Y:S02]  /*d060*/  IMAD R6, R9, UR4, RZ ;  /* 0x0000000409067c24 */ /* 0x000fe4000f8e02ff */
[----:B------:R-:W-:-:S04]  /*d070*/  IMAD R7, R7, 0xc0, R20 ;  /* 0x000000c007077824 */ /* 0x000fc800078e0214 */
[C---:B------:R-:W-:Y:S01]  /*d080*/  VIADD R9, R7.reuse, 0x20 ;  /* 0x0000002007097836 */ /* 0x040fe20000000000 */
[C---:B------:R-:W-:Y:S01]  /*d090*/  ISETP.GE.AND P1, PT, R7.reuse, R6, PT ;  /* 0x000000060700720c */ /* 0x040fe20003f26270 */
[----:B------:R-:W-:-:S12]  /*d0a0*/  VIADD R11, R7, 0x80 ;  /* 0x00000080070b7836 */ /* 0x000fd80000000000 */
        /* <DEDUP_REMOVED lines=13> */
[----:B------:R-:W-:-:S03]  /*d180*/  ISETP.GE.AND P1, PT, R9, R6, PT ;  /* 0x000000060900720c */ /* 0x000fc60003f26270 */
[----:B------:R-:W-:Y:S04]  /*d190*/  SHFL.IDX PT, R9, R0, 0x3, 0x1c1f ;  /* 0x007c1f0000097f89 */ /* 0x000fe800000e0000 */
[----:B------:R-:W-:Y:S04]  /*d1a0*/  SHFL.IDX PT, R0, R8, RZ, 0x1c1f ;  /* 0x001c1fff08007589 */ /* 0x000fe800000e0000 */
[----:B-1----:R-:W1:Y:S04]  /*d1b0*/  SHFL.IDX PT, R2, R4, 0x2, 0x1c1f ;  /* 0x005c1f0004027f89 */ /* 0x002e6800000e0000 */
[----:B------:R-:W2:Y:S01]  /*d1c0*/  SHFL.IDX PT, R4, R4, 0x3, 0x1c1f ;  /* 0x007c1f0004047f89 */ /* 0x000ea200000e0000 */
        /* <DEDUP_REMOVED lines=16> */
.L_x_1650:
        /* <DEDUP_REMOVED lines=10> */
.L_x_1579:
        /* <DEDUP_REMOVED lines=16> */
.L_x_1651:
[----:B------:R-:W-:Y:S05]  /*d470*/  BSYNC B0 ;  /* 0x0000000000007941 */ /* 0x000fea0003800000 */
.L_x_1580:
[----:B------:R-:W-:-:S06]  /*d480*/  UISETP.GE.AND UP0, UPT, UR40, 0x2, UPT ;  /* 0x000000022800788c */ /* 0x000fcc000bf06270 */
[----:B------:R-:W-:-:S13]  /*d490*/  PLOP3.LUT P0, PT, PT, PT, UP0, 0x80, 0x0 ;  /* 0x000000000000781c */ /* 0x000fda0003f0f008 */
[----:B------:R-:W-:Y:S05]  /*d4a0*/  @!P0 BRA `(.L_x_1582) ;  /* 0x0000000800e48947 */ /* 0x000fea0003800000 */
[----:B------:R-:W-:Y:S01]  /*d4b0*/  UIADD3 UR4, UR40, -0x2, URZ ;  /* 0xfffffffe28047890 */ /* 0x000fe2000fffe03f */
[----:B------:R-:W-:Y:S02]  /*d4c0*/  IMAD.MOV.U32 R6, RZ, RZ, R19 ;  /* 0x000000ffff067224 */ /* 0x000fe400078e0013 */
[----:B------:R-:W-:-:S03]  /*d4d0*/  IMAD.MOV.U32 R7, RZ, RZ, R18 ;  /* 0x000000ffff077224 */ /* 0x000fc600078e0012 */
[----:B------:R-:W-:-:S07]  /*d4e0*/  IMAD.U32 R0, RZ, RZ, UR4 ;  /* 0x00000004ff007e24 */ /* 0x000fce000f8e00ff */
.L_x_1602:
        /* <DEDUP_REMOVED lines=31> */
.L_x_1585:
        /* <DEDUP_REMOVED lines=8> */
.L_x_1652:
[----:B------:R-:W-:Y:S05]  /*d760*/  BSYNC B1 ;  /* 0x0000000000017941 */ /* 0x000fea0003800000 */
.L_x_1586:
        /* <DEDUP_REMOVED lines=9> */
.L_x_1589:
[----:B------:R-:W-:Y:S05]  /*d800*/  BSYNC B1 ;  /* 0x0000000000017941 */ /* 0x000fea0003800000 */
.L_x_1588:
        /* <DEDUP_REMOVED lines=11> */
.L_x_1590:
        /* <DEDUP_REMOVED lines=13> */
.L_x_1653:
[----:B------:R-:W-:Y:S05]  /*d990*/  BSYNC B1 ;  /* 0x0000000000017941 */ /* 0x000fea0003800000 */
.L_x_1591:
        /* <DEDUP_REMOVED lines=11> */
.L_x_1594:
[----:B------:R-:W-:Y:S05]  /*da50*/  BSYNC B1 ;  /* 0x0000000000017941 */ /* 0x000fea0003800000 */
.L_x_1593:
        /* <DEDUP_REMOVED lines=8> */
.L_x_1595:
        /* <DEDUP_REMOVED lines=10> */
.L_x_1584:
[----:B------:R-:W-:Y:S05]  /*db80*/  BSYNC B0 ;  /* 0x0000000000007941 */ /* 0x000fea0003800000 */
.L_x_1583:
[----:B------:R-:W-:-:S06]  /*db90*/  UISETP.NE.AND UP0, UPT, UR39, 0x3, UPT ;  /* 0x000000032700788c */ /* 0x000fcc000bf05270 */
[----:B------:R-:W-:-:S13]  /*dba0*/  PLOP3.LUT P0, PT, PT, PT, UP0, 0x80, 0x0 ;  /* 0x000000000000781c */ /* 0x000fda0003f0f008 */
[----:B------:R-:W-:Y:S05]  /*dbb0*/  @!P0 BRA `(.L_x_1596) ;  /* 0x0000000000048947 */ /* 0x000fea0003800000 */
[----:B------:R-:W-:Y:S01]  /*dbc0*/  BPT.TRAP 0x1 ;  /* 0x000000040000795c */ /* 0x000fe20000300000 */
.L_x_1596:
        /* <DEDUP_REMOVED lines=8> */
.L_x_1654:
[----:B------:R-:W-:Y:S05]  /*dc50*/  BSYNC B0 ;  /* 0x0000000000007941 */ /* 0x000fea0003800000 */
.L_x_1597:
[----:B------:R-:W-:Y:S05]  /*dc60*/  @!P0 BRA `(.L_x_1599) ;  /* 0x0000000000048947 */ /* 0x000fea0003800000 */
[----:B------:R-:W-:Y:S01]  /*dc70*/  BPT.TRAP 0x1 ;  /* 0x000000040000795c */ /* 0x000fe20000300000 */
.L_x_1599:
[----:B0-----:R-:W-:Y:S01]  /*dc80*/  SHF.L.U32 R2, R6, 0x1f, RZ ;  /* 0x0000001f06027819 */ /* 0x001fe200000006ff */
[----:B------:R-:W-:-:S03]  /*dc90*/  IMAD R10, R7, 0x2800, RZ ;  /* 0x00002800070a7824 */ /* 0x000fc600078e02ff */
[----:B------:R-:W0:Y:S02]  /*dca0*/  SYNCS.PHASECHK.TRANS64.TRYWAIT P1, [R3+URZ+0x13260], R2 ;  /* 0x01326002030075a7 */ /* 0x000e24000802017f */
[----:B0-----:R-:W-:Y:S05]  /*dcb0*/  @!P1 BRA `(.L_x_1600) ;  /* 0x0000001800b49947 */ /* 0x001fea0003800000 */
.L_x_1655:
        /* <DEDUP_REMOVED lines=43> */
.L_x_1601:
        /* <DEDUP_REMOVED lines=10> */
[C---:B------:R-:W-:Y:S01]  /*e010*/  ISETP.GT.AND P0, PT, R0.reuse, RZ, PT ;  /* 0x000000ff0000720c */ /* 0x040fe20003f04270 */
[----:B------:R-:W-:-:S12]  /*e020*/  VIADD R0, R0, 0xffffffff ;  /* 0xffffffff00007836 */ /* 0x000fd80000000000 */
[----:B-1----:R-:W-:Y:S05]  /*e030*/  @P0 BRA `(.L_x_1602) ;  /* 0xfffffff4002c0947 */ /* 0x002fea000383ffff */
.L_x_1582:
        /* <DEDUP_REMOVED lines=17> */
.L_x_1604:
[----:B------:R-:W-:Y:S05]  /*e150*/  BSYNC B0 ;  /* 0x0000000000007941 */ /* 0x000fea0003800000 */
.L_x_1603:
[----:B------:R-:W-:-:S06]  /*e160*/  UISETP.NE.AND UP0, UPT, UR39, 0x3, UPT ;  /* 0x000000032700788c */ /* 0x000fcc000bf05270 */
[----:B------:R-:W-:-:S13]  /*e170*/  PLOP3.LUT P1, PT, PT, PT, UP0, 0x80, 0x0 ;  /* 0x000000000000781c */ /* 0x000fda0003f2f008 */
[----:B------:R-:W-:Y:S05]  /*e180*/  @!P1 BRA `(.L_x_1605) ;  /* 0x0000000000049947 */ /* 0x000fea0003800000 */
[----:B------:R-:W-:Y:S01]  /*e190*/  BPT.TRAP 0x1 ;  /* 0x000000040000795c */ /* 0x000fe20000300000 */
.L_x_1605:
        /* <DEDUP_REMOVED lines=8> */
.L_x_1656:
[----:B------:R-:W-:Y:S05]  /*e220*/  BSYNC B0 ;  /* 0x0000000000007941 */ /* 0x000fea0003800000 */
.L_x_1606:
[----:B------:R-:W-:Y:S05]  /*e230*/  @!P2 BRA `(.L_x_1608) ;  /* 0x000000000004a947 */ /* 0x000fea0003800000 */
[----:B------:R-:W-:Y:S01]  /*e240*/  BPT.TRAP 0x1 ;  /* 0x000000040000795c */ /* 0x000fe20000300000 */
.L_x_1608:
[----:B------:R-:W-:Y:S01]  /*e250*/  SHF.L.U32 R5, R19, 0x1f, RZ ;  /* 0x0000001f13057819 */ /* 0x000fe200000006ff */
[----:B0-----:R-:W-:-:S03]  /*e260*/  IMAD R3, R18, 0x2800, RZ ;  /* 0x0000280012037824 */ /* 0x001fc600078e02ff */
[----:B------:R-:W0:Y:S02]  /*e270*/  SYNCS.PHASECHK.TRANS64.TRYWAIT P1, [R2+URZ+0x13260], R5 ;  /* 0x01326005020075a7 */ /* 0x000e24000802017f */
[----:B0-----:R-:W-:Y:S05]  /*e280*/  @!P1 BRA `(.L_x_1609) ;  /* 0x0000001400689947 */ /* 0x001fea0003800000 */
.L_x_1657:
        /* <DEDUP_REMOVED lines=43> */
.L_x_1610:
[----:B-1----:R-:W-:Y:S01]  /*e540*/  SYNCS.ARRIVE.TRANS64.A1T0 RZ, [R2+URZ+0x13250], RZ ;  /* 0x013250ff02ff79a7 */ /* 0x002fe2000810003f */
[----:B------:R-:W-:Y:S02]  /*e550*/  @!P0 VIADD R0, R2, 0x13280 ;  /* 0x0001328002008836 */ /* 0x000fe40000000000 */
[----:B------:R-:W-:-:S03]  /*e560*/  VIADD R18, R18, 0x1 ;  /* 0x0000000112127836 */ /* 0x000fc60000000000 */
[----:B------:R-:W-:Y:S01]  /*e570*/  @!P0 PRMT R0, RZ, 0x654, R0 ;  /* 0x00000654ff008816 */ /* 0x000fe20000000000 */
[----:B------:R-:W-:Y:S01]  /*e580*/  BAR.SYNC.DEFER_BLOCKING 0x2, 0x80 ;  /* 0x0082000000007b1d */ /* 0x000fe20000010000 */
[----:B------:R-:W-:-:S04]  /*e590*/  ISETP.NE.AND P1, PT, R18, 0x2, PT ;  /* 0x000000021200780c */ /* 0x000fc80003f25270 */
[----:B------:R-:W-:Y:S01]  /*e5a0*/  SEL R18, R18, RZ, P1 ;  /* 0x000000ff12127207 */ /* 0x000fe20000800000 */
[----:B------:R1:W-:Y:S02]  /*e5b0*/  @!P0 SYNCS.ARRIVE.TRANS64.RED.A1T0 RZ, [R0+URZ], RZ ;  /* 0x000000ff00ff89a7 */ /* 0x0003e4000810043f */
[----:B-1----:R-:W-:-:S04]  /*e5c0*/  SEL R0, RZ, 0x1, P1 ;  /* 0x00000001ff007807 */ /* 0x002fc80000800000 */
[----:B------:R-:W-:-:S07]  /*e5d0*/  LOP3.LUT R19, R19, R0, RZ, 0x3c, !PT ;  /* 0x0000000013137212 */ /* 0x000fce00078e3cff */
.L_x_1559:
[----:B------:R-:W-:Y:S05]  /*e5e0*/  BSYNC B7 ;  /* 0x0000000000077941 */ /* 0x000fea0003800000 */
.L_x_1557:
[----:B------:R-:W-:-:S13]  /*e5f0*/  LOP3.LUT P1, RZ, R22, 0x2, RZ, 0xc0, !PT ;  /* 0x0000000216ff7812 */ /* 0x000fda000782c0ff */
[----:B------:R-:W-:Y:S05]  /*e600*/  @!P1 BRA `(.L_x_1611) ;  /* 0x0000000000209947 */ /* 0x000fea0003800000 */
[----:B------:R-:W1:Y:S08]  /*e610*/  S2UR UR5, SR_CgaCtaId ;  /* 0x00000000000579c3 */ /* 0x000e700000008800 */
[----:B------:R-:W-:Y:S06]  /*e620*/  BAR.SYNC.DEFER_BLOCKING 0x5, 0x200 ;  /* 0x0148000000007b1d */ /* 0x000fec0000010000 */
[----:B------:R-:W-:-:S02]  /*e630*/  UMOV UR4, 0x400 ;  /* 0x0000040000047882 */ /* 0x000fc40000000000 */
[----:B-1----:R-:W-:-:S06]  /*e640*/  ULEA UR4, UR5, UR4, 0x18 ;  /* 0x0000000405047291 */ /* 0x002fcc000f8ec03f */
[----:B------:R-:W-:-:S05]  /*e650*/  IMAD.U32 R16, RZ, RZ, UR4 ;  /* 0x00000004ff107e24 */ /* 0x000fca000f8e00ff */
[----:B------:R1:W2:Y:S01]  /*e660*/  LDS R27, [R16+0x132d0] ;  /* 0x0132d000101b7984 */ /* 0x0002a20000000800 */
[----:B------:R-:W-:Y:S06]  /*e670*/  BAR.ARV 0x4, 0x200 ;  /* 0x0108000000007b1d */ /* 0x000fec0000002000 */
[----:B------:R-:W-:Y:S05]  /*e680*/  BRA `(.L_x_1612) ;  /* 0x0000000000207947 */ /* 0x000fea0003800000 */
.L_x_1611:
[----:B0-----:R-:W0:Y:S01]  /*e690*/  @!P0 S2R R3, SR_CgaCtaId ;  /* 0x0000000000038919 */ /* 0x001e220000008800 */
[----:B------:R-:W-:Y:S01]  /*e6a0*/  @!P0 MOV R0, 0x400 ;  /* 0x0000040000008802 */ /* 0x000fe20000000f00 */
[----:B------:R-:W-:Y:S03]  /*e6b0*/  BAR.SYNC.DEFER_BLOCKING 0x4, 0x200 ;  /* 0x0108000000007b1d */ /* 0x000fe60000010000 */
[----:B0-----:R-:W-:-:S03]  /*e6c0*/  @!P0 LEA R16, R3, R0, 0x18 ;  /* 0x0000000003108211 */ /* 0x001fc600078ec0ff */
[----:B------:R-:W0:Y:S04]  /*e6d0*/  SHFL.IDX PT, R0, R27, RZ, 0x1f ;  /* 0x00001fff1b007589 */ /* 0x000e2800000e0000 */
[----:B------:R0:W-:Y:S02]  /*e6e0*/  @!P0 STS [R16+0x132d0], R27 ;  /* 0x0132d01b10008388 */ /* 0x0001e40000000800 */
[----:B0-----:R-:W-:Y:S01]  /*e6f0*/  IMAD.MOV.U32 R27, RZ, RZ, R0 ;  /* 0x000000ffff1b7224 */ /* 0x001fe200078e0000 */
[----:B------:R-:W-:Y:S06]  /*e700*/  BAR.ARV 0x5, 0x200 ;  /* 0x0148000000007b1d */ /* 0x000fec0000002000 */
.L_x_1612:
[----:B------:R-:W-:Y:S02]  /*e710*/  ULDC UR4, c[0x0][0xc38] ;  /* 0x00030e0000047ab9 */ /* 0x000fe40000000800 */
[----:B--2---:R-:W-:-:S13]  /*e720*/  ISETP.GE.AND P0, PT, R27, UR4, PT ;  /* 0x000000041b007c0c */ /* 0x004fda000bf06270 */
[----:B------:R-:W-:Y:S05]  /*e730*/  @!P0 BRA `(.L_x_1613) ;  /* 0xffffffd000348947 */ /* 0x000fea000383ffff */
.L_x_1554:
[----:B0-----:R-:W0:Y:S01]  /*e740*/  S2R R3, SR_CgaCtaId ;  /* 0x0000000000037919 */ /* 0x001e220000008800 */
[----:B------:R-:W-:Y:S01]  /*e750*/  VIADD R29, R29, 0x1 ;  /* 0x000000011d1d7836 */ /* 0x000fe20000000000 */
[----:B------:R-:W-:Y:S01]  /*e760*/  MOV R2, 0x400 ;  /* 0x0000040000027802 */ /* 0x000fe20000000f00 */
[----:B------:R-:W-:Y:S03]  /*e770*/  BSSY B0, `(.L_x_1614) ;  /* 0x0000008000007945 */ /* 0x000fe60003800000 */
[----:B------:R-:W-:-:S04]  /*e780*/  LEA.HI R0, R29, R29, RZ, 0x1 ;  /* 0x0000001d1d007211 */ /* 0x000fc800078f08ff */
[----:B------:R-:W-:-:S05]  /*e790*/  LOP3.LUT R0, R0, 0xfffffffe, RZ, 0xc0, !PT ;  /* 0xfffffffe00007812 */ /* 0x000fca00078ec0ff */
[----:B------:R-:W-:-:S05]  /*e7a0*/  IMAD.IADD R0, R29, 0x1, -R0 ;  /* 0x000000011d007824 */ /* 0x000fca00078e0a00 */
[----:B------:R-:W-:Y:S02]  /*e7b0*/  SHF.L.U32 R0, R0, 0x1f, RZ ;  /* 0x0000001f00007819 */ /* 0x000fe400000006ff */
[----:B0-----:R-:W-:-:S04]  /*e7c0*/  LEA R7, R3, R2, 0x18 ;  /* 0x0000000203077211 */ /* 0x001fc800078ec0ff */
[----:B------:R-:W0:Y:S02]  /*e7d0*/  SYNCS.PHASECHK.TRANS64.TRYWAIT P0, [R7+URZ+0x13220], R0 ;  /* 0x01322000070075a7 */ /* 0x000e24000800017f */
[----:B0-----:R-:W-:Y:S05]  /*e7e0*/  @!P0 BRA `(.L_x_1615) ;  /* 0x0000001000248947 */ /* 0x001fea0003800000 */
.L_x_1658:
[----:B------:R-:W-:Y:S05]  /*e7f0*/  BSYNC B0 ;  /* 0x0000000000007941 */ /* 0x000fea0003800000 */
.L_x_1614:
[----:B------:R-:W-:-:S03]  /*e800*/  UMOV UR4, 0xffffffff ;  /* 0xffffffff00047882 */ /* 0x000fc60000000000 */
[----:B------:R-:W-:Y:S05]  /*e810*/  BRA.DIV UR4, `(.L_x_1616) ;  /* 0x00000012042c7947 */ /* 0x000fea000b800000 */
[----:B0-----:R-:W0:Y:S02]  /*e820*/  S2R R0, SR_TID.X ;  /* 0x0000000000007919 */ /* 0x001e240000002100 */
[----:B0-----:R-:W-:-:S04]  /*e830*/  SHF.R.U32.HI R0, RZ, 0x5, R0 ;  /* 0x00000005ff007819 */ /* 0x001fc80000011600 */
[----:B------:R-:W-:-:S05]  /*e840*/  LOP3.LUT R0, R0, 0x3, RZ, 0xc0, !PT ;  /* 0x0000000300007812 */ /* 0x000fca00078ec0ff */
[----:B------:R0:W2:Y:S02]  /*e850*/  SHFL.IDX PT, R14, R0, RZ, 0x1f ;  /* 0x00001fff000e7589 */ /* 0x0000a400000e0000 */
.L_x_1661:
[----:B--2---:R-:W-:Y:S01]  /*e860*/  ISETP.NE.AND P0, PT, R14, RZ, PT ;  /* 0x000000ff0e00720c */ /* 0x004fe20003f05270 */
[----:B------:R-:W-:-:S12]  /*e870*/  BSSY B0, `(.L_x_1617) ;  /* 0x000002b000007945 */ /* 0x000fd80003800000 */
[----:B------:R-:W-:Y:S05]  /*e880*/  @P0 BRA `(.L_x_1618) ;  /* 0x0000000000a40947 */ /* 0x000fea0003800000 */
[----:B------:R-:W-:-:S03]  /*e890*/  UMOV UR4, 0xffffffff ;  /* 0xffffffff00047882 */ /* 0x000fc60000000000 */
[----:B------:R-:W-:Y:S05]  /*e8a0*/  BRA.DIV UR4, `(.L_x_1619) ;  /* 0x00000012043c7947 */ /* 0x000fea000b800000 */
[----:B------:R-:W-:-:S13]  /*e8b0*/  ELECT P6, URZ, PT ;  /* 0x00000000003f782f */ /* 0x000fda00038c0000 */
.L_x_1664:
[----:B------:R-:W-:Y:S05]  /*e8c0*/  @!P6 BRA `(.L_x_1618) ;  /* 0x000000000094e947 */ /* 0x000fea0003800000 */
[----:B------:R-:W-:-:S06]  /*e8d0*/  ULOP3.LUT UR4, UR38, 0x2, URZ, 0xfc, !UPT ;  /* 0x0000000226047892 */ /* 0x000fcc000f8efc3f */
[----:B0-----:R-:W-:-:S05]  /*e8e0*/  IMAD.U32 R0, RZ, RZ, UR4 ;  /* 0x00000004ff007e24 */ /* 0x001fca000f8e00ff */
[----:B------:R-:W-:-:S13]  /*e8f0*/  ISETP.NE.AND P0, PT, R0, 0x3, PT ;  /* 0x000000030000780c */ /* 0x000fda0003f05270 */
[----:B------:R-:W-:Y:S05]  /*e900*/  @!P0 BRA `(.L_x_1620) ;  /* 0x0000000000048947 */ /* 0x000fea0003800000 */
[----:B------:R-:W-:Y:S01]  /*e910*/  BPT.TRAP 0x1 ;  /* 0x000000040000795c */ /* 0x000fe20000300000 */
.L_x_1620:
        /* <DEDUP_REMOVED lines=12> */
.L_x_1665:
[----:B------:R-:W2:Y:S02]  /*e9e0*/  SYNCS.PHASECHK.TRANS64.TRYWAIT P1, [R3+URZ], R0 ;  /* 0x00000000030075a7 */ /* 0x000ea4000802017f */
[----:B--2---:R-:W-:Y:S05]  /*e9f0*/  @!P1 BRA `(.L_x_1622) ;  /* 0x00000010001c9947 */ /* 0x004fea0003800000 */
.L_x_1666:
[----:B------:R-:W-:Y:S05]  /*ea00*/  @!P0 BRA `(.L_x_1623) ;  /* 0x0000000000048947 */ /* 0x000fea0003800000 */
[----:B------:R-:W-:Y:S01]  /*ea10*/  BPT.TRAP 0x1 ;  /* 0x000000040000795c */ /* 0x000fe20000300000 */
.L_x_1623:
[----:B--2---:R-:W-:-:S04]  /*ea20*/  IMAD R3, R18, 0x8, R7 ;  /* 0x0000000812037824 */ /* 0x004fc800078e0207 */
[----:B------:R-:W2:Y:S02]  /*ea30*/  SYNCS.PHASECHK.TRANS64.TRYWAIT P1, [R3+URZ+0x13260], R4 ;  /* 0x01326004030075a7 */ /* 0x000ea4000802017f */
[----:B--2---:R-:W-:Y:S05]  /*ea40*/  @!P1 BRA `(.L_x_1624) ;  /* 0x00000010001c9947 */ /* 0x004fea0003800000 */
.L_x_1667:
[----:B------:R-:W-:Y:S05]  /*ea50*/  @!P0 BRA `(.L_x_1625) ;  /* 0x0000000000048947 */ /* 0x000fea0003800000 */
[----:B------:R-:W-:Y:S01]  /*ea60*/  BPT.TRAP 0x1 ;  /* 0x000000040000795c */ /* 0x000fe20000300000 */
.L_x_1625:
[----:B0-----:R-:W-:-:S04]  /*ea70*/  IMAD R5, R6, 0x8, R7 ;  /* 0x0000000806057824 */ /* 0x001fc800078e0207 */
[----:B------:R-:W0:Y:S02]  /*ea80*/  SYNCS.PHASECHK.TRANS64.TRYWAIT P1, [R5+URZ+0x13260], R0 ;  /* 0x01326000050075a7 */ /* 0x000e24000802017f */
[----:B0-----:R-:W-:Y:S05]  /*ea90*/  @!P1 BRA `(.L_x_1626) ;  /* 0x00000010001c9947 */ /* 0x001fea0003800000 */
.L_x_1668:
[----:B------:R-:W-:Y:S05]  /*eaa0*/  @!P0 BRA `(.L_x_1627) ;  /* 0x0000000000048947 */ /* 0x000fea0003800000 */
[----:B------:R-:W-:Y:S01]  /*eab0*/  BPT.TRAP 0x1 ;  /* 0x000000040000795c */ /* 0x000fe20000300000 */
.L_x_1627:
[----:B------:R-:W3:Y:S02]  /*eac0*/  SYNCS.PHASECHK.TRANS64.TRYWAIT P0, [R3+URZ+0x13280], R4 ;  /* 0x01328004030075a7 */ /* 0x000ee4000800017f */
[----:B---3--:R-:W-:Y:S05]  /*ead0*/  @!P0 BRA `(.L_x_1628) ;  /* 0x0000001000208947 */ /* 0x008fea0003800000 */
.L_x_1629:
[----:B----4-:R4:W0:Y:S02]  /*eae0*/  SYNCS.PHASECHK.TRANS64.TRYWAIT P0, [R5+URZ+0x13280], R0 ;  /* 0x01328000050075a7 */ /* 0x010824000800017f */
[----:B0-----:R-:W-:Y:S05]  /*eaf0*/  @!P0 NANOSLEEP.SYNCS 0x989680 ;  /* 0x009896800000895d */ /* 0x001fea0003900000 */
[----:B------:R-:W0:Y:S02]  /*eb00*/  @!P0 SYNCS.PHASECHK.TRANS64 P0, [R5+URZ+0x13280], R0 ;  /* 0x01328000050085a7 */ /* 0x000e24000800007f */
[----:B0-----:R-:W-:Y:S05]  /*eb10*/  @!P0 BRA `(.L_x_1629) ;  /* 0xfffffffc00f08947 */ /* 0x001fea000383ffff */
.L_x_1618:
[----:B------:R-:W-:Y:S05]  /*eb20*/  BSYNC B0 ;  /* 0x0000000000007941 */ /* 0x000fea0003800000 */
.L_x_1617:
[----:B------:R-:W-:Y:S05]  /*eb30*/  EXIT ;  /* 0x000000000000794d */ /* 0x000fea0003800000 */
.L_x_1516:
[----:B0-----:R-:W-:-:S04]  /*eb40*/  IMAD.U32 R3, RZ, RZ, UR45 ;  /* 0x0000002dff037e24 */ /* 0x001fc8000f8e00ff */
[----:B------:R0:W1:Y:S03]  /*eb50*/  SYNCS.PHASECHK.TRANS64.TRYWAIT P1, [R3+URZ+0x13200], R0 ;  /* 0x01320000030075a7 */ /* 0x000066000802017f */
[----:B-1----:R-:W-:Y:S05]  /*eb60*/  @!P1 NANOSLEEP.SYNCS 0x989680 ;  /* 0x009896800000995d */ /* 0x002fea0003900000 */
[----:B------:R-:W1:Y:S02]  /*eb70*/  @!P1 SYNCS.PHASECHK.TRANS64 P1, [R3+URZ+0x13200], R0 ;  /* 0x01320000030095a7 */ /* 0x000e64000802007f */
[----:B-1----:R-:W-:Y:S05]  /*eb80*/  @!P1 BRA `(.L_x_1516) ;  /* 0xfffffffc00ec9947 */ /* 0x002fea000383ffff */
[----:B------:R-:W-:Y:S05]  /*eb90*/  BRA `(.L_x_1630) ;  /* 0xffffff2c003c7947 */ /* 0x000fea000383ffff */
.L_x_1520:
[----:B-1----:R1:W2:Y:S02]  /*eba0*/  SYNCS.PHASECHK.TRANS64.TRYWAIT P1, [R3+URZ+0x13230], R0 ;  /* 0x01323000030075a7 */ /* 0x0022a4000802017f */
[----:B--2---:R-:W-:Y:S05]  /*ebb0*/  @!P1 NANOSLEEP.SYNCS 0x989680 ;  /* 0x009896800000995d */ /* 0x004fea0003900000 */
[----:B------:R-:W2:Y:S02]  /*ebc0*/  @!P1 SYNCS.PHASECHK.TRANS64 P1, [R3+URZ+0x13230], R0 ;  /* 0x01323000030095a7 */ /* 0x000ea4000802007f */
[----:B--2---:R-:W-:Y:S05]  /*ebd0*/  @!P1 BRA `(.L_x_1520) ;  /* 0xfffffffc00f09947 */ /* 0x004fea000383ffff */
[----:B------:R-:W-:Y:S05]  /*ebe0*/  BRA `(.L_x_1519) ;  /* 0xffffff2c00587947 */ /* 0x000fea000383ffff */
.L_x_1525:
[----:B-1----:R-:W-:-:S04]  /*ebf0*/  IMAD.U32 R9, RZ, RZ, UR21 ;  /* 0x00000015ff097e24 */ /* 0x002fc8000f8e00ff */
[----:B------:R1:W2:Y:S03]  /*ec00*/  SYNCS.PHASECHK.TRANS64.TRYWAIT P3, [R9+URZ+0x13230], R0 ;  /* 0x01323000090075a7 */ /* 0x0002a6000806017f */
[----:B--2---:R-:W-:Y:S05]  /*ec10*/  @!P3 NANOSLEEP.SYNCS 0x989680 ;  /* 0x009896800000b95d */ /* 0x004fea0003900000 */
[----:B------:R-:W2:Y:S02]  /*ec20*/  @!P3 SYNCS.PHASECHK.TRANS64 P3, [R9+URZ+0x13230], R0 ;  /* 0x013230000900b5a7 */ /* 0x000ea4000806007f */
[----:B--2---:R-:W-:Y:S05]  /*ec30*/  @!P3 BRA `(.L_x_1525) ;  /* 0xfffffffc00ecb947 */ /* 0x004fea000383ffff */
[----:B------:R-:W-:Y:S05]  /*ec40*/  BRA `(.L_x_1524) ;  /* 0xffffff5400f47947 */ /* 0x000fea000383ffff */
.L_x_1529:
[----:B-1----:R-:W-:-:S04]  /*ec50*/  IMAD.U32 R9, RZ, RZ, UR11 ;  /* 0x0000000bff097e24 */ /* 0x002fc8000f8e00ff */
[----:B------:R1:W2:Y:S03]  /*ec60*/  SYNCS.PHASECHK.TRANS64.TRYWAIT P3, [R9+URZ+0x13250], R0 ;  /* 0x01325000090075a7 */ /* 0x0002a6000806017f */
[----:B--2---:R-:W-:Y:S05]  /*ec70*/  @!P3 NANOSLEEP.SYNCS 0x989680 ;  /* 0x009896800000b95d */ /* 0x004fea0003900000 */
[----:B------:R-:W2:Y:S02]  /*ec80*/  @!P3 SYNCS.PHASECHK.TRANS64 P3, [R9+URZ+0x13250], R0 ;  /* 0x013250000900b5a7 */ /* 0x000ea4000806007f */
[----:B--2---:R-:W-:Y:S05]  /*ec90*/  @!P3 BRA `(.L_x_1529) ;  /* 0xfffffffc00ecb947 */ /* 0x004fea000383ffff */
[----:B------:R-:W-:Y:S05]  /*eca0*/  BRA `(.L_x_1528) ;  /* 0xffffff5c00007947 */ /* 0x000fea000383ffff */
.L_x_1536:
[----:B-1----:R-:W-:-:S04]  /*ecb0*/  IMAD.U32 R11, RZ, RZ, UR6 ;  /* 0x00000006ff0b7e24 */ /* 0x002fc8000f8e00ff */
[----:B------:R1:W2:Y:S03]  /*ecc0*/  SYNCS.PHASECHK.TRANS64.TRYWAIT P2, [R11+URZ+0x13230], R0 ;  /* 0x013230000b0075a7 */ /* 0x0002a6000804017f */
[----:B--2---:R-:W-:Y:S05]  /*ecd0*/  @!P2 NANOSLEEP.SYNCS 0x989680 ;  /* 0x009896800000a95d */ /* 0x004fea0003900000 */
[----:B------:R-:W2:Y:S02]  /*ece0*/  @!P2 SYNCS.PHASECHK.TRANS64 P2, [R11+URZ+0x13230], R0 ;  /* 0x013230000b00a5a7 */ /* 0x000ea4000804007f */
[----:B--2---:R-:W-:Y:S05]  /*ecf0*/  @!P2 BRA `(.L_x_1536) ;  /* 0xfffffffc00eca947 */ /* 0x004fea000383ffff */
[----:B------:R-:W-:Y:S05]  /*ed00*/  BRA `(.L_x_1535) ;  /* 0xffffff8400387947 */ /* 0x000fea000383ffff */
.L_x_1540:
[----:B-1----:R-:W-:-:S04]  /*ed10*/  IMAD.U32 R11, RZ, RZ, UR11 ;  /* 0x0000000bff0b7e24 */ /* 0x002fc8000f8e00ff */
[----:B------:R1:W2:Y:S03]  /*ed20*/  SYNCS.PHASECHK.TRANS64.TRYWAIT P2, [R11+URZ+0x13250], R0 ;  /* 0x013250000b0075a7 */ /* 0x0002a6000804017f */
[----:B--2---:R-:W-:Y:S05]  /*ed30*/  @!P2 NANOSLEEP.SYNCS 0x989680 ;  /* 0x009896800000a95d */ /* 0x004fea0003900000 */
[----:B------:R-:W2:Y:S02]  /*ed40*/  @!P2 SYNCS.PHASECHK.TRANS64 P2, [R11+URZ+0x13250], R0 ;  /* 0x013250000b00a5a7 */ /* 0x000ea4000804007f */
[----:B--2---:R-:W-:Y:S05]  /*ed50*/  @!P2 BRA `(.L_x_1540) ;  /* 0xfffffffc00eca947 */ /* 0x004fea000383ffff */
[----:B------:R-:W-:Y:S05]  /*ed60*/  BRA `(.L_x_1539) ;  /* 0xffffff8800447947 */ /* 0x000fea000383ffff */
.L_x_1546:
[----:B-1----:R-:W-:-:S04]  /*ed70*/  IMAD.U32 R6, RZ, RZ, UR14 ;  /* 0x0000000eff067e24 */ /* 0x002fc8000f8e00ff */
[----:B------:R1:W2:Y:S03]  /*ed80*/  SYNCS.PHASECHK.TRANS64.TRYWAIT P1, [R6+URZ+0x13250], R5 ;  /* 0x01325005060075a7 */ /* 0x0002a6000802017f */
[----:B--2---:R-:W-:Y:S05]  /*ed90*/  @!P1 NANOSLEEP.SYNCS 0x989680 ;  /* 0x009896800000995d */ /* 0x004fea0003900000 */
[----:B------:R-:W2:Y:S02]  /*eda0*/  @!P1 SYNCS.PHASECHK.TRANS64 P1, [R6+URZ+0x13250], R5 ;  /* 0x01325005060095a7 */ /* 0x000ea4000802007f */
[----:B--2---:R-:W-:Y:S05]  /*edb0*/  @!P1 BRA `(.L_x_1546) ;  /* 0xfffffffc00ec9947 */ /* 0x004fea000383ffff */
[----:B------:R-:W-:Y:S05]  /*edc0*/  BRA `(.L_x_1545) ;  /* 0xffffffa400847947 */ /* 0x000fea000383ffff */
.L_x_1568:
[----:B------:R-:W-:Y:S02]  /*edd0*/  IMAD.MOV.U32 R13, RZ, RZ, R20 ;  /* 0x000000ffff0d7224 */ /* 0x000fe400078e0014 */
[----:B------:R-:W-:Y:S02]  /*ede0*/  IMAD.MOV.U32 R12, RZ, RZ, RZ ;  /* 0x000000ffff0c7224 */ /* 0x000fe400078e00ff */
[----:B------:R-:W-:Y:S02]  /*edf0*/  IMAD.MOV.U32 R11, RZ, RZ, 0x1f ;  /* 0x0000001fff0b7424 */ /* 0x000fe400078e00ff */
[----:B------:R-:W-:-:S07]  /*ee00*/  IMAD.MOV.U32 R15, RZ, RZ, -0x1 ;  /* 0xffffffffff0f7424 */ /* 0x000fce00078e00ff */
[----:B------:R-:W-:Y:S05]  /*ee10*/  WARPSYNC.COLLECTIVE R15, `(.L_x_1631) ;  /* 0x000000000f087348 */ /* 0x000fea0003c00000 */
[----:B------:R0:W1:Y:S02]  /*ee20*/  SHFL.IDX P6, R14, R13, R12, R11 ;  /* 0x0000000c0d0e7389 */ /* 0x00006400000c000b */
[----:B01----:R-:W-:Y:S01]  /*ee30*/  ENDCOLLECTIVE ;  /* 0x000000000000791b */ /* 0x003fe20003800000 */
.L_x_1631:
[----:B------:R-:W-:Y:S05]  /*ee40*/  BRA `(.L_x_1632) ;  /* 0xffffffd4008c7947 */ /* 0x000fea000383ffff */
.L_x_1570:
[----:B------:R-:W-:Y:S01]  /*ee50*/  BSSY B0, `(.L_x_1633) ;  /* 0x0000006000007945 */ /* 0x000fe20003800000 */
[----:B------:R-:W-:-:S07]  /*ee60*/  IMAD.MOV.U32 R15, RZ, RZ, -0x1 ;  /* 0xffffffffff0f7424 */ /* 0x000fce00078e00ff */
[----:B0-----:R-:W-:Y:S05]  /*ee70*/  WARPSYNC.COLLECTIVE R15, `(.L_x_1634) ;  /* 0x000000000f0c7348 */ /* 0x001fea0003c00000 */
[----:B------:R-:W-:Y:S02]  /*ee80*/  ELECT P6, UR62, PT ;  /* 0x00000000003e782f */ /* 0x000fe400038c0000 */
[----:B------:R-:W-:Y:S01]  /*ee90*/  MOV R14, UR62 ;  /* 0x0000003e000e7c02 */ /* 0x000fe20008000f00 */
[----:B0-----:R-:W-:Y:S10]  /*eea0*/  ENDCOLLECTIVE ;  /* 0x000000000000791b */ /* 0x001ff40003800000 */
.L_x_1634:
[----:B------:R-:W-:Y:S05]  /*eeb0*/  BSYNC B0 ;  /* 0x0000000000007941 */ /* 0x000fea0003800000 */
.L_x_1633:
[----:B------:R-:W-:Y:S05]  /*eec0*/  BRA `(.L_x_1635) ;  /* 0xffffffd400947947 */ /* 0x000fea000383ffff */
.L_x_1572:
[----:B-1----:R1:W2:Y:S02]  /*eed0*/  SYNCS.PHASECHK.TRANS64.TRYWAIT P1, [R5+URZ+0x13280], R2 ;  /* 0x01328002050075a7 */ /* 0x0022a4000802017f */
[----:B--2---:R-:W-:Y:S05]  /*eee0*/  @!P1 NANOSLEEP.SYNCS 0x989680 ;  /* 0x009896800000995d */ /* 0x004fea0003900000 */
[----:B------:R-:W2:Y:S02]  /*eef0*/  @!P1 SYNCS.PHASECHK.TRANS64 P1, [R5+URZ+0x13280], R2 ;  /* 0x01328002050095a7 */ /* 0x000ea4000802007f */
[----:B--2---:R-:W-:Y:S05]  /*ef00*/  @!P1 BRA `(.L_x_1572) ;  /* 0xfffffffc00f09947 */ /* 0x004fea000383ffff */
[----:B------:R-:W-:Y:S05]  /*ef10*/  BRA `(.L_x_1636) ;  /* 0xffffffd400f07947 */ /* 0x000fea000383ffff */
.L_x_1574:
[----:B--2---:R2:W3:Y:S02]  /*ef20*/  SYNCS.PHASECHK.TRANS64.TRYWAIT P1, [R5+URZ+0x13240], R2 ;  /* 0x01324002050075a7 */ /* 0x0044e4000802017f */
[----:B---3--:R-:W-:Y:S05]  /*ef30*/  @!P1 NANOSLEEP.SYNCS 0x989680 ;  /* 0x009896800000995d */ /* 0x008fea0003900000 */
[----:B------:R-:W3:Y:S02]  /*ef40*/  @!P1 SYNCS.PHASECHK.TRANS64 P1, [R5+URZ+0x13240], R2 ;  /* 0x01324002050095a7 */ /* 0x000ee4000802007f */
[----:B---3--:R-:W-:Y:S05]  /*ef50*/  @!P1 BRA `(.L_x_1574) ;  /* 0xfffffffc00f09947 */ /* 0x008fea000383ffff */
[----:B------:R-:W-:Y:S05]  /*ef60*/  BRA `(.L_x_1637) ;  /* 0xffffffd8003c7947 */ /* 0x000fea000383ffff */
.L_x_1578:
[----:B------:R-:W-:Y:S02]  /*ef70*/  IMAD.MOV.U32 R13, RZ, RZ, R4 ;  /* 0x000000ffff0d7224 */ /* 0x000fe400078e0004 */
[----:B------:R-:W-:Y:S02]  /*ef80*/  IMAD.MOV.U32 R12, RZ, RZ, RZ ;  /* 0x000000ffff0c7224 */ /* 0x000fe400078e00ff */
[----:B------:R-:W-:Y:S02]  /*ef90*/  IMAD.MOV.U32 R11, RZ, RZ, 0x1c1f ;  /* 0x00001c1fff0b7424 */ /* 0x000fe400078e00ff */
[----:B------:R-:W-:Y:S02]  /*efa0*/  IMAD.MOV.U32 R15, RZ, RZ, -0x1 ;  /* 0xffffffffff0f7424 */ /* 0x000fe400078e00ff */
[----:B------:R-:W-:-:S07]  /*efb0*/  IMAD.U32 R7, RZ, RZ, UR41 ;  /* 0x00000029ff077e24 */ /* 0x000fce000f8e00ff */
[----:B------:R-:W-:Y:S05]  /*efc0*/  WARPSYNC.COLLECTIVE R15, `(.L_x_1638) ;  /* 0x000000000f087348 */ /* 0x000fea0003c00000 */
[----:B------:R0:W1:Y:S02]  /*efd0*/  SHFL.IDX P6, R14, R13, R12, R11 ;  /* 0x0000000c0d0e7389 */ /* 0x00006400000c000b */
[----:B01----:R-:W-:Y:S01]  /*efe0*/  ENDCOLLECTIVE ;  /* 0x000000000000791b */ /* 0x003fe20003800000 */
.L_x_1638:
[----:B------:R-:W-:Y:S02]  /*eff0*/  IMAD R7, R7, 0xc0, R20 ;  /* 0x000000c007077824 */ /* 0x000fe400078e0214 */
[----:B------:R-:W-:Y:S02]  /*f000*/  IMAD.MOV.U32 R13, RZ, RZ, R0 ;  /* 0x000000ffff0d7224 */ /* 0x000fe400078e0000 */
[----:B------:R-:W-:-:S07]  /*f010*/  IMAD.MOV.U32 R2, RZ, RZ, R14 ;  /* 0x000000ffff027224 */ /* 0x000fce00078e000e */
[----:B------:R-:W-:Y:S05]  /*f020*/  WARPSYNC.COLLECTIVE R15, `(.L_x_1639) ;  /* 0x000000000f087348 */ /* 0x000fea0003c00000 */
[----:B------:R0:W1:Y:S02]  /*f030*/  SHFL.IDX P6, R14, R13, R12, R11 ;  /* 0x0000000c0d0e7389 */ /* 0x00006400000c000b */
[----:B01----:R-:W-:Y:S01]  /*f040*/  ENDCOLLECTIVE ;  /* 0x000000000000791b */ /* 0x003fe20003800000 */
.L_x_1639:
        /* <DEDUP_REMOVED lines=12> */
.L_x_1640:
        /* <DEDUP_REMOVED lines=11> */
.L_x_1641:
        /* <DEDUP_REMOVED lines=8> */
.L_x_1642:
        /* <DEDUP_REMOVED lines=10> */
.L_x_1643:
        /* <DEDUP_REMOVED lines=8> */
.L_x_1644:
        /* <DEDUP_REMOVED lines=11> */
.L_x_1645:
[----:B------:R-:W-:Y:S02]  /*f410*/  IMAD.MOV.U32 R13, RZ, RZ, R8 ;  /* 0x000000ffff0d7224 */ /* 0x000fe400078e0008 */
[----:B------:R-:W-:Y:S02]  /*f420*/  IMAD.MOV.U32 R12, RZ, RZ, RZ ;  /* 0x000000ffff0c7224 */ /* 0x000fe400078e00ff */
[----:B------:R-:W-:-:S07]  /*f430*/  IMAD.MOV.U32 R9, RZ, RZ, R14 ;  /* 0x000000ffff097224 */ /* 0x000fce00078e000e */
[----:B------:R-:W-:Y:S05]  /*f440*/  WARPSYNC.COLLECTIVE R15, `(.L_x_1646) ;  /* 0x000000000f087348 */ /* 0x000fea0003c00000 */
[----:B------:R0:W1:Y:S02]  /*f450*/  SHFL.IDX P6, R14, R13, R12, R11 ;  /* 0x0000000c0d0e7389 */ /* 0x00006400000c000b */
[----:B01----:R-:W-:Y:S01]  /*f460*/  ENDCOLLECTIVE ;  /* 0x000000000000791b */ /* 0x003fe20003800000 */
.L_x_1646:
        /* <DEDUP_REMOVED lines=11> */
.L_x_1647:
        /* <DEDUP_REMOVED lines=8> */
.L_x_1648:
        /* <DEDUP_REMOVED lines=10> */
.L_x_1649:
[----:B------:R-:W-:Y:S05]  /*f640*/  BRA `(.L_x_1650) ;  /* 0xffffffdc00207947 */ /* 0x000fea000383ffff */
.L_x_1581:
[----:B0-----:R0:W1:Y:S02]  /*f650*/  SYNCS.PHASECHK.TRANS64.TRYWAIT P0, [R16+URZ+0x13220], R3 ;  /* 0x01322003100075a7 */ /* 0x001064000800017f */
[----:B-1----:R-:W-:Y:S05]  /*f660*/  @!P0 NANOSLEEP.SYNCS 0x989680 ;  /* 0x009896800000895d */ /* 0x002fea0003900000 */
[----:B------:R-:W1:Y:S02]  /*f670*/  @!P0 SYNCS.PHASECHK.TRANS64 P0, [R16+URZ+0x13220], R3 ;  /* 0x01322003100085a7 */ /* 0x000e64000800007f */
[----:B-1----:R-:W-:Y:S05]  /*f680*/  @!P0 BRA `(.L_x_1581) ;  /* 0xfffffffc00f08947 */ /* 0x002fea000383ffff */
[----:B------:R-:W-:Y:S05]  /*f690*/  BRA `(.L_x_1651) ;  /* 0xffffffdc00747947 */ /* 0x000fea000383ffff */
.L_x_1587:
[----:B0-----:R0:W1:Y:S02]  /*f6a0*/  SYNCS.PHASECHK.TRANS64.TRYWAIT P0, [R4+URZ+0x13280], R3 ;  /* 0x01328003040075a7 */ /* 0x001064000800017f */
[----:B-1----:R-:W-:Y:S05]  /*f6b0*/  @!P0 NANOSLEEP.SYNCS 0x989680 ;  /* 0x009896800000895d */ /* 0x002fea0003900000 */
[----:B------:R-:W1:Y:S02]  /*f6c0*/  @!P0 SYNCS.PHASECHK.TRANS64 P0, [R4+URZ+0x13280], R3 ;  /* 0x01328003040085a7 */ /* 0x000e64000800007f */
[----:B-1----:R-:W-:Y:S05]  /*f6d0*/  @!P0 BRA `(.L_x_1587) ;  /* 0xfffffffc00f08947 */ /* 0x002fea000383ffff */
[----:B------:R-:W-:Y:S05]  /*f6e0*/  BRA `(.L_x_1652) ;  /* 0xffffffe0001c7947 */ /* 0x000fea000383ffff */
.L_x_1592:
[----:B-1----:R1:W2:Y:S02]  /*f6f0*/  SYNCS.PHASECHK.TRANS64.TRYWAIT P0, [R4+URZ+0x13240], R3 ;  /* 0x01324003040075a7 */ /* 0x0022a4000800017f */
[----:B--2---:R-:W-:Y:S05]  /*f700*/  @!P0 NANOSLEEP.SYNCS 0x989680 ;  /* 0x009896800000895d */ /* 0x004fea0003900000 */
[----:B------:R-:W2:Y:S02]  /*f710*/  @!P0 SYNCS.PHASECHK.TRANS64 P0, [R4+URZ+0x13240], R3 ;  /* 0x01324003040085a7 */ /* 0x000ea4000800007f */
[----:B--2---:R-:W-:Y:S05]  /*f720*/  @!P0 BRA `(.L_x_1592) ;  /* 0xfffffffc00f08947 */ /* 0x004fea000383ffff */
[----:B------:R-:W-:Y:S05]  /*f730*/  BRA `(.L_x_1653) ;  /* 0xffffffe000947947 */ /* 0x000fea000383ffff */
.L_x_1598:
[----:B0-----:R0:W1:Y:S02]  /*f740*/  SYNCS.PHASECHK.TRANS64.TRYWAIT P1, [R3+URZ+0x13270], R2 ;  /* 0x01327002030075a7 */ /* 0x001064000802017f */
[----:B-1----:R-:W-:Y:S05]  /*f750*/  @!P1 NANOSLEEP.SYNCS 0x989680 ;  /* 0x009896800000995d */ /* 0x002fea0003900000 */
[----:B------:R-:W1:Y:S02]  /*f760*/  @!P1 SYNCS.PHASECHK.TRANS64 P1, [R3+URZ+0x13270], R2 ;  /* 0x01327002030095a7 */ /* 0x000e64000802007f */
[----:B-1----:R-:W-:Y:S05]  /*f770*/  @!P1 BRA `(.L_x_1598) ;  /* 0xfffffffc00f09947 */ /* 0x002fea000383ffff */
[----:B------:R-:W-:Y:S05]  /*f780*/  BRA `(.L_x_1654) ;  /* 0xffffffe400307947 */ /* 0x000fea000383ffff */
.L_x_1600:
[----:B0-----:R0:W1:Y:S02]  /*f790*/  SYNCS.PHASECHK.TRANS64.TRYWAIT P1, [R3+URZ+0x13260], R2 ;  /* 0x01326002030075a7 */ /* 0x001064000802017f */
[----:B-1----:R-:W-:Y:S05]  /*f7a0*/  @!P1 NANOSLEEP.SYNCS 0x989680 ;  /* 0x009896800000995d */ /* 0x002fea0003900000 */
[----:B------:R-:W1:Y:S02]  /*f7b0*/  @!P1 SYNCS.PHASECHK.TRANS64 P1, [R3+URZ+0x13260], R2 ;  /* 0x01326002030095a7 */ /* 0x000e64000802007f */
[----:B-1----:R-:W-:Y:S05]  /*f7c0*/  @!P1 BRA `(.L_x_1600) ;  /* 0xfffffffc00f09947 */ /* 0x002fea000383ffff */
[----:B------:R-:W-:Y:S05]  /*f7d0*/  BRA `(.L_x_1655) ;  /* 0xffffffe400387947 */ /* 0x000fea000383ffff */
.L_x_1607:
[----:B0-----:R0:W1:Y:S02]  /*f7e0*/  SYNCS.PHASECHK.TRANS64.TRYWAIT P1, [R2+URZ+0x13270], R3 ;  /* 0x01327003020075a7 */ /* 0x001064000802017f */
[----:B-1----:R-:W-:Y:S05]  /*f7f0*/  @!P1 NANOSLEEP.SYNCS 0x989680 ;  /* 0x009896800000995d */ /* 0x002fea0003900000 */
[----:B------:R-:W1:Y:S02]  /*f800*/  @!P1 SYNCS.PHASECHK.TRANS64 P1, [R2+URZ+0x13270], R3 ;  /* 0x01327003020095a7 */ /* 0x000e64000802007f */
[----:B-1----:R-:W-:Y:S05]  /*f810*/  @!P1 BRA `(.L_x_1607) ;  /* 0xfffffffc00f09947 */ /* 0x002fea000383ffff */
[----:B------:R-:W-:Y:S05]  /*f820*/  BRA `(.L_x_1656) ;  /* 0xffffffe8007c7947 */ /* 0x000fea000383ffff */
.L_x_1609:
[----:B0-----:R0:W1:Y:S02]  /*f830*/  SYNCS.PHASECHK.TRANS64.TRYWAIT P1, [R2+URZ+0x13260], R5 ;  /* 0x01326005020075a7 */ /* 0x001064000802017f */
[----:B-1----:R-:W-:Y:S05]  /*f840*/  @!P1 NANOSLEEP.SYNCS 0x989680 ;  /* 0x009896800000995d */ /* 0x002fea0003900000 */
[----:B------:R-:W1:Y:S02]  /*f850*/  @!P1 SYNCS.PHASECHK.TRANS64 P1, [R2+URZ+0x13260], R5 ;  /* 0x01326005020095a7 */ /* 0x000e64000802007f */
[----:B-1----:R-:W-:Y:S05]  /*f860*/  @!P1 BRA `(.L_x_1609) ;  /* 0xfffffffc00f09947 */ /* 0x002fea000383ffff */
[----:B------:R-:W-:Y:S05]  /*f870*/  BRA `(.L_x_1657) ;  /* 0xffffffe800847947 */ /* 0x000fea000383ffff */
.L_x_1615:
[----:B0-----:R0:W2:Y:S02]  /*f880*/  SYNCS.PHASECHK.TRANS64.TRYWAIT P0, [R7+URZ+0x13220], R0 ;  /* 0x01322000070075a7 */ /* 0x0010a4000800017f */
[----:B--2---:R-:W-:Y:S05]  /*f890*/  @!P0 NANOSLEEP.SYNCS 0x989680 ;  /* 0x009896800000895d */ /* 0x004fea0003900000 */
[----:B------:R-:W2:Y:S02]  /*f8a0*/  @!P0 SYNCS.PHASECHK.TRANS64 P0, [R7+URZ+0x13220], R0 ;  /* 0x01322000070085a7 */ /* 0x000ea4000800007f */
[----:B--2---:R-:W-:Y:S05]  /*f8b0*/  @!P0 BRA `(.L_x_1615) ;  /* 0xfffffffc00f08947 */ /* 0x004fea000383ffff */
[----:B------:R-:W-:Y:S05]  /*f8c0*/  BRA `(.L_x_1658) ;  /* 0xffffffec00c87947 */ /* 0x000fea000383ffff */
.L_x_1616:
        /* <DEDUP_REMOVED lines=11> */
.L_x_1660:
[----:B------:R-:W-:Y:S05]  /*f980*/  BSYNC B0 ;  /* 0x0000000000007941 */ /* 0x000fea0003800000 */
.L_x_1659:
[----:B------:R-:W-:Y:S05]  /*f990*/  BRA `(.L_x_1661) ;  /* 0xffffffec00b07947 */ /* 0x000fea000383ffff */
.L_x_1619:
[----:B------:R-:W-:Y:S01]  /*f9a0*/  BSSY B1, `(.L_x_1662) ;  /* 0x0000006000017945 */ /* 0x000fe20003800000 */
[----:B------:R-:W-:-:S07]  /*f9b0*/  IMAD.MOV.U32 R15, RZ, RZ, -0x1 ;  /* 0xffffffffff0f7424 */ /* 0x000fce00078e00ff */
[----:B01----:R-:W-:Y:S05]  /*f9c0*/  WARPSYNC.COLLECTIVE R15, `(.L_x_1663) ;  /* 0x000000000f0c7348 */ /* 0x003fea0003c00000 */
[----:B------:R-:W-:Y:S02]  /*f9d0*/  ELECT P6, UR62, PT ;  /* 0x00000000003e782f */ /* 0x000fe400038c0000 */
[----:B------:R-:W-:Y:S01]  /*f9e0*/  MOV R14, UR62 ;  /* 0x0000003e000e7c02 */ /* 0x000fe20008000f00 */
[----:B01----:R-:W-:Y:S10]  /*f9f0*/  ENDCOLLECTIVE ;  /* 0x000000000000791b */ /* 0x003ff40003800000 */
.L_x_1663:
[----:B------:R-:W-:Y:S05]  /*fa00*/  BSYNC B1 ;  /* 0x0000000000017941 */ /* 0x000fea0003800000 */
.L_x_1662:
[----:B------:R-:W-:Y:S05]  /*fa10*/  BRA `(.L_x_1664) ;  /* 0xffffffec00a87947 */ /* 0x000fea000383ffff */
.L_x_1621:
[----:B0-----:R0:W2:Y:S02]  /*fa20*/  SYNCS.PHASECHK.TRANS64.TRYWAIT P1, [R5+URZ], R4 ;  /* 0x00000004050075a7 */ /* 0x0010a4000802017f */
[----:B--2---:R-:W-:Y:S05]  /*fa30*/  @!P1 NANOSLEEP.SYNCS 0x989680 ;  /* 0x009896800000995d */ /* 0x004fea0003900000 */
[----:B------:R-:W2:Y:S02]  /*fa40*/  @!P1 SYNCS.PHASECHK.TRANS64 P1, [R5+URZ], R4 ;  /* 0x00000004050095a7 */ /* 0x000ea4000802007f */
[----:B--2---:R-:W-:Y:S05]  /*fa50*/  @!P1 BRA `(.L_x_1621) ;  /* 0xfffffffc00f09947 */ /* 0x004fea000383ffff */
[----:B------:R-:W-:Y:S05]  /*fa60*/  BRA `(.L_x_1665) ;  /* 0xffffffec00dc7947 */ /* 0x000fea000383ffff */
.L_x_1622:
[----:B--2---:R2:W3:Y:S02]  /*fa70*/  SYNCS.PHASECHK.TRANS64.TRYWAIT P1, [R3+URZ], R0 ;  /* 0x00000000030075a7 */ /* 0x0044e4000802017f */
[----:B---3--:R-:W-:Y:S05]  /*fa80*/  @!P1 NANOSLEEP.SYNCS 0x989680 ;  /* 0x009896800000995d */ /* 0x008fea0003900000 */
[----:B------:R-:W3:Y:S02]  /*fa90*/  @!P1 SYNCS.PHASECHK.TRANS64 P1, [R3+URZ], R0 ;  /* 0x00000000030095a7 */ /* 0x000ee4000802007f */
[----:B---3--:R-:W-:Y:S05]  /*faa0*/  @!P1 BRA `(.L_x_1622) ;  /* 0xfffffffc00f09947 */ /* 0x008fea000383ffff */
[----:B------:R-:W-:Y:S05]  /*fab0*/  BRA `(.L_x_1666) ;  /* 0xffffffec00d07947 */ /* 0x000fea000383ffff */
.L_x_1624:
[----:B--2---:R2:W3:Y:S02]  /*fac0*/  SYNCS.PHASECHK.TRANS64.TRYWAIT P1, [R3+URZ+0x13260], R4 ;  /* 0x01326004030075a7 */ /* 0x0044e4000802017f */
[----:B---3--:R-:W-:Y:S05]  /*fad0*/  @!P1 NANOSLEEP.SYNCS 0x989680 ;  /* 0x009896800000995d */ /* 0x008fea0003900000 */
[----:B------:R-:W3:Y:S02]  /*fae0*/  @!P1 SYNCS.PHASECHK.TRANS64 P1, [R3+URZ+0x13260], R4 ;  /* 0x01326004030095a7 */ /* 0x000ee4000802007f */
[----:B---3--:R-:W-:Y:S05]  /*faf0*/  @!P1 BRA `(.L_x_1624) ;  /* 0xfffffffc00f09947 */ /* 0x008fea000383ffff */
[----:B------:R-:W-:Y:S05]  /*fb00*/  BRA `(.L_x_1667) ;  /* 0xffffffec00d07947 */ /* 0x000fea000383ffff */
.L_x_1626:
[----:B0-----:R0:W3:Y:S02]  /*fb10*/  SYNCS.PHASECHK.TRANS64.TRYWAIT P1, [R5+URZ+0x13260], R0 ;  /* 0x01326000050075a7 */ /* 0x0010e4000802017f */
[----:B---3--:R-:W-:Y:S05]  /*fb20*/  @!P1 NANOSLEEP.SYNCS 0x989680 ;  /* 0x009896800000995d */ /* 0x008fea0003900000 */
[----:B------:R-:W3:Y:S02]  /*fb30*/  @!P1 SYNCS.PHASECHK.TRANS64 P1, [R5+URZ+0x13260], R0 ;  /* 0x01326000050095a7 */ /* 0x000ee4000802007f */
[----:B---3--:R-:W-:Y:S05]  /*fb40*/  @!P1 BRA `(.L_x_1626) ;  /* 0xfffffffc00f09947 */ /* 0x008fea000383ffff */
[----:B------:R-:W-:Y:S05]  /*fb50*/  BRA `(.L_x_1668) ;  /* 0xffffffec00d07947 */ /* 0x000fea000383ffff */
.L_x_1628:
[----:B---3--:R3:W4:Y:S02]  /*fb60*/  SYNCS.PHASECHK.TRANS64.TRYWAIT P0, [R3+URZ+0x13280], R4 ;  /* 0x01328004030075a7 */ /* 0x008724000800017f */
[----:B----4-:R-:W-:Y:S05]  /*fb70*/  @!P0 NANOSLEEP.SYNCS 0x989680 ;  /* 0x009896800000895d */ /* 0x010fea0003900000 */
[----:B------:R-:W4:Y:S02]  /*fb80*/  @!P0 SYNCS.PHASECHK.TRANS64 P0, [R3+URZ+0x13280], R4 ;  /* 0x01328004030085a7 */ /* 0x000f24000800007f */
[----:B----4-:R-:W-:Y:S05]  /*fb90*/  @!P0 BRA `(.L_x_1628) ;  /* 0xfffffffc00f08947 */ /* 0x010fea000383ffff */
[----:B------:R-:W-:Y:S05]  /*fba0*/  BRA `(.L_x_1629) ;  /* 0xffffffec00cc7947 */ /* 0x000fea000383ffff */
.L_x_1669:
        /* <DEDUP_REMOVED lines=13> */
.L_x_2203:


//--------------------- .text._ZN7cutlass13device_kernelIN5flash11enable_sm90INS1_16FlashAttnFwdSm90INS1_25CollectiveMainloopFwdSm90ILi2EN4cute5tupleIJNS5_1CILi1EEES8_S8_EEENS6_IJNS7_ILi192EEENS7_ILi160EEENS7_ILi64EEEEEELi64ENS_12float_e4m3_tEfNS_4arch4Sm90ELb1ELb0ELb0ELb1ELb0ELb0ELb0ELb1ELb1ELb1ELb0ELb0EEENS1_21CollectiveEpilogueFwdINS6_IJSA_SC_SB_EEES9_NS_10bfloat16_tESG_Li384ELb1ELb1ELb0ELb1EEENS1_36VarlenDynamicPersistentTileSchedulerILi192ELi160ELi384ELi128ELb0ELb1ELb1ELb1ELb1ELb1EEEEEEEEEvNT_6ParamsE --------------------------
	.section	.text._ZN7cutlass13device_kernelIN5flash11enable_sm90INS1_16FlashAttnFwdSm90INS1_25CollectiveMainloopFwdSm90ILi2EN4cute5tupleIJNS5_1CILi1EEES8_S8_EEENS6_IJNS7_ILi192EEENS7_ILi160EEENS7_ILi64EEEEEELi64ENS_12float_e4m3_tEfNS_4arch4Sm90ELb1ELb0ELb0ELb1ELb0ELb0ELb0ELb1ELb1ELb1ELb0ELb0EEENS1_21CollectiveEpilogueFwdINS6_IJSA_SC_SB_EEES9_NS_10bfloat16_tESG_Li384ELb1ELb1ELb0ELb1EEENS1_36VarlenDynamicPersistentTileSchedulerILi192ELi160ELi384ELi128ELb0ELb1ELb1ELb1ELb1ELb1EEEEEEEEEvNT_6ParamsE,"ax",@progbits
	.align	128
.text._ZN7cutlass13device_kernelIN5flash11enable_sm90INS1_16FlashAttnFwdSm90INS1_25CollectiveMainloopFwdSm90ILi2EN4cute5tupleIJNS5_1CILi1EEES8_S8_EEENS6_IJNS7_ILi192EEENS7_ILi160EEENS7_ILi64EEEEEELi64ENS_12float_e4m3_tEfNS_4arch4Sm90ELb1ELb0ELb0ELb1ELb0ELb0ELb0ELb1ELb1ELb1ELb0ELb0EEENS1_21CollectiveEpilogueFwdINS6_IJSA_SC_SB_EEES9_NS_10bfloat16_tESG_Li384ELb1ELb1ELb0ELb1EEENS1_36VarlenDynamicPersistentTileSchedulerILi192ELi160ELi384ELi128ELb0ELb1ELb1ELb1ELb1ELb1EEEEEEEEEvNT_6ParamsE:
        .type           _ZN7cutlass13device_kernelIN5flash11enable_sm90INS1_16FlashAttnFwdSm90INS1_25CollectiveMainloopFwdSm90ILi2EN4cute5tupleIJNS5_1CILi1EEES8_S8_EEENS6_IJNS7_ILi192EEENS7_ILi160EEENS7_ILi64EEEEEELi64ENS_12float_e4m3_tEfNS_4arch4Sm90ELb1ELb0ELb0ELb1ELb0ELb0ELb0ELb1ELb1ELb1ELb0ELb0EEENS1_21CollectiveEpilogueFwdINS6_IJSA_SC_SB_EEES9_NS_10bfloat16_tESG_Li384ELb1ELb1ELb0ELb1EEENS1_36VarlenDynamicPersistentTileSchedulerILi192ELi160ELi384ELi128ELb0ELb1ELb1ELb1ELb1ELb1EEEEEEEEEvNT_6ParamsE,@function
        .size           _ZN7cutlass13device_kernelIN5flash11enable_sm90INS1_16FlashAttnFwdSm90INS1_25CollectiveMainloopFwdSm90ILi2EN4cute5tupleIJNS5_1CILi1EEES8_S8_EEENS6_IJNS7_ILi192EEENS7_ILi160EEENS7_ILi64EEEEEELi64ENS_12float_e4m3_tEfNS_4arch4Sm90ELb1ELb0ELb0ELb1ELb0ELb0ELb0ELb1ELb1ELb1ELb0ELb0EEENS1_21CollectiveEpilogueFwdINS6_IJSA_SC_SB_EEES9_NS_10bfloat16_tESG_Li384ELb1ELb1ELb0ELb1EEENS1_36VarlenDynamicPersistentTileSchedulerILi192ELi160ELi384ELi128ELb0ELb1ELb1ELb1ELb1ELb1EEEEEEEEEvNT_6ParamsE,(.L_x_2204 - _ZN7cutlass13device_kernelIN5flash11enable_sm90INS1_16FlashAttnFwdSm90INS1_25CollectiveMainloopFwdSm90ILi2EN4cute5tupleIJNS5_1CILi1EEES8_S8_EEENS6_IJNS7_ILi192EEENS7_ILi160EEENS7_ILi64EEEEEELi64ENS_12float_e4m3_tEfNS_4arch4Sm90ELb1ELb0ELb0ELb1ELb0ELb0ELb0ELb1ELb1ELb1ELb0ELb0EEENS1_21CollectiveEpilogueFwdINS6_IJSA_SC_SB_EEES9_NS_10bfloat16_tESG_Li384ELb1ELb1ELb0ELb1EEENS1_36VarlenDynamicPersistentTileSchedulerILi192ELi160ELi384ELi128ELb0ELb1ELb1ELb1ELb1ELb1EEEEEEEEEvNT_6ParamsE)
        .other          _ZN7cutlass13device_kernelIN5flash11enable_sm90INS1_16FlashAttnFwdSm90INS1_25CollectiveMainloopFwdSm90ILi2EN4cute5tupleIJNS5_1CILi1EEES8_S8_EEENS6_IJNS7_ILi192EEENS7_ILi160EEENS7_ILi64EEEEEELi64ENS_12float_e4m3_tEfNS_4arch4Sm90ELb1ELb0ELb0ELb1ELb0ELb0ELb0ELb1ELb1ELb1ELb0ELb0EEENS1_21CollectiveEpilogueFwdINS6_IJSA_SC_SB_EEES9_NS_10bfloat16_tESG_Li384ELb1ELb1ELb0ELb1EEENS1_36VarlenDynamicPersistentTileSchedulerILi192ELi160ELi384ELi128ELb0ELb1ELb1ELb1ELb1ELb1EEEEEEEEEvNT_6ParamsE,@"STO_CUDA_ENTRY STV_DEFAULT"
_ZN7cutlass13device_kernelIN5flash11enable_sm90INS1_16FlashAttnFwdSm90INS1_25CollectiveMainloopFwdSm90ILi2EN4cute5tupleIJNS5_1CILi1EEES8_S8_EEENS6_IJNS7_ILi192EEENS7_ILi160EEENS7_ILi64EEEEEELi64ENS_12float_e4m3_tEfNS_4arch4Sm90ELb1ELb0ELb0ELb1ELb0ELb0ELb0ELb1ELb1ELb1ELb0ELb0EEENS1_21CollectiveEpilogueFwdINS6_IJSA_SC_SB_EEES9_NS_10bfloat16_tESG_Li384ELb1ELb1ELb0ELb1EEENS1_36VarlenDynamicPersistentTileSchedulerILi192ELi160ELi384ELi128ELb0ELb1ELb1ELb1ELb1ELb1EEEEEEEEEvNT_6ParamsE:
        /* <DEDUP_REMOVED lines=18> */
.L_x_1671:
[----:B------:R-:W-:Y:S05]  /*0120*/  BSYNC B0 ;  /* 0x0000000000007941 */ /* 0x000fea0003800000 */
.L_x_1670:
        /* <DEDUP_REMOVED lines=41> */
.L_x_1672:
        /* <DEDUP_REMOVED lines=22> */
.L_x_1673:
        /* <DEDUP_REMOVED lines=18> */
.L_x_1674:
        /* <DEDUP_REMOVED lines=22> */
.L_x_1675:
        /* <DEDUP_REMOVED lines=22> */
.L_x_1676:
[----:B------:R-:W-:Y:S01]  /*0900*/  PLOP3.LUT P0, PT, PT, PT, UP0, 0x80, 0x0 ;  /* 0x000000000000781c */ /* 0x000fe20003f0f008 */
[----:B------:R-:W-:Y:S01]  /*0910*/  UMOV UR38, 0x1 ;  /* 0x0000000100267882 */ /* 0x000fe20000000000 */
[----:B------:R-:W-:Y:S01]  /*0920*/  NOP ;  /* 0x0000000000007918 */ /* 0x000fe20000000000 */
[----:B------:R-:W-:Y:S01]  /*0930*/  USEL UR38, UR38, 0x2, !UP0 ;  /* 0x0000000226267887 */ /* 0x000fe2000c000000 */
[----:B------:R-:W-:Y:S01]  /*0940*/  ULDC.64 UR52, c[0x0][0x208] ;  /* 0x0000820000347ab9 */ /* 0x000fe20000000a00 */
[----:B012-4-:R-:W-:Y:S08]  /*0950*/  BAR.SYNC.DEFER_BLOCKING 0x0 ;  /* 0x0000000000007b1d */ /* 0x017ff00000010000 */
[----:B------:R-:W-:Y:S05]  /*0960*/  @!P0 BRA `(.L_x_1677) ;  /* 0x000000b000308947 */ /* 0x000fea0003800000 */
.L_x_1678:
        /* <DEDUP_REMOVED lines=16> */
[----:B------:R-:W-:Y:S01]  /*0a70*/  ULOP3.LUT UR47, UR38, 0x1, URZ, 0xfc, !UPT ;  /* 0x00000001262f7892 */ /* 0x000fe2000f8efc3f */
[----:B------:R-:W-:Y:S01]  /*0a80*/  R2UR UR48, R30 ;  /* 0x000000001e3072ca */ /* 0x000fe200000e0000 */
        /* <DEDUP_REMOVED lines=16> */
[----:B------:R-:W-:Y:S02]  /*0b90*/  LOP3.LUT R2, R2, 0x1ffffffe, RZ, 0xc0, !PT ;  /* 0x1ffffffe02027812 */ /* 0x000fe400078ec0ff */
[----:B------:R-:W-:Y:S01]  /*0ba0*/  SHF.R.S32.HI R6, RZ, 0x1f, R23 ;  /* 0x0000001fff067819 */ /* 0x000fe20000011417 */
[----:B------:R-:W-:Y:S01]  /*0bb0*/  IMAD R3, R3, 0x40, R4 ;  /* 0x0000004003037824 */ /* 0x000fe200078e0204 */
[----:B------:R-:W-:Y:S01]  /*0bc0*/  LEA.HI R10, R0, R12, RZ, 0x2 ;  /* 0x0000000c000a7211 */ /* 0x000fe200078f10ff */
[----:B------:R-:W-:Y:S01]  /*0bd0*/  IMAD.IADD R2, R5, 0x1, -R2 ;  /* 0x0000000105027824 */ /* 0x000fe200078e0a02 */
[----:B------:R-:W-:Y:S02]  /*0be0*/  LEA.HI R7, R6, R23, RZ, 0x2 ;  /* 0x0000001706077211 */ /* 0x000fe400078f10ff */
[----:B------:R-:W-:Y:S01]  /*0bf0*/  SHF.R.S32.HI R156, RZ, 0x7, R156 ;  /* 0x00000007ff9c7819 */ /* 0x000fe2000001149c */
[----:B------:R-:W-:Y:S01]  /*0c00*/  IMAD R2, R2, 0x8, R3 ;  /* 0x0000000802027824 */ /* 0x000fe200078e0203 */
[----:B------:R-:W-:-:S02]  /*0c10*/  SHF.R.S32.HI R8, RZ, 0x2, R7 ;  /* 0x00000002ff087819 */ /* 0x000fc40000011407 */
[----:B------:R-:W-:Y:S01]  /*0c20*/  SHF.R.S32.HI R9, RZ, 0x1f, R7 ;  /* 0x0000001fff097819 */ /* 0x000fe20000011407 */
[----:B------:R-:W-:Y:S01]  /*0c30*/  IMAD.HI R4, R156, 0x55555556, RZ ;  /* 0x555555569c047827 */ /* 0x000fe200078e02ff */
[----:B------:R-:W-:Y:S01]  /*0c40*/  LOP3.LUT R10, R10, 0xfffffffc, RZ, 0xc0, !PT ;  /* 0xfffffffc0a0a7812 */ /* 0x000fe200078ec0ff */
[----:B------:R0:W-:Y:S01]  /*0c50*/  STL [R1], R2 ;  /* 0x0000000201007387 */ /* 0x0001e20000100800 */
[----:B------:R-:W-:Y:S02]  /*0c60*/  LEA.HI R9, R9, R8, RZ, 0x3 ;  /* 0x0000000809097211 */ /* 0x000fe400078f18ff */
[----:B------:R-:W-:Y:S01]  /*0c70*/  LEA.HI R0, R0, R12, RZ, 0x3 ;  /* 0x0000000c00007211 */ /* 0x000fe200078f18ff */
[----:B------:R-:W-:Y:S01]  /*0c80*/  IMAD.IADD R10, R12, 0x1, -R10 ;  /* 0x000000010c0a7824 */ /* 0x000fe200078e0a0a */
[----:B------:R-:W-:Y:S02]  /*0c90*/  LOP3.LUT R9, R9, 0xfffffff8, RZ, 0xc0, !PT ;  /* 0xfffffff809097812 */ /* 0x000fe400078ec0ff */
[----:B------:R-:W-:-:S02]  /*0ca0*/  LEA.HI R6, R6, R23, RZ, 0x5 ;  /* 0x0000001706067211 */ /* 0x000fc400078f28ff */
[----:B------:R-:W-:Y:S01]  /*0cb0*/  LEA.HI R5, R4, R4, RZ, 0x1 ;  /* 0x0000000404057211 */ /* 0x000fe200078f08ff */
[----:B------:R-:W-:Y:S01]  /*0cc0*/  IMAD.IADD R9, R8, 0x1, -R9 ;  /* 0x0000000108097824 */ /* 0x000fe200078e0a09 */
[----:B------:R-:W-:Y:S02]  /*0cd0*/  LOP3.LUT R18, R0, 0xfffffff8, RZ, 0xc0, !PT ;  /* 0xfffffff800127812 */ /* 0x000fe400078ec0ff */
[----:B------:R-:W-:Y:S01]  /*0ce0*/  LEA.HI R4, R10, R10, RZ, 0x1 ;  /* 0x0000000a0a047211 */ /* 0x000fe200078f08ff */
[----:B------:R-:W-:Y:S01]  /*0cf0*/  IMAD R5, R5, -0x3, R156 ;  /* 0xfffffffd05057824 */ /* 0x000fe200078e029c */
[----:B------:R-:W-:Y:S01]  /*0d00*/  SHF.R.S32.HI R6, RZ, 0x5, R6 ;  /* 0x00000005ff067819 */ /* 0x000fe20000011406 */
[----:B------:R-:W-:Y:S01]  /*0d10*/  IMAD.IADD R18, R12, 0x1, -R18 ;  /* 0x000000010c127824 */ /* 0x000fe200078e0a12 */
[----:B------:R-:W-:Y:S02]  /*0d20*/  LOP3.LUT R11, R4, 0x1ffffffe, RZ, 0xc0, !PT ;  /* 0x1ffffffe040b7812 */ /* 0x000fe400078ec0ff */
[----:B------:R-:W-:Y:S01]  /*0d30*/  LOP3.LUT R16, R7, 0x7ffffffc, RZ, 0xc0, !PT ;  /* 0x7ffffffc07107812 */ /* 0x000fe200078ec0ff */
[----:B------:R-:W-:Y:S01]  /*0d40*/  IMAD R6, R6, 0x10, R9 ;  /* 0x0000001006067824 */ /* 0x000fe200078e0209 */
[----:B------:R-:W-:Y:S01]  /*0d50*/  SHF.R.S32.HI R22, RZ, 0x3, R0 ;  /* 0x00000003ff167819 */ /* 0x000fe20000011400 */
[----:B------:R-:W-:-:S02]  /*0d60*/  IMAD.SHL.U32 R19, R18, 0x8, RZ ;  /* 0x0000000812137824 */ /* 0x000fc400078e00ff */
[----:B------:R-:W-:Y:S02]  /*0d70*/  IMAD.IADD R10, R10, 0x1, -R11 ;  /* 0x000000010a0a7824 */ /* 0x000fe400078e0a0b */
[----:B------:R-:W-:Y:S01]  /*0d80*/  IMAD R157, R5, 0x40, R6 ;  /* 0x00000040059d7824 */ /* 0x000fe200078e0206 */
[----:B------:R-:W-:Y:S01]  /*0d90*/  SHF.R.S32.HI R0, RZ, 0x1f, R19 ;  /* 0x0000001fff007819 */ /* 0x000fe20000011413 */
[----:B------:R-:W-:Y:S02]  /*0da0*/  IMAD.IADD R16, R23, 0x1, -R16 ;  /* 0x0000000117107824 */ /* 0x000fe400078e0a10 */
[----:B0-----:R-:W-:-:S07]  /*0db0*/  IMAD R17, R10, 0x8, R157 ;  /* 0x000000080a117824 */ /* 0x001fce00078e029d */
.L_x_1723:
[----:B012---:R-:W0:Y:S01]  /*0dc0*/  LDC.64 R2, c[0x0][0xc88] ;  /* 0x00032200ff027b82 */ /* 0x007e220000000a00 */
[----:B------:R-:W-:Y:S01]  /*0dd0*/  ULDC.64 UR6, c[0x0][0xa28] ;  /* 0x00028a0000067ab9 */ /* 0x000fe20000000a00 */
[----:B------:R-:W-:Y:S01]  /*0de0*/  ULDC.64 UR8, c[0x0][0xa18] ;  /* 0x0002860000087ab9 */ /* 0x000fe20000000a00 */
[----:B------:R-:W-:Y:S01]  /*0df0*/  ULDC UR4, c[0x0][0x424] ;  /* 0x0001090000047ab9 */ /* 0x000fe20000000800 */
[----:B0-----:R-:W-:-:S06]  /*0e00*/  IMAD.WIDE R2, R31, 0x4, R2 ;  /* 0x000000041f027825 */ /* 0x001fcc00078e0202 */
[----:B------:R-:W2:Y:S01]  /*0e10*/  LDG.E R2, desc[UR52][R2.64] ;  /* 0x0000003402027981 */ /* 0x000ea2000c1e1900 */
[----:B------:R-:W-:Y:S02]  /*0e20*/  UISETP.NE.U32.AND UP0, UPT, UR6, URZ, UPT ;  /* 0x0000003f0600728c */ /* 0x000fe4000bf05070 */
[----:B------:R-:W-:Y:S02]  /*0e30*/  UISETP.NE.U32.AND UP1, UPT, UR8, URZ, UPT ;  /* 0x0000003f0800728c */ /* 0x000fe4000bf25070 */
[----:B------:R-:W-:Y:S02]  /*0e40*/  UISETP.NE.AND.EX UP0, UPT, UR7, URZ, UPT, UP0 ;  /* 0x0000003f0700728c */ /* 0x000fe4000bf05300 */
[----:B------:R-:W-:-:S04]  /*0e50*/  UISETP.NE.AND.EX UP1, UPT, UR9, URZ, UPT, UP1 ;  /* 0x0000003f0900728c */ /* 0x000fc8000bf25310 */
[----:B------:R-:W-:Y:S02]  /*0e60*/  PLOP3.LUT P0, PT, PT, PT, UP0, 0x80, 0x0 ;  /* 0x000000000000781c */ /* 0x000fe40003f0f008 */
[----:B------:R-:W-:Y:S02]  /*0e70*/  PLOP3.LUT P2, PT, PT, PT, UP1, 0x80, 0x0 ;  /* 0x000000000000781c */ /* 0x000fe40003f4f018 */
[----:B--2---:R-:W-:-:S13]  /*0e80*/  R2UR UR39, R2 ;  /* 0x00000000022772ca */ /* 0x004fda00000e0000 */
[----:B------:R-:W-:Y:S02]  /*0e90*/  USHF.R.S32.HI UR40, URZ, 0x1f, UR39 ;  /* 0x0000001f3f287899 */ /* 0x000fe40008011427 */
[----:B------:R-:W-:-:S04]  /*0ea0*/  @UP0 ULEA UR6, UP2, UR39, UR6, 0x2 ;  /* 0x0000000627060291 */ /* 0x000fc8000f84103f */
[----:B------:R-:W-:Y:S02]  /*0eb0*/  @UP0 ULEA.HI.X UR7, UR39, UR7, UR40, 0x2, UP2 ;  /* 0x0000000727070291 */ /* 0x000fe400090f1428 */
[----:B------:R-:W-:Y:S01]  /*0ec0*/  @UP1 ULEA UR8, UP0, UR39, UR8, 0x2 ;  /* 0x0000000827081291 */ /* 0x000fe2000f80103f */
[----:B------:R-:W-:-:S03]  /*0ed0*/  IMAD.U32 R2, RZ, RZ, UR6 ;  /* 0x00000006ff027e24 */ /* 0x000fc6000f8e00ff */
[----:B------:R-:W-:Y:S01]  /*0ee0*/  @UP1 ULEA.HI.X UR9, UR39, UR9, UR40, 0x2, UP0 ;  /* 0x0000000927091291 */ /* 0x000fe200080f1428 */
[----:B------:R-:W-:Y:S01]  /*0ef0*/  IMAD.U32 R3, RZ, RZ, UR7 ;  /* 0x00000007ff037e24 */ /* 0x000fe2000f8e00ff */
[----:B------:R-:W-:Y:S01]  /*0f00*/  ULDC.64 UR6, c[0x0][0x418] ;  /* 0x0001060000067ab9 */ /* 0x000fe20000000a00 */
[----:B-----5:R-:W-:-:S03]  /*0f10*/  IMAD.U32 R4, RZ, RZ, UR8 ;  /* 0x00000008ff047e24 */ /* 0x020fc6000f8e00ff */
[----:B------:R-:W-:Y:S01]  /*0f20*/  IMAD.U32 R5, RZ, RZ, UR9 ;  /* 0x00000009ff057e24 */ /* 0x000fe2000f8e00ff */
[----:B------:R-:W2:Y:S01]  /*0f30*/  @P0 LDG.E R2, desc[UR52][R2.64] ;  /* 0x0000003402020981 */ /* 0x000ea2000c1e1900 */
[----:B------:R-:W-:Y:S01]  /*0f40*/  UISETP.NE.U32.AND UP0, UPT, UR6, URZ, UPT ;  /* 0x0000003f0600728c */ /* 0x000fe2000bf05070 */
[----:B------:R-:W-:Y:S02]  /*0f50*/  ULDC.64 UR8, c[0x0][0xa20] ;  /* 0x0002880000087ab9 */ /* 0x000fe40000000a00 */
[----:B------:R-:W3:Y:S01]  /*0f60*/  @P2 LDG.E R4, desc[UR52][R4.64] ;  /* 0x0000003404042981 */ /* 0x000ee2000c1e1900 */
[----:B------:R-:W-:Y:S01]  /*0f70*/  UISETP.NE.AND.EX UP0, UPT, UR7, URZ, UPT, UP0 ;  /* 0x0000003f0700728c */ /* 0x000fe2000bf05300 */
[----:B------:R-:W-:Y:S01]  /*0f80*/  ISETP.NE.U32.AND P1, PT, RZ, UR8, PT ;  /* 0x00000008ff007c0c */ /* 0x000fe2000bf25070 */
[----:B------:R-:W-:Y:S01]  /*0f90*/  ULDC UR6, c[0x0][0x2f0] ;  /* 0x0000bc0000067ab9 */ /* 0x000fe20000000800 */
[----:B------:R-:W-:Y:S01]  /*0fa0*/  UMOV UR49, URZ ;  /* 0x0000003f00317c82 */ /* 0x000fe20008000000 */
[----:B------:R-:W-:Y:S01]  /*0fb0*/  USEL UR4, UR4, 0x1, UP0 ;  /* 0x0000000104047887 */ /* 0x000fe20008000000 */
[----:B------:R-:W-:Y:S01]  /*0fc0*/  ISETP.NE.AND.EX P1, PT, RZ, UR9, PT, P1 ;  /* 0x00000009ff007c0c */ /* 0x000fe2000bf25310 */
[----:B------:R-:W-:-:S02]  /*0fd0*/  ULDC UR50, c[0x0][0x288] ;  /* 0x0000a20000327ab9 */ /* 0x000fc40000000800 */
[----:B------:R-:W-:Y:S01]  /*0fe0*/  UIMAD UR4, UR4, UR6, URZ ;  /* 0x00000006040472a4 */ /* 0x000fe2000f8e023f */
[----:B--2---:R-:W-:Y:S02]  /*0ff0*/  @P0 R2UR UR49, R2 ;  /* 0x00000000023102ca */ /* 0x004fe400000e0000 */
[----:B---3--:R-:W-:Y:S01]  /*1000*/  @P2 R2UR UR50, R4 ;  /* 0x00000000043222ca */ /* 0x008fe200000e0000 */
[----:B------:R-:W-:-:S14]  /*1010*/  @P2 BRA `(.L_x_1679) ;  /* 0x0000000000342947 */ /* 0x000fdc0003800000 */
        /* <DEDUP_REMOVED lines=13> */
.L_x_1679:
[----:B------:R-:W-:Y:S01]  /*10f0*/  UMOV UR41, UR48 ;  /* 0x0000003000297c82 */ /* 0x000fe20008000000 */
[----:B------:R-:W-:Y:S05]  /*1100*/  @!P1 BRA `(.L_x_1680) ;  /* 0x00000000001c9947 */ /* 0x000fea0003800000 */
[----:B------:R-:W-:-:S04]  /*1110*/  ULEA UR4, UP0, UR39, UR8, 0x2 ;  /* 0x0000000827047291 */ /* 0x000fc8000f80103f */
[----:B------:R-:W-:Y:S02]  /*1120*/  ULEA.HI.X UR6, UR39, UR9, UR40, 0x2, UP0 ;  /* 0x0000000927067291 */ /* 0x000fe400080f1428 */
[----:B------:R-:W-:-:S04]  /*1130*/  IMAD.U32 R2, RZ, RZ, UR4 ;  /* 0x00000004ff027e24 */ /* 0x000fc8000f8e00ff */
[----:B------:R-:W-:-:S05]  /*1140*/  IMAD.U32 R3, RZ, RZ, UR6 ;  /* 0x00000006ff037e24 */ /* 0x000fca000f8e00ff */
[----:B------:R-:W2:Y:S02]  /*1150*/  LDG.E R2, desc[UR52][R2.64] ;  /* 0x0000003402027981 */ /* 0x000ea4000c1e1900 */
[----:B--2---:R-:W-:Y:S01]  /*1160*/  R2UR UR4, R2 ;  /* 0x00000000020472ca */ /* 0x004fe200000e0000 */
[----:B------:R-:W-:-:S14]  /*1170*/  BRA `(.L_x_1681) ;  /* 0x0000000000347947 */ /* 0x000fdc0003800000 */
.L_x_1680:
        /* <DEDUP_REMOVED lines=13> */
.L_x_1681:
[----:B------:R-:W-:Y:S01]  /*1250*/  ULDC.64 UR8, c[0x0][0x990] ;  /* 0x0002640000087ab9 */ /* 0x000fe20000000a00 */
[----:B------:R-:W-:Y:S01]  /*1260*/  ULDC.64 UR6, c[0x0][0x998] ;  /* 0x0002660000067ab9 */ /* 0x000fe20000000a00 */
        /* <DEDUP_REMOVED lines=11> */
[----:B------:R-:W-:Y:S02]  /*1320*/  @UP0 UIMAD UR10, UR40, UR16, URZ ;  /* 0x00000010280a02a4 */ /* 0x000fe4000f8e023f */
[----:B------:R-:W-:Y:S02]  /*1330*/  @UP1 UIMAD UR12, UR40, UR18, URZ ;  /* 0x00000012280c12a4 */ /* 0x000fe4000f8e023f */
[----:B------:R-:W-:Y:S02]  /*1340*/  @UP0 UIMAD UR17, UR39, UR17, UR10 ;  /* 0x00000011271102a4 */ /* 0x000fe4000f8e020a */
[----:B------:R-:W-:Y:S02]  /*1350*/  @UP1 UIMAD.WIDE.U32 UR10, UR39, UR18, URZ ;  /* 0x00000012270a12a5 */ /* 0x000fe4000f8e003f */
[----:B------:R-:W-:-:S02]  /*1360*/  @UP0 UIMAD.WIDE.U32 UR14, UR39, UR16, URZ ;  /* 0x00000010270e02a5 */ /* 0x000fc4000f8e003f */
[----:B------:R-:W-:Y:S02]  /*1370*/  @UP1 UIMAD UR18, UR39, UR19, UR12 ;  /* 0x00000013271212a4 */ /* 0x000fe4000f8e020c */
[----:B------:R-:W-:Y:S02]  /*1380*/  @UP1 USHF.R.S32.HI UR19, URZ, 0x1f, UR48 ;  /* 0x0000001f3f131899 */ /* 0x000fe40008011430 */
[----:B------:R-:W-:Y:S01]  /*1390*/  @UP0 USHF.R.S32.HI UR16, URZ, 0x1f, UR48 ;  /* 0x0000001f3f100899 */ /* 0x000fe20008011430 */
[----:B------:R-:W-:Y:S01]  /*13a0*/  @UP1 ULDC.64 UR12, c[0x0][0x9c0] ;  /* 0x00027000000c1ab9 */ /* 0x000fe20000000a00 */
[----:B------:R-:W-:Y:S02]  /*13b0*/  @UP0 UIADD3 UR15, UR15, UR17, URZ ;  /* 0x000000110f0f0290 */ /* 0x000fe4000fffe03f */
[----:B------:R-:W-:Y:S02]  /*13c0*/  @UP1 UIMAD UR17, UR19, UR12, URZ ;  /* 0x0000000c131112a4 */ /* 0x000fe4000f8e023f */
[----:B------:R-:W-:-:S02]  /*13d0*/  @UP0 UIMAD UR16, UR16, UR20, URZ ;  /* 0x00000014101002a4 */ /* 0x000fc4000f8e023f */
[----:B------:R-:W-:Y:S02]  /*13e0*/  @UP1 UIADD3 UR11, UR11, UR18, URZ ;  /* 0x000000120b0b1290 */ /* 0x000fe4000fffe03f */
[----:B------:R-:W-:Y:S02]  /*13f0*/  @UP1 UIMAD UR17, UR48, UR13, UR17 ;  /* 0x0000000d301112a4 */ /* 0x000fe4000f8e0211 */
[----:B------:R-:W-:Y:S02]  /*1400*/  @UP0 UIMAD UR16, UR48, UR21, UR16 ;  /* 0x00000015301002a4 */ /* 0x000fe4000f8e0210 */
[----:B------:R-:W-:Y:S02]  /*1410*/  @UP0 UIMAD.WIDE.U32 UR14, UR48, UR20, UR14 ;  /* 0x00000014300e02a5 */ /* 0x000fe4000f8e000e */
[----:B------:R-:W-:Y:S02]  /*1420*/  @UP1 UIMAD.WIDE.U32 UR12, UR48, UR12, UR10 ;  /* 0x0000000c300c12a5 */ /* 0x000fe4000f8e000a */
[----:B------:R-:W-:-:S02]  /*1430*/  @UP0 UIADD3 UR11, UR15, UR16, URZ ;  /* 0x000000100f0b0290 */ /* 0x000fc4000fffe03f */
[----:B------:R-:W-:Y:S02]  /*1440*/  @UP0 ULEA UR8, UP2, UR14, UR8, 0x2 ;  /* 0x000000080e080291 */ /* 0x000fe4000f84103f */
[----:B------:R-:W-:Y:S02]  /*1450*/  @UP1 UIADD3 UR10, UR13, UR17, URZ ;  /* 0x000000110d0a1290 */ /* 0x000fe4000fffe03f */
[----:B------:R-:W-:Y:S02]  /*1460*/  @UP1 ULEA UR6, UP3, UR12, UR6, 0x2 ;  /* 0x000000060c061291 */ /* 0x000fe4000f86103f */
[----:B------:R-:W-:Y:S01]  /*1470*/  @UP0 ULEA.HI.X UR9, UR14, UR9, UR11, 0x2, UP2 ;  /* 0x000000090e090291 */ /* 0x000fe200090f140b */
[----:B------:R-:W-:Y:S01]  /*1480*/  IMAD.U32 R2, RZ, RZ, UR8 ;  /* 0x00000008ff027e24 */ /* 0x000fe2000f8e00ff */
[----:B------:R-:W-:Y:S02]  /*1490*/  @UP1 ULEA.HI.X UR7, UR12, UR7, UR10, 0x2, UP3 ;  /* 0x000000070c071291 */ /* 0x000fe400098f140a */
[----:B------:R-:W-:Y:S01]  /*14a0*/  IMAD.U32 R4, RZ, RZ, UR6 ;  /* 0x00000006ff047e24 */ /* 0x000fe2000f8e00ff */
[----:B------:R-:W-:Y:S01]  /*14b0*/  UIMAD UR42, UR5, 0xc0, URZ ;  /* 0x000000c0052a78a4 */ /* 0x000fe2000f8e023f */
[----:B------:R-:W-:Y:S01]  /*14c0*/  IMAD.U32 R3, RZ, RZ, UR9 ;  /* 0x00000009ff037e24 */ /* 0x000fe2000f8e00ff */
[----:B------:R-:W-:Y:S01]  /*14d0*/  ULDC UR6, c[0x0][0x988] ;  /* 0x0002620000067ab9 */ /* 0x000fe20000000800 */
[----:B------:R-:W-:Y:S01]  /*14e0*/  IMAD.U32 R5, RZ, RZ, UR7 ;  /* 0x00000007ff057e24 */ /* 0x000fe2000f8e00ff */
[----:B------:R-:W-:-:S02]  /*14f0*/  ULDC UR7, c[0x0][0x448] ;  /* 0x0001120000077ab9 */ /* 0x000fc40000000800 */
[----:B------:R0:W2:Y:S04]  /*1500*/  @P0 LDG.E R7, desc[UR52][R2.64] ;  /* 0x0000003402070981 */ /* 0x0000a8000c1e1900 */
[----:B------:R1:W2:Y:S01]  /*1510*/  @P1 LDG.E R0, desc[UR52][R4.64] ;  /* 0x0000003404001981 */ /* 0x0002a2000c1e1900 */
[----:B------:R-:W-:Y:S01]  /*1520*/  UISETP.NE.AND UP0, UPT, UR7, 0x1, UPT ;  /* 0x000000010700788c */ /* 0x000fe2000bf05270 */
[----:B------:R-:W-:Y:S01]  /*1530*/  PLOP3.LUT P0, PT, PT, PT, PT, 0x80, 0x0 ;  /* 0x000000000000781c */ /* 0x000fe20003f0f070 */
[----:B------:R-:W-:Y:S01]  /*1540*/  UIADD3 UR49, -UR49, UR4, URZ ;  /* 0x0000000431317290 */ /* 0x000fe2000fffe13f */
[----:B------:R-:W-:Y:S02]  /*1550*/  CS2R R54, SRZ ;  /* 0x0000000000367805 */ /* 0x000fe4000001ff00 */
[----:B------:R-:W-:-:S02]  /*1560*/  CS2R R52, SRZ ;  /* 0x0000000000347805 */ /* 0x000fc4000001ff00 */
[----:B0-----:R-:W-:Y:S01]  /*1570*/  CS2R R2, SRZ ;  /* 0x0000000000027805 */ /* 0x001fe2000001ff00 */
[----:B------:R-:W-:Y:S01]  /*1580*/  UIADD3 UR7, UR49, 0xa0, -UR50 ;  /* 0x000000a031077890 */ /* 0x000fe2000fffe832 */
[----:B------:R-:W-:Y:S02]  /*1590*/  CS2R R8, SRZ ;  /* 0x0000000000087805 */ /* 0x000fe4000001ff00 */
[----:B------:R-:W-:Y:S02]  /*15a0*/  CS2R R46, SRZ ;  /* 0x00000000002e7805 */ /* 0x000fe4000001ff00 */
[----:B-1----:R-:W-:Y:S02]  /*15b0*/  CS2R R4, SRZ ;  /* 0x0000000000047805 */ /* 0x002fe4000001ff00 */
[----:B------:R-:W-:Y:S01]  /*15c0*/  CS2R R10, SRZ ;  /* 0x00000000000a7805 */ /* 0x000fe2000001ff00 */
[----:B------:R-:W-:Y:S01]  /*15d0*/  @UP0 ULDC UR4, c[0x0][0x44c] ;  /* 0x0001130000040ab9 */ /* 0x000fe20000000800 */
[----:B------:R-:W-:Y:S01]  /*15e0*/  @UP0 ULDC UR8, c[0x0][0x450] ;  /* 0x0001140000080ab9 */ /* 0x000fe20000000800 */
        /* <DEDUP_REMOVED lines=8> */
[----:B------:R-:W-:Y:S01]  /*1670*/  CS2R R56, SRZ ;  /* 0x0000000000387805 */ /* 0x000fe2000001ff00 */
[----:B------:R-:W-:Y:S02]  /*1680*/  IMAD.MOV.U32 R33, RZ, RZ, RZ ;  /* 0x000000ffff217224 */ /* 0x000fe400078e00ff */
[----:B------:R-:W-:Y:S02]  /*1690*/  IMAD.MOV.U32 R58, RZ, RZ, RZ ;  /* 0x000000ffff3a7224 */ /* 0x000fe400078e00ff */
[----:B--2---:R-:W-:-:S04]  /*16a0*/  FMUL.FTZ R0, R7, R0 ;  /* 0x0000000007007220 */ /* 0x004fc80000410000 */
[----:B------:R-:W-:Y:S01]  /*16b0*/  FMUL.FTZ R0, R0, UR6 ;  /* 0x0000000600007c20 */ /* 0x000fe20008410000 */
[----:B------:R-:W-:-:S04]  /*16c0*/  UIADD3 UR6, UR42, 0xbf, URZ ;  /* 0x000000bf2a067890 */ /* 0x000fc8000fffe03f */
[----:B------:R-:W-:Y:S01]  /*16d0*/  UIMAD.WIDE.U32 UR4, UR6, UR4, URZ ;  /* 0x00000004060472a5 */ /* 0x000fe2000f8e003f */
[----:B------:R-:W-:Y:S01]  /*16e0*/  R2UR UR43, R0 ;  /* 0x00000000002b72ca */ /* 0x000fe200000e0000 */
[----:B------:R-:W-:Y:S02]  /*16f0*/  UIADD3 UR4, UR49, 0x9f, URZ ;  /* 0x0000009f31047890 */ /* 0x000fe4000fffe03f */
[----:B------:R-:W-:Y:S02]  /*1700*/  @UP0 USHF.R.U32.HI UR6, URZ, UR8, UR5 ;  /* 0x000000083f060299 */ /* 0x000fe40008011605 */
        /* <DEDUP_REMOVED lines=43> */
.L_x_1683:
        /* <DEDUP_REMOVED lines=9> */
.L_x_1817:
[----:B------:R-:W-:Y:S05]  /*1a50*/  @!P0 BRA `(.L_x_1685) ;  /* 0x0000000000048947 */ /* 0x000fea0003800000 */
[----:B------:R-:W-:Y:S01]  /*1a60*/  BPT.TRAP 0x1 ;  /* 0x000000040000795c */ /* 0x000fe20000300000 */
.L_x_1685:
[----:B0-----:R-:W-:Y:S02]  /*1a70*/  IMAD.U32 R3, RZ, RZ, UR37 ;  /* 0x00000025ff037e24 */ /* 0x001fe4000f8e00ff */
[----:B------:R-:W-:-:S03]  /*1a80*/  IMAD.U32 R0, RZ, RZ, UR36 ;  /* 0x00000024ff007e24 */ /* 0x000fc6000f8e00ff */
[----:B------:R-:W-:Y:S02]  /*1a90*/  LEA R3, R3, UR45, 0x3 ;  /* 0x0000002d03037c11 */ /* 0x000fe4000f8e18ff */
[----:B------:R-:W-:-:S04]  /*1aa0*/  SHF.L.U32 R0, R0, 0x1f, RZ ;  /* 0x0000001f00007819 */ /* 0x000fc800000006ff */
[----:B------:R0:W1:Y:S01]  /*1ab0*/  SYNCS.PHASECHK.TRANS64.TRYWAIT P1, [R3+URZ+0x13230], R0 ;  /* 0x01323000030075a7 */ /* 0x000062000802017f */
[----:B------:R-:W-:Y:S05]  /*1ac0*/  @!P0 BRA `(.L_x_1686) ;  /* 0x0000000000048947 */ /* 0x000fea0003800000 */
[----:B------:R-:W-:Y:S01]  /*1ad0*/  BPT.TRAP 0x1 ;  /* 0x000000040000795c */ /* 0x000fe20000300000 */
.L_x_1686:
[----:B-1----:R-:W-:Y:S05]  /*1ae0*/  @P1 BRA `(.L_x_1687) ;  /* 0x0000000000081947 */ /* 0x002fea0003800000 */
[----:B------:R-:W1:Y:S02]  /*1af0*/  SYNCS.PHASECHK.TRANS64.TRYWAIT P1, [R3+URZ+0x13230], R0 ;  /* 0x01323000030075a7 */ /* 0x000e64000802017f */
[----:B-1----:R-:W-:Y:S05]  /*1b00*/  @!P1 BRA `(.L_x_1688) ;  /* 0x000000ec009c9947 */ /* 0x002fea0003800000 */
.L_x_1687:
        /* <DEDUP_REMOVED lines=17> */
[----:B------:R-:W-:Y:S01]  /*1c20*/  UISETP.NE.AND UP0, UPT, UR7, 0x1, UPT ;  /* 0x000000010700788c */ /* 0x000fe2000bf05270 */
[----:B------:R-:W-:Y:S01]  /*1c30*/  IMAD.U32 R4, RZ, RZ, UR50 ;  /* 0x00000032ff047e24 */ /* 0x000fe2000f8e00ff */
[----:B------:R-:W-:Y:S01]  /*1c40*/  UIADD3 UR22, UR51, -0x2, URZ ;  /* 0xfffffffe33167890 */ /* 0x000fe2000fffe03f */
[----:B------:R-:W-:Y:S01]  /*1c50*/  IMAD.U32 R111, RZ, RZ, UR43 ;  /* 0x0000002bff6f7e24 */ /* 0x000fe2000f8e00ff */
[----:B------:R-:W-:Y:S01]  /*1c60*/  UIMAD UR12, UR37, 0x280, UR12 ;  /* 0x00000280250c78a4 */ /* 0x000fe2000f8e020c */
[----:B------:R-:W-:Y:S01]  /*1c70*/  UMOV UR7, 0x80000020 ;  /* 0x8000002000077882 */ /* 0x000fe20000000000 */
[----:B------:R-:W-:-:S02]  /*1c80*/  PLOP3.LUT P2, PT, PT, PT, UP0, 0x80, 0x0 ;  /* 0x000000000000781c */ /* 0x000fc40003f4f008 */
        /* <DEDUP_REMOVED lines=28> */
[----:B------:R-:W-:Y:S01]  /*1e50*/  UIMAD UR10, UR51, -0xa0, UR49 ;  /* 0xffffff60330a78a4 */ /* 0x000fe2000f8e0231 */
[----:B------:R-:W-:-:S03]  /*1e60*/  @UP0 ULDC UR11, c[0x0][0x450] ;  /* 0x00011400000b0ab9 */ /* 0x000fc60000000800 */
[----:B------:R-:W-:-:S06]  /*1e70*/  UIADD3 UR10, UR10, 0xa0, URZ ;  /* 0x000000a00a0a7890 */ /* 0x000fcc000fffe03f */
[----:B------:R-:W-:Y:S01]  /*1e80*/  IMAD.U32 R7, RZ, RZ, UR10 ;  /* 0x0000000aff077e24 */ /* 0x000fe2000f8e00ff */
[----:B------:R-:W-:-:S03]  /*1e90*/  UMOV UR10, UR42 ;  /* 0x0000002a000a7c82 */ /* 0x000fc60008000000 */
[----:B------:R-:W-:Y:S01]  /*1ea0*/  IMAD R2, R16, -0x2, R7 ;  /* 0xfffffffe10027824 */ /* 0x000fe200078e0207 */
[----:B------:R-:W-:Y:S02]  /*1eb0*/  WARPGROUP.DEPBAR.LE gsb0, 0x0 ;  /* 0x00008000000079c5 */ /* 0x000fe40000010000 */
[----:B------:R-:W-:-:S06]  /*1ec0*/  WARPGROUP.ARRIVE ;  /* 0x00000000000079c5 */ /* 0x000fcc0000000000 */
[----:B------:R-:W-:Y:S01]  /*1ed0*/  QGMMA.64x32x32.F32.E4M3.E4M3 R88, gdesc[UR4], R88, gsb0 ;  /* 0x00600000045879f3 */ /* 0x000fe20008000858 */
[----:B------:R-:W-:Y:S01]  /*1ee0*/  @UP0 ULDC UR6, c[0x0][0x44c] ;  /* 0x0001130000060ab9 */ /* 0x000fe20000000800 */
[----:B------:R-:W-:Y:S01]  /*1ef0*/  @UP0 ULDC UR7, c[0x0][0x450] ;  /* 0x0001140000070ab9 */ /* 0x000fe20000000800 */
[----:B01----:R-:W-:Y:S01]  /*1f00*/  @P2 IMAD.HI.U32 R0, R12, UR6, RZ ;  /* 0x000000060c002c27 */ /* 0x003fe2000f8e00ff */
[----:B------:R-:W-:-:S04]  /*1f10*/  UIADD3 UR6, UR12, 0x82, URZ ;  /* 0x000000820c067890 */ /* 0x000fc8000fffe03f */
[----:B------:R-:W-:Y:S01]  /*1f20*/  @P2 SHF.R.U32.HI R12, RZ, UR7, R0 ;  /* 0x00000007ff0c2c19 */ /* 0x000fe20008011600 */
[----:B------:R-:W-:-:S04]  /*1f30*/  UMOV UR7, 0x80000020 ;  /* 0x8000002000077882 */ /* 0x000fc80000000000 */
[----:B------:R-:W0:Y:S04]  /*1f40*/  SHFL.IDX PT, R0, R12, 0x1, 0x1c1f ;  /* 0x003c1f000c007f89 */ /* 0x000e2800000e0000 */
[----:B------:R-:W1:Y:S01]  /*1f50*/  SHFL.IDX PT, R12, R12, RZ, 0x1c1f ;  /* 0x001c1fff0c0c7589 */ /* 0x000e6200000e0000 */
[----:B------:R-:W-:Y:S02]  /*1f60*/  WARPGROUP.DEPBAR.LE gsb0, 0x0 ;  /* 0x00008000000079c5 */ /* 0x000fe40000010000 */
[----:B------:R-:W-:-:S06]  /*1f70*/  WARPGROUP.ARRIVE ;  /* 0x00000000000079c5 */ /* 0x000fcc0000000000 */
[----:B------:R-:W-:Y:S01]  /*1f80*/  QGMMA.64x32x32.F32.E4M3.E4M3 R72, gdesc[UR4], R72, gsb0 ;  /* 0x00600000044879f3 */ /* 0x000fe20008000848 */
[----:B------:R-:W-:Y:S01]  /*1f90*/  UMOV UR6, 0xffffff60 ;  /* 0xffffff6000067882 */ /* 0x000fe20000000000 */
[----:B------:R-:W-:Y:S01]  /*1fa0*/  UMOV UR7, 0x80000020 ;  /* 0x8000002000077882 */ /* 0x000fe20000000000 */
[----:B------:R-:W-:-:S06]  /*1fb0*/  UIMAD UR6, UR51, UR6, 0xa1 ;  /* 0x000000a1330674a4 */ /* 0x000fcc000f8e0206 */
[----:B------:R-:W-:Y:S01]  /*1fc0*/  IMAD.U32 R11, RZ, RZ, UR6 ;  /* 0x00000006ff0b7e24 */ /* 0x000fe2000f8e00ff */
[----:B------:R-:W-:-:S03]  /*1fd0*/  UIADD3 UR6, UR12, 0x102, URZ ;  /* 0x000001020c067890 */ /* 0x000fc6000fffe03f */
[----:B------:R-:W-:-:S05]  /*1fe0*/  IMAD R11, R16, -0x2, R11 ;  /* 0xfffffffe100b7824 */ /* 0x000fca00078e020b */
[----:B------:R-:W-:-:S04]  /*1ff0*/  IADD3 R11, -R4, UR49, R11 ;  /* 0x00000031040b7c10 */ /* 0x000fc8000fffe10b */
[-CC-:B0-----:R-:W-:Y:S02]  /*2000*/  VIADDMNMX R0, R0, R11.reuse, R2.reuse, PT ;  /* 0x0000000b00007246 */ /* 0x181fe40003800102 */
[----:B-1----:R-:W-:Y:S02]  /*2010*/  VIADDMNMX R2, R12, R11, R2, PT ;  /* 0x0000000b0c027246 */ /* 0x002fe40003800102 */
[C---:B------:R-:W-:Y:S02]  /*2020*/  ISETP.GT.AND P3, PT, R0.reuse, RZ, PT ;  /* 0x000000ff0000720c */ /* 0x040fe40003f64270 */
[C---:B------:R-:W-:Y:S02]  /*2030*/  ISETP.GT.AND P4, PT, R0.reuse, 0x1, PT ;  /* 0x000000010000780c */ /* 0x040fe40003f84270 */
[----:B------:R-:W-:Y:S02]  /*2040*/  ISETP.GT.AND P5, PT, R0, 0x8, PT ;  /* 0x000000080000780c */ /* 0x000fe40003fa4270 */
[----:B------:R-:W-:-:S02]  /*2050*/  FSEL R13, R90, -INF , P3 ;  /* 0xff8000005a0d7808 */ /* 0x000fc40001800000 */
        /* <DEDUP_REMOVED lines=12> */
[----:B------:R-:W-:Y:S01]  /*2120*/  FMNMX.FTZ R4, R107, R4, !PT ;  /* 0x000000046b047209 */ /* 0x000fe20007810000 */
[----:B------:R-:W-:Y:S02]  /*2130*/  WARPGROUP.DEPBAR.LE gsb0, 0x0 ;  /* 0x00008000000079c5 */ /* 0x000fe40000010000 */
[----:B------:R-:W-:Y:S01]  /*2140*/  WARPGROUP.ARRIVE ;  /* 0x00000000000079c5 */ /* 0x000fe20000000000 */
[----:B------:R-:W-:Y:S02]  /*2150*/  ISETP.GT.AND P3, PT, R0, 0x19, PT ;  /* 0x000000190000780c */ /* 0x000fe40003f64270 */
[----:B------:R-:W-:Y:S02]  /*2160*/  FSEL R99, R102, -INF , P4 ;  /* 0xff80000066637808 */ /* 0x000fe40002000000 */
[----:B------:R-:W-:Y:S01]  /*2170*/  FMNMX.FTZ R4, R105, R4, !PT ;  /* 0x0000000469047209 */ /* 0x000fe20007810000 */
[----:B------:R-:W-:Y:S01]  /*2180*/  QGMMA.64x32x32.F32.E4M3.E4M3 R56, gdesc[UR4], R56, gsb0 ;  /* 0x00600000043879f3 */ /* 0x000fe20008000838 */
        /* <DEDUP_REMOVED lines=30> */
[----:B------:R-:W-:Y:S01]  /*2370*/  FMNMX.FTZ R109, R87, R4, !PT ;  /* 0x00000004576d7209 */ /* 0x000fe20007810000 */
[----:B------:R-:W-:Y:S02]  /*2380*/  WARPGROUP.DEPBAR.LE gsb0, 0x0 ;  /* 0x00008000000079c5 */ /* 0x000fe40000010000 */
[----:B------:R-:W-:Y:S01]  /*2390*/  WARPGROUP.ARRIVE ;  /* 0x00000000000079c5 */ /* 0x000fe20000000000 */
[----:B------:R-:W-:Y:S02]  /*23a0*/  FSEL R58, R58, -INF , P4 ;  /* 0xff8000003a3a7808 */ /* 0x000fe40002000000 */
[----:B------:R-:W-:-:S02]  /*23b0*/  ISETP.GT.AND P4, PT, R0, 0x48, PT ;  /* 0x000000480000780c */ /* 0x000fc40003f84270 */
[----:B------:R-:W-:Y:S01]  /*23c0*/  FSEL R59, R59, -INF , P3 ;  /* 0xff8000003b3b7808 */ /* 0x000fe20001800000 */
[----:B------:R-:W-:Y:S01]  /*23d0*/  QGMMA.64x32x32.F32.E4M3.E4M3 R40, gdesc[UR4], R40, gsb0 ;  /* 0x00600000042879f3 */ /* 0x000fe20008000828 */
[----:B------:R-:W-:Y:S01]  /*23e0*/  UIADD3 UR6, UR12, 0x202, URZ ;  /* 0x000002020c067890 */ /* 0x000fe2000fffe03f */
[----:B------:R-:W-:Y:S01]  /*23f0*/  FMNMX.FTZ R4, R58, R109, !PT ;  /* 0x0000006d3a047209 */ /* 0x000fe20007810000 */
[----:B------:R-:W-:Y:S01]  /*2400*/  UMOV UR7, 0x80000020 ;  /* 0x8000002000077882 */ /* 0x000fe20000000000 */
        /* <DEDUP_REMOVED lines=19> */
[----:B------:R-:W-:Y:S02]  /*2540*/  FMNMX.FTZ R109, R71, R4, !PT ;  /* 0x00000004476d7209 */ /* 0x000fe40007810000 */
[----:B------:R-:W-:-:S04]  /*2550*/  ISETP.GT.AND P5, PT, R2, 0x8, PT ;  /* 0x000000080200780c */ /* 0x000fc80003fa4270 */
[----:B------:R-:W-:Y:S01]  /*2560*/  FSEL R92, R92, -INF , P5 ;  /* 0xff8000005c5c7808 */ /* 0x000fe20002800000 */
[----:B------:R-:W-:Y:S02]  /*2570*/  WARPGROUP.DEPBAR.LE gsb0, 0x0 ;  /* 0x00008000000079c5 */ /* 0x000fe40000010000 */
        /* <DEDUP_REMOVED lines=14> */
[----:B------:R-:W-:Y:S01]  /*2660*/  UIADD3 UR6, UR10, UR49, -UR50 ;  /* 0x000000310a067290 */ /* 0x000fe2000fffe832 */
        /* <DEDUP_REMOVED lines=42> */
[----:B------:R-:W-:Y:S02]  /*2910*/  FMNMX.FTZ R0, R38, R109, !PT ;  /* 0x0000006d26007209 */ /* 0x000fe40007810000 */
[----:B------:R-:W-:Y:S02]  /*2920*/  ISETP.GT.AND P4, PT, R2, 0x1, PT ;  /* 0x000000010200780c */ /* 0x000fe40003f84270 */
[----:B------:R-:W-:Y:S02]  /*2930*/  FMNMX.FTZ R8, R39, R0, !PT ;  /* 0x0000000027087209 */ /* 0x000fe40007810000 */
[----:B------:R-:W-:-:S02]  /*2940*/  FSEL R89, R89, -INF , P4 ;  /* 0xff80000059597808 */ /* 0x000fc40002000000 */
[----:B------:R-:W-:Y:S01]  /*2950*/  ISETP.GT.AND P4, PT, R2, 0x10, PT ;  /* 0x000000100200780c */ /* 0x000fe20003f84270 */
[----:B------:R-:W0:Y:S03]  /*2960*/  SHFL.BFLY PT, R109, R8, 0x2, 0x1f ;  /* 0x0c401f00086d7f89 */ /* 0x000e2600000e0000 */
[----:B------:R-:W-:Y:S02]  /*2970*/  FSEL R96, R96, -INF , P4 ;  /* 0xff80000060607808 */ /* 0x000fe40002000000 */
[----:B------:R-:W-:-:S04]  /*2980*/  ISETP.GT.AND P4, PT, R2, 0x18, PT ;  /* 0x000000180200780c */ /* 0x000fc80003f84270 */
[----:B------:R-:W-:Y:S02]  /*2990*/  FSEL R100, R100, -INF , P4 ;  /* 0xff80000064647808 */ /* 0x000fe40002000000 */
[----:B------:R-:W-:-:S04]  /*29a0*/  ISETP.GT.AND P4, PT, R2, 0x21, PT ;  /* 0x000000210200780c */ /* 0x000fc80003f84270 */
[----:B------:R-:W-:Y:S02]  /*29b0*/  FSEL R73, R73, -INF , P4 ;  /* 0xff80000049497808 */ /* 0x000fe40002000000 */
[----:B------:R-:W-:-:S04]  /*29c0*/  ISETP.GT.AND P4, PT, R2, 0x29, PT ;  /* 0x000000290200780c */ /* 0x000fc80003f84270 */
[----:B------:R-:W-:Y:S02]  /*29d0*/  FSEL R77, R77, -INF , P4 ;  /* 0xff8000004d4d7808 */ /* 0x000fe40002000000 */
[----:B------:R-:W-:Y:S02]  /*29e0*/  ISETP.GT.AND P4, PT, R2, 0x31, PT ;  /* 0x000000310200780c */ /* 0x000fe40003f84270 */
[----:B0-----:R-:W-:Y:S02]  /*29f0*/  FMNMX.FTZ R109, R8, R109, !PT ;  /* 0x0000006d086d7209 */ /* 0x001fe40007810000 */
[----:B------:R-:W-:Y:S02]  /*2a00*/  FSEL R81, R81, -INF , P4 ;  /* 0xff80000051517808 */ /* 0x000fe40002000000 */
[----:B------:R-:W-:Y:S01]  /*2a10*/  ISETP.GT.AND P4, PT, R2, 0x39, PT ;  /* 0x000000390200780c */ /* 0x000fe20003f84270 */
[----:B------:R-:W0:Y:S03]  /*2a20*/  SHFL.BFLY PT, R0, R109, 0x1, 0x1f ;  /* 0x0c201f006d007f89 */ /* 0x000e2600000e0000 */
[----:B------:R-:W-:-:S02]  /*2a30*/  FSEL R85, R85, -INF , P4 ;  /* 0xff80000055557808 */ /* 0x000fc40002000000 */
        /* <DEDUP_REMOVED lines=9> */
[C---:B------:R-:W-:Y:S01]  /*2ad0*/  FSETP.NEU.FTZ.AND P3, PT, R0.reuse, -INF , PT ;  /* 0xff8000000000780b */ /* 0x040fe20003f7d000 */
[----:B------:R-:W-:-:S01]  /*2ae0*/  FFMA.FTZ R4, R0, R111, -8 ;  /* 0xc100000000047423 */ /* 0x000fc2000001006f */
[----:B------:R-:W-:-:S04]  /*2af0*/  ISETP.GT.AND P4, PT, R2, 0x61, PT ;  /* 0x000000610200780c */ /* 0x000fc80003f84270 */
[----:B------:R-:W-:Y:S02]  /*2b00*/  FSEL R4, R4, RZ, P3 ;  /* 0x000000ff04047208 */ /* 0x000fe40001800000 */
[----:B------:R-:W-:Y:S02]  /*2b10*/  ISETP.GT.AND P3, PT, R2, RZ, PT ;  /* 0x000000ff0200720c */ /* 0x000fe40003f64270 */
[----:B------:R-:W-:Y:S01]  /*2b20*/  FSEL R41, R41, -INF , P4 ;  /* 0xff80000029297808 */ /* 0x000fe20002000000 */
[----:B------:R-:W-:-:S01]  /*2b30*/  FFMA.FTZ R6, R13, UR43, -R4 ;  /* 0x0000002b0d067c23 */ /* 0x000fc20008010804 */
[----:B------:R-:W-:Y:S01]  /*2b40*/  FSEL R88, R88, -INF , P3 ;  /* 0xff80000058587808 */ /* 0x000fe20001800000 */
[----:B------:R-:W-:-:S01]  /*2b50*/  FFMA.FTZ R8, R9, UR43, -R4 ;  /* 0x0000002b09087c23 */ /* 0x000fc20008010804 */
[----:B------:R-:W-:Y:S01]  /*2b60*/  ISETP.GT.AND P3, PT, R2, 0x9, PT ;  /* 0x000000090200780c */ /* 0x000fe20003f64270 */
[----:B------:R-:W-:-:S01]  /*2b70*/  FFMA.FTZ R9, R95, UR43, -R4 ;  /* 0x0000002b5f097c23 */ /* 0x000fc20008010804 */
[----:B------:R-:W-:Y:S01]  /*2b80*/  FMNMX.FTZ R13, R88, R89, !PT ;  /* 0x00000059580d7209 */ /* 0x000fe20007810000 */
[----:B------:R-:W-:-:S01]  /*2b90*/  FFMA.FTZ R82, R79, UR43, -R4 ;  /* 0x0000002b4f527c23 */ /* 0x000fc20008010804 */
[----:B------:R-:W-:Y:S01]  /*2ba0*/  FSEL R93, R93, -INF , P3 ;  /* 0xff8000005d5d7808 */ /* 0x000fe20001800000 */
[----:B------:R-:W-:-:S01]  /*2bb0*/  FFMA.FTZ R83, R83, UR43, -R4 ;  /* 0x0000002b53537c23 */ /* 0x000fc20008010804 */
[----:B------:R-:W-:Y:S01]  /*2bc0*/  FMNMX.FTZ R14, R92, R13, !PT ;  /* 0x0000000d5c0e7209 */ /* 0x000fe20007810000 */
        /* <DEDUP_REMOVED lines=36> */
[----:B------:R0:W-:Y:S01]  /*2e10*/  MUFU.EX2 R21, R82 ;  /* 0x0000005200157308 */ /* 0x0001e20000000800 */
        /* <DEDUP_REMOVED lines=9> */
[----:B------:R-:W-:Y:S01]  /*2eb0*/  FFMA.FTZ R39, R39, UR43, -R4 ;  /* 0x0000002b27277c23 */ /* 0x000fe20008010804 */
[----:B------:R-:W-:Y:S01]  /*2ec0*/  ISETP.GT.AND P3, PT, R2, 0x40, PT ;  /* 0x000000400200780c */ /* 0x000fe20003f64270 */
[----:B------:R-:W-:Y:S01]  /*2ed0*/  MUFU.EX2 R6, R6 ;  /* 0x0000000600067308 */ /* 0x000fe20000000800 */
[----:B------:R-:W-:-:S02]  /*2ee0*/  FMNMX.FTZ R78, R84, R75, !PT ;  /* 0x0000004b544e7209 */ /* 0x000fc40007810000 */
[----:B------:R-:W-:Y:S02]  /*2ef0*/  FSEL R56, R56, -INF , P3 ;  /* 0xff80000038387808 */ /* 0x000fe40001800000 */
[----:B------:R-:W-:Y:S02]  /*2f00*/  FMNMX.FTZ R79, R85, R78, !PT ;  /* 0x0000004e554f7209 */ /* 0x000fe40007810000 */
[----:B------:R-:W-:Y:S01]  /*2f10*/  ISETP.GT.AND P3, PT, R2, 0x48, PT ;  /* 0x000000480200780c */ /* 0x000fe20003f64270 */
[----:B------:R1:W-:Y:S01]  /*2f20*/  MUFU.EX2 R75, R83 ;  /* 0x00000053004b7308 */ /* 0x0003e20000000800 */
[----:B0-----:R-:W-:Y:S02]  /*2f30*/  FMNMX.FTZ R82, R56, R79, !PT ;  /* 0x0000004f38527209 */ /* 0x001fe40007810000 */
[----:B------:R-:W-:Y:S02]  /*2f40*/  FSEL R78, R60, -INF , P3 ;  /* 0xff8000003c4e7808 */ /* 0x000fe40001800000 */
[----:B------:R-:W-:-:S02]  /*2f50*/  FMNMX.FTZ R79, R57, R82, !PT ;  /* 0x00000052394f7209 */ /* 0x000fc40007810000 */
[----:B------:R-:W-:Y:S01]  /*2f60*/  ISETP.GT.AND P3, PT, R2, 0x50, PT ;  /* 0x000000500200780c */ /* 0x000fe20003f64270 */
[----:B------:R0:W-:Y:S01]  /*2f70*/  MUFU.EX2 R60, R86 ;  /* 0x00000056003c7308 */ /* 0x0001e20000000800 */
[----:B------:R-:W-:Y:S02]  /*2f80*/  FMNMX.FTZ R82, R78, R79, !PT ;  /* 0x0000004f4e527209 */ /* 0x000fe40007810000 */
[----:B------:R-:W-:Y:S02]  /*2f90*/  FSEL R64, R64, -INF , P3 ;  /* 0xff80000040407808 */ /* 0x000fe40001800000 */
[----:B-1----:R-:W-:Y:S02]  /*2fa0*/  FMNMX.FTZ R83, R61, R82, !PT ;  /* 0x000000523d537209 */ /* 0x002fe40007810000 */
[----:B------:R-:W-:Y:S01]  /*2fb0*/  ISETP.GT.AND P3, PT, R2, 0x58, PT ;  /* 0x000000580200780c */ /* 0x000fe20003f64270 */
[----:B------:R1:W-:Y:S01]  /*2fc0*/  MUFU.EX2 R79, R87 ;  /* 0x00000057004f7308 */ /* 0x0003e20000000800 */
[----:B------:R-:W-:-:S02]  /*2fd0*/  FMNMX.FTZ R82, R64, R83, !PT ;  /* 0x0000005340527209 */ /* 0x000fc40007810000 */
[----:B------:R-:W-:Y:S02]  /*2fe0*/  FSEL R68, R68, -INF , P3 ;  /* 0xff80000044447808 */ /* 0x000fe40001800000 */
[----:B------:R-:W-:Y:S02]  /*2ff0*/  FMNMX.FTZ R83, R65, R82, !PT ;  /* 0x0000005241537209 */ /* 0x000fe40007810000 */
[----:B------:R-:W-:Y:S01]  /*3000*/  ISETP.GT.AND P3, PT, R2, 0x60, PT ;  /* 0x000000600200780c */ /* 0x000fe20003f64270 */
[----:B------:R-:W-:Y:S01]  /*3010*/  MUFU.EX2 R7, R7 ;  /* 0x0000000700077308 */ /* 0x000fe20000000800 */
[----:B------:R-:W-:Y:S02]  /*3020*/  FMNMX.FTZ R82, R68, R83, !PT ;  /* 0x0000005344527209 */ /* 0x000fe40007810000 */
[----:B------:R-:W-:Y:S02]  /*3030*/  FSEL R40, R40, -INF , P3 ;  /* 0xff80000028287808 */ /* 0x000fe40001800000 */
[----:B------:R-:W-:-:S02]  /*3040*/  FMNMX.FTZ R83, R69, R82, !PT ;  /* 0x0000005245537209 */ /* 0x000fc40007810000 */
[----:B------:R-:W-:Y:S01]  /*3050*/  ISETP.GT.AND P3, PT, R2, 0x68, PT ;  /* 0x000000680200780c */ /* 0x000fe20003f64270 */
[----:B------:R-:W-:Y:S01]  /*3060*/  MUFU.EX2 R8, R8 ;  /* 0x0000000800087308 */ /* 0x000fe20000000800 */
[----:B------:R-:W-:Y:S02]  /*3070*/  FMNMX.FTZ R82, R40, R83, !PT ;  /* 0x0000005328527209 */ /* 0x000fe40007810000 */
[----:B------:R-:W-:Y:S02]  /*3080*/  ISETP.GT.AND P4, PT, R2, 0x69, PT ;  /* 0x000000690200780c */ /* 0x000fe40003f84270 */
[----:B------:R-:W-:Y:S02]  /*3090*/  FSEL R62, R44, -INF , P3 ;  /* 0xff8000002c3e7808 */ /* 0x000fe40001800000 */
[----:B------:R-:W-:Y:S01]  /*30a0*/  FMNMX.FTZ R83, R41, R82, !PT ;  /* 0x0000005229537209 */ /* 0x000fe20007810000 */
[----:B------:R2:W-:Y:S01]  /*30b0*/  MUFU.EX2 R44, R90 ;  /* 0x0000005a002c7308 */ /* 0x0005e20000000800 */
[----:B------:R-:W-:-:S02]  /*30c0*/  ISETP.GT.AND P3, PT, R2, 0x70, PT ;  /* 0x000000700200780c */ /* 0x000fc40003f64270 */
[----:B------:R-:W-:Y:S02]  /*30d0*/  FSEL R45, R45, -INF , P4 ;  /* 0xff8000002d2d7808 */ /* 0x000fe40002000000 */
[----:B0-----:R-:W-:Y:S02]  /*30e0*/  FMNMX.FTZ R86, R62, R83, !PT ;  /* 0x000000533e567209 */ /* 0x001fe40007810000 */
[----:B------:R-:W-:Y:S01]  /*30f0*/  ISETP.GT.AND P4, PT, R2, 0x71, PT ;  /* 0x000000710200780c */ /* 0x000fe20003f84270 */
[----:B------:R-:W0:Y:S01]  /*3100*/  MUFU.EX2 R9, R9 ;  /* 0x0000000900097308 */ /* 0x000e220000000800 */
[----:B------:R-:W-:Y:S01]  /*3110*/  FSEL R82, R48, -INF , P3 ;  /* 0xff80000030527808 */ /* 0x000fe20001800000 */
[--C-:B------:R-:W-:Y:S01]  /*3120*/  FFMA.FTZ R48, R66, UR43, -R4.reuse ;  /* 0x0000002b42307c23 */ /* 0x100fe20008010804 */
[----:B-1----:R-:W-:Y:S01]  /*3130*/  FMNMX.FTZ R87, R45, R86, !PT ;  /* 0x000000562d577209 */ /* 0x002fe20007810000 */
[----:B--2---:R-:W-:Y:S01]  /*3140*/  FFMA.FTZ R90, R67, UR43, -R4 ;  /* 0x0000002b435a7c23 */ /* 0x004fe20008010804 */
        /* <DEDUP_REMOVED lines=8> */
[----:B------:R-:W-:-:S02]  /*31d0*/  FSEL R53, R53, -INF , P4 ;  /* 0xff80000035357808 */ /* 0x000fc40002000000 */
[----:B------:R-:W-:Y:S02]  /*31e0*/  ISETP.GT.AND P3, PT, R2, 0x80, PT ;  /* 0x000000800200780c */ /* 0x000fe40003f64270 */
[----:B------:R-:W-:Y:S02]  /*31f0*/  FMNMX.FTZ R86, R52, R49, !PT ;  /* 0x0000003134567209 */ /* 0x000fe40007810000 */
[----:B------:R-:W-:Y:S01]  /*3200*/  ISETP.GT.AND P4, PT, R2, 0x81, PT ;  /* 0x000000810200780c */ /* 0x000fe20003f84270 */
[----:B------:R1:W-:Y:S01]  /*3210*/  MUFU.EX2 R49, R90 ;  /* 0x0000005a00317308 */ /* 0x0003e20000000800 */
[----:B------:R-:W-:Y:S01]  /*3220*/  FSEL R66, R24, -INF , P3 ;  /* 0xff80000018427808 */ /* 0x000fe20001800000 */
[----:B------:R-:W-:Y:S01]  /*3230*/  FFMA.FTZ R24, R70, UR43, -R4 ;  /* 0x0000002b46187c23 */ /* 0x000fe20008010804 */
[----:B------:R-:W-:Y:S02]  /*3240*/  FMNMX.FTZ R87, R53, R86, !PT ;  /* 0x0000005635577209 */ /* 0x000fe40007810000 */
[----:B------:R-:W-:-:S02]  /*3250*/  ISETP.GT.AND P3, PT, R2, 0x88, PT ;  /* 0x000000880200780c */ /* 0x000fc40003f64270 */
[----:B------:R-:W-:Y:S01]  /*3260*/  FSEL R67, R25, -INF , P4 ;  /* 0xff80000019437808 */ /* 0x000fe20002000000 */
[----:B------:R-:W-:Y:S01]  /*3270*/  MUFU.EX2 R12, R12 ;  /* 0x0000000c000c7308 */ /* 0x000fe20000000800 */
[----:B------:R-:W-:Y:S01]  /*3280*/  FMNMX.FTZ R86, R66, R87, !PT ;  /* 0x0000005742567209 */ /* 0x000fe20007810000 */
[----:B-1----:R-:W-:Y:S01]  /*3290*/  FFMA.FTZ R90, R71, UR43, -R4 ;  /* 0x0000002b475a7c23 */ /* 0x002fe20008010804 */
[----:B------:R-:W-:Y:S02]  /*32a0*/  ISETP.GT.AND P4, PT, R2, 0x89, PT ;  /* 0x000000890200780c */ /* 0x000fe40003f84270 */
[----:B------:R-:W-:Y:S02]  /*32b0*/  FSEL R70, R28, -INF , P3 ;  /* 0xff8000001c467808 */ /* 0x000fe40001800000 */
[----:B------:R-:W-:Y:S01]  /*32c0*/  FMNMX.FTZ R25, R67, R86, !PT ;  /* 0x0000005643197209 */ /* 0x000fe20007810000 */
[----:B------:R-:W1:Y:S01]  /*32d0*/  MUFU.EX2 R13, R103 ;  /* 0x00000067000d7308 */ /* 0x000e620000000800 */
[----:B------:R-:W-:-:S02]  /*32e0*/  ISETP.GT.AND P3, PT, R2, 0x90, PT ;  /* 0x000000900200780c */ /* 0x000fc40003f64270 */
[----:B------:R-:W-:Y:S02]  /*32f0*/  FSEL R29, R29, -INF , P4 ;  /* 0xff8000001d1d7808 */ /* 0x000fe40002000000 */
[----:B------:R-:W-:Y:S02]  /*3300*/  FMNMX.FTZ R28, R70, R25, !PT ;  /* 0x00000019461c7209 */ /* 0x000fe40007810000 */
[----:B------:R-:W-:Y:S01]  /*3310*/  ISETP.GT.AND P4, PT, R2, 0x91, PT ;  /* 0x000000910200780c */ /* 0x000fe20003f84270 */
[----:B------:R2:W-:Y:S01]  /*3320*/  MUFU.EX2 R25, R90 ;  /* 0x0000005a00197308 */ /* 0x0005e20000000800 */
[----:B------:R-:W-:Y:S02]  /*3330*/  FSEL R32, R32, -INF , P3 ;  /* 0xff80000020207808 */ /* 0x000fe40001800000 */
[----:B------:R-:W-:Y:S01]  /*3340*/  FMNMX.FTZ R87, R29, R28, !PT ;  /* 0x0000001c1d577209 */ /* 0x000fe20007810000 */
[----:B------:R-:W-:-:S01]  /*3350*/  FFMA.FTZ R28, R42, UR43, -R4 ;  /* 0x0000002b2a1c7c23 */ /* 0x000fc20008010804 */
[----:B------:R-:W-:-:S02]  /*3360*/  ISETP.GT.AND P3, PT, R2, 0x98, PT ;  /* 0x000000980200780c */ /* 0x000fc40003f64270 */
[----:B------:R-:W-:Y:S01]  /*3370*/  FSEL R71, R33, -INF , P4 ;  /* 0xff80000021477808 */ /* 0x000fe20002000000 */
[----:B------:R-:W-:Y:S01]  /*3380*/  MUFU.EX2 R14, R14 ;  /* 0x0000000e000e7308 */ /* 0x000fe20000000800 */
[----:B------:R-:W-:Y:S01]  /*3390*/  FMNMX.FTZ R42, R32, R87, !PT ;  /* 0x00000057202a7209 */ /* 0x000fe20007810000 */
[--C-:B--2---:R-:W-:Y:S01]  /*33a0*/  FFMA.FTZ R90, R43, UR43, -R4.reuse ;  /* 0x0000002b2b5a7c23 */ /* 0x104fe20008010804 */
[----:B------:R-:W-:Y:S01]  /*33b0*/  ISETP.GT.AND P4, PT, R2, 0x99, PT ;  /* 0x000000990200780c */ /* 0x000fe20003f84270 */
[--C-:B------:R-:W-:Y:S01]  /*33c0*/  FFMA.FTZ R43, R51, UR43, -R4.reuse ;  /* 0x0000002b332b7c23 */ /* 0x100fe20008010804 */
[----:B------:R-:W-:Y:S01]  /*33d0*/  FSEL R86, R36, -INF , P3 ;  /* 0xff80000024567808 */ /* 0x000fe20001800000 */
[----:B------:R-:W-:Y:S01]  /*33e0*/  IMAD.U32 R51, RZ, RZ, UR43 ;  /* 0x0000002bff337e24 */ /* 0x000fe2000f8e00ff */
[----:B------:R-:W-:Y:S01]  /*33f0*/  FMNMX.FTZ R33, R71, R42, !PT ;  /* 0x0000002a47217209 */ /* 0x000fe20007810000 */
[--C-:B------:R-:W-:Y:S01]  /*3400*/  FFMA.FTZ R42, R50, UR43, -R4.reuse ;  /* 0x0000002b322a7c23 */ /* 0x100fe20008010804 */
[----:B------:R-:W-:Y:S01]  /*3410*/  FSEL R87, R37, -INF , P4 ;  /* 0xff80000025577808 */ /* 0x000fe20002000000 */
[--C-:B------:R-:W-:Y:S01]  /*3420*/  FFMA.FTZ R36, R46, UR43, -R4.reuse ;  /* 0x0000002b2e247c23 */ /* 0x100fe20008010804 */
[----:B------:R-:W-:Y:S01]  /*3430*/  FMNMX.FTZ R2, R86, R33, !PT ;  /* 0x0000002156027209 */ /* 0x000fe20007810000 */
[--C-:B------:R-:W-:Y:S01]  /*3440*/  FFMA.FTZ R37, R47, UR43, -R4.reuse ;  /* 0x0000002b2f257c23 */ /* 0x100fe20008010804 */
[----:B------:R-:W-:-:S01]  /*3450*/  FFMA.FTZ R46, R54, UR43, -R4 ;  /* 0x0000002b362e7c23 */ /* 0x000fc20008010804 */
[----:B------:R-:W-:Y:S01]  /*3460*/  FFMA.FTZ R47, R55, UR43, -R4 ;  /* 0x0000002b372f7c23 */ /* 0x000fe20008010804 */
[----:B------:R-:W-:Y:S01]  /*3470*/  FMNMX.FTZ R2, R87, R2, !PT ;  /* 0x0000000257027209 */ /* 0x000fe20007810000 */
[----:B------:R-:W-:Y:S01]  /*3480*/  MUFU.EX2 R33, R90 ;  /* 0x0000005a00217308 */ /* 0x000fe20000000800 */
[----:B0-----:R-:W-:-:S02]  /*3490*/  F2FP.SATFINITE.E4M3.F32.PACK_AB_MERGE_C R153, R9, R8, RZ ;  /* 0x000000080999723e */ /* 0x001fc400048070ff */
[----:B-1----:R-:W-:Y:S01]  /*34a0*/  F2FP.SATFINITE.E4M3.F32.PACK_AB_MERGE_C R155, R13, R12, RZ ;  /* 0x0000000c0d9b723e */ /* 0x002fe200048070ff */
[----:B------:R-:W0:Y:S01]  /*34b0*/  SHFL.BFLY PT, R91, R2, 0x2, 0x1f ;  /* 0x0c401f00025b7f89 */ /* 0x000e2200000e0000 */
[----:B------:R-:W-:Y:S02]  /*34c0*/  F2FP.SATFINITE.E4M3.F32.PACK_AB_MERGE_C R153, R7, R6, R153 ;  /* 0x000000060799723e */ /* 0x000fe40004807099 */
[----:B------:R-:W-:Y:S01]  /*34d0*/  F2FP.SATFINITE.E4M3.F32.PACK_AB_MERGE_C R155, R11, R10, R155 ;  /* 0x0000000a0b9b723e */ /* 0x000fe2000480709b */
[----:B------:R-:W-:Y:S01]  /*34e0*/  MUFU.EX2 R15, R15 ;  /* 0x0000000f000f7308 */ /* 0x000fe20000000800 */
[----:B------:R-:W-:-:S07]  /*34f0*/  F2FP.SATFINITE.E4M3.F32.PACK_AB_MERGE_C R151, R79, R60, RZ ;  /* 0x0000003c4f97723e */ /* 0x000fce00048070ff */
[----:B------:R-:W1:Y:S08]  /*3500*/  MUFU.EX2 R20, R20 ;  /* 0x0000001400147308 */ /* 0x000e700000000800 */
[----:B------:R-:W2:Y:S01]  /*3510*/  MUFU.EX2 R74, R74 ;  /* 0x0000004a004a7308 */ /* 0x000ea20000000800 */
[----:B0-----:R-:W-:-:S07]  /*3520*/  FMNMX.FTZ R91, R2, R91, !PT ;  /* 0x0000005b025b7209 */ /* 0x001fce0007810000 */
[----:B------:R-:W-:Y:S01]  /*3530*/  MUFU.EX2 R58, R58 ;  /* 0x0000003a003a7308 */ /* 0x000fe20000000800 */
[----:B------:R-:W0:Y:S01]  /*3540*/  SHFL.BFLY PT, R2, R91, 0x1, 0x1f ;  /* 0x0c201f005b027f89 */ /* 0x000e2200000e0000 */
[----:B-1----:R-:W-:-:S04]  /*3550*/  F2FP.SATFINITE.E4M3.F32.PACK_AB_MERGE_C R149, R21, R20, RZ ;  /* 0x000000141595723e */ /* 0x002fc800048070ff */
[----:B------:R-:W-:Y:S02]  /*3560*/  F2FP.SATFINITE.E4M3.F32.PACK_AB_MERGE_C R149, R15, R14, R149 ;  /* 0x0000000e0f95723e */ /* 0x000fe40004807095 */
[----:B------:R-:W-:Y:S01]  /*3570*/  MUFU.EX2 R59, R59 ;  /* 0x0000003b003b7308 */ /* 0x000fe20000000800 */
[----:B--2---:R-:W-:-:S07]  /*3580*/  F2FP.SATFINITE.E4M3.F32.PACK_AB_MERGE_C R151, R75, R74, R151 ;  /* 0x0000004a4b97723e */ /* 0x004fce0004807097 */
[----:B------:R-:W1:Y:S08]  /*3590*/  MUFU.EX2 R63, R63 ;  /* 0x0000003f003f7308 */ /* 0x000e700000000800 */
[----:B------:R-:W-:Y:S01]  /*35a0*/  MUFU.EX2 R48, R48 ;  /* 0x0000003000307308 */ /* 0x000fe20000000800 */
[----:B0-----:R-:W-:-:S04]  /*35b0*/  FMNMX.FTZ R2, R91, R2, !PT ;  /* 0x000000025b027209 */ /* 0x001fc80007810000 */
[C---:B------:R-:W-:Y:S01]  /*35c0*/  FSETP.NEU.FTZ.AND P3, PT, R2.reuse, -INF , PT ;  /* 0xff8000000200780b */ /* 0x040fe20003f7d000 */
[----:B------:R-:W-:-:S02]  /*35d0*/  FFMA.FTZ R50, R2, R51, -8 ;  /* 0xc100000002327423 */ /* 0x000fc40000010033 */
[----:B------:R-:W-:Y:S01]  /*35e0*/  MUFU.EX2 R24, R24 ;  /* 0x0000001800187308 */ /* 0x000fe20000000800 */
[----:B-1----:R-:W-:Y:S02]  /*35f0*/  F2FP.SATFINITE.E4M3.F32.PACK_AB_MERGE_C R145, R63, R44, RZ ;  /* 0x0000002c3f91723e */ /* 0x002fe400048070ff */
[----:B------:R-:W-:Y:S02]  /*3600*/  FSEL R50, R50, RZ, P3 ;  /* 0x000000ff32327208 */ /* 0x000fe40001800000 */
[----:B------:R-:W-:Y:S02]  /*3610*/  PLOP3.LUT P3, PT, PT, PT, UP1, 0x80, 0x0 ;  /* 0x000000000000781c */ /* 0x000fe40003f6f018 */
[----:B------:R-:W-:Y:S01]  /*3620*/  F2FP.SATFINITE.E4M3.F32.PACK_AB_MERGE_C R145, R59, R58, R145 ;  /* 0x0000003a3b91723e */ /* 0x000fe20004807091 */
        /* <DEDUP_REMOVED lines=20> */
[----:B------:R-:W-:Y:S01]  /*3770*/  FFMA.FTZ R80, R84, UR43, -R50 ;  /* 0x0000002b54507c23 */ /* 0x000fe20008010832 */
[----:B------:R-:W-:-:S01]  /*3780*/  FADD.FTZ R84, R8, R69 ;  /* 0x0000004508547221 */ /* 0x000fc20000010000 */
[----:B------:R-:W1:Y:S01]  /*3790*/  MUFU.EX2 R88, R88 ;  /* 0x0000005800587308 */ /* 0x000e620000000800 */
[----:B------:R-:W-:-:S01]  /*37a0*/  FFMA.FTZ R91, R101, UR43, -R50 ;  /* 0x0000002b655b7c23 */ /* 0x000fc20008010832 */
[----:B------:R-:W-:Y:S01]  /*37b0*/  FFMA.FTZ R72, R72, UR43, -R50 ;  /* 0x0000002b48487c23 */ /* 0x000fe20008010832 */
[----:B------:R-:W-:-:S01]  /*37c0*/  FADD.FTZ R97, R9, R84 ;  /* 0x0000005409617221 */ /* 0x000fc20000010000 */
[--C-:B------:R-:W-:Y:S01]  /*37d0*/  FFMA.FTZ R73, R73, UR43, -R50.reuse ;  /* 0x0000002b49497c23 */ /* 0x100fe20008010832 */
[----:B------:R-:W-:-:S01]  /*37e0*/  FFMA.FTZ R69, R40, UR43, -R50 ;  /* 0x0000002b28457c23 */ /* 0x000fc20008010832 */
[----:B------:R-:W-:-:S02]  /*37f0*/  @!P1 VIADD R40, R3, 0x13240 ;  /* 0x0001324003289836 */ /* 0x000fc40000000000 */
[----:B------:R-:W-:-:S01]  /*3800*/  FADD.FTZ R94, R10, R97 ;  /* 0x000000610a5e7221 */ /* 0x000fc20000010000 */
[----:B------:R-:W2:Y:S01]  /*3810*/  MUFU.EX2 R89, R89 ;  /* 0x0000005900597308 */ /* 0x000ea20000000800 */
[----:B0-----:R-:W-:-:S01]  /*3820*/  FADD.FTZ R95, R4, R51 ;  /* 0x00000033045f7221 */ /* 0x001fc20000010000 */
[----:B------:R-:W-:Y:S01]  /*3830*/  FFMA.FTZ R56, R56, UR43, -R50 ;  /* 0x0000002b38387c23 */ /* 0x000fe20008010832 */
[----:B------:R-:W-:-:S01]  /*3840*/  FADD.FTZ R97, R11, R94 ;  /* 0x0000005e0b617221 */ /* 0x000fc20000010000 */
[----:B------:R-:W-:Y:S01]  /*3850*/  @!P1 PRMT R40, RZ, 0x654, R40 ;  /* 0x00000654ff289816 */ /* 0x000fe20000000028 */
[----:B------:R-:W-:-:S01]  /*3860*/  FFMA.FTZ R57, R57, UR43, -R50 ;  /* 0x0000002b39397c23 */ /* 0x000fc20008010832 */
[----:B------:R-:W-:Y:S01]  /*3870*/  FFMA.FTZ R78, R78, UR43, -R50 ;  /* 0x0000002b4e4e7c23 */ /* 0x000fe20008010832 */
[----:B------:R-:W-:-:S01]  /*3880*/  FADD.FTZ R96, R12, R97 ;  /* 0x000000610c607221 */ /* 0x000fc20000010000 */
[----:B------:R-:W0:Y:S01]  /*3890*/  MUFU.EX2 R54, R54 ;  /* 0x0000003600367308 */ /* 0x000e220000000800 */
[----:B-1----:R-:W-:-:S01]  /*38a0*/  FADD.FTZ R84, R88, R95 ;  /* 0x0000005f58547221 */ /* 0x002fc20000010000 */
[----:B------:R1:W-:Y:S01]  /*38b0*/  @!P1 SYNCS.ARRIVE.TRANS64.RED.A1T0 RZ, [R40+URZ], RZ ;  /* 0x000000ff28ff99a7 */ /* 0x0003e2000810043f */
[----:B------:R-:W-:Y:S01]  /*38c0*/  F2FP.SATFINITE.E4M3.F32.PACK_AB_MERGE_C R147, R25, R24, RZ ;  /* 0x000000181993723e */ /* 0x000fe200048070ff */
[--C-:B------:R-:W-:Y:S01]  /*38d0*/  FFMA.FTZ R83, R83, UR43, -R50.reuse ;  /* 0x0000002b53537c23 */ /* 0x100fe20008010832 */
[----:B------:R-:W-:-:S01]  /*38e0*/  FFMA.FTZ R53, R53, UR43, -R50 ;  /* 0x0000002b35357c23 */ /* 0x000fc20008010832 */
[--C-:B------:R-:W-:Y:S01]  /*38f0*/  FFMA.FTZ R66, R66, UR43, -R50.reuse ;  /* 0x0000002b42427c23 */ /* 0x100fe20008010832 */
[----:B------:R-:W-:-:S01]  /*3900*/  FFMA.FTZ R67, R67, UR43, -R50 ;  /* 0x0000002b43437c23 */ /* 0x000fc20008010832 */
[----:B------:R-:W3:Y:S01]  /*3910*/  MUFU.EX2 R55, R55 ;  /* 0x0000003700377308 */ /* 0x000ee20000000800 */
[----:B--2---:R-:W-:-:S01]  /*3920*/  FADD.FTZ R95, R89, R84 ;  /* 0x00000054595f7221 */ /* 0x004fc20000010000 */
[--C-:B------:R-:W-:Y:S01]  /*3930*/  FFMA.FTZ R84, R41, UR43, -R50.reuse ;  /* 0x0000002b29547c23 */ /* 0x100fe20008010832 */
[----:B------:R-:W-:-:S01]  /*3940*/  FFMA.FTZ R41, R62, UR43, -R50 ;  /* 0x0000002b3e297c23 */ /* 0x000fc20008010832 */
[--C-:B------:R-:W-:Y:S01]  /*3950*/  FFMA.FTZ R62, R45, UR43, -R50.reuse ;  /* 0x0000002b2d3e7c23 */ /* 0x100fe20008010832 */
[----:B------:R-:W-:-:S01]  /*3960*/  FFMA.FTZ R45, R82, UR43, -R50 ;  /* 0x0000002b522d7c23 */ /* 0x000fc20008010832 */
[----:B------:R-:W-:Y:S01]  /*3970*/  FFMA.FTZ R70, R70, UR43, -R50 ;  /* 0x0000002b46467c23 */ /* 0x000fe20008010832 */
[----:B------:R-:W-:Y:S01]  /*3980*/  F2FP.SATFINITE.E4M3.F32.PACK_AB_MERGE_C R88, R89, R88, RZ ;  /* 0x000000585958723e */ /* 0x000fe200048070ff */
[----:B------:R-:W2:Y:S01]  /*3990*/  MUFU.EX2 R90, R90 ;  /* 0x0000005a005a7308 */ /* 0x000ea20000000800 */
[----:B0-----:R-:W-:-:S01]  /*39a0*/  FADD.FTZ R94, R54, R95 ;  /* 0x0000005f365e7221 */ /* 0x001fc20000010000 */
[----:B------:R-:W-:Y:S01]  /*39b0*/  FADD.FTZ R95, R13, R96 ;  /* 0x000000600d5f7221 */ /* 0x000fe20000010000 */
[----:B------:R-:W-:-:S01]  /*39c0*/  FFMA.FTZ R29, R29, UR43, -R50 ;  /* 0x0000002b1d1d7c23 */ /* 0x000fc20008010832 */
[----:B------:R-:W-:Y:S01]  /*39d0*/  F2FP.SATFINITE.E4M3.F32.PACK_AB_MERGE_C R152, R51, R4, R88 ;  /* 0x000000043398723e */ /* 0x000fe20004807058 */
[----:B------:R-:W-:-:S01]  /*39e0*/  FFMA.FTZ R71, R71, UR43, -R50 ;  /* 0x0000002b47477c23 */ /* 0x000fc20008010832 */
[----:B------:R-:W-:Y:S01]  /*39f0*/  FFMA.FTZ R86, R86, UR43, -R50 ;  /* 0x0000002b56567c23 */ /* 0x000fe20008010832 */
[----:B------:R-:W-:Y:S01]  /*3a00*/  F2FP.SATFINITE.E4M3.F32.PACK_AB_MERGE_C R147, R49, R48, R147 ;  /* 0x000000303193723e */ /* 0x000fe20004807093 */
[----:B------:R-:W0:Y:S08]  /*3a10*/  MUFU.EX2 R91, R91 ;  /* 0x0000005b005b7308 */ /* 0x000e300000000800 */
[----:B------:R-:W4:Y:S08]  /*3a20*/  MUFU.EX2 R72, R72 ;  /* 0x0000004800487308 */ /* 0x000f300000000800 */
[----:B------:R-:W5:Y:S08]  /*3a30*/  MUFU.EX2 R73, R73 ;  /* 0x0000004900497308 */ /* 0x000f700000000800 */
[----:B------:R3:W-:Y:S08]  /*3a40*/  MUFU.EX2 R3, R69 ;  /* 0x0000004500037308 */ /* 0x0007f00000000800 */
[----:B------:R-:W1:Y:S01]  /*3a50*/  MUFU.EX2 R92, R92 ;  /* 0x0000005c005c7308 */ /* 0x000e620000000800 */
[----:B---3--:R-:W-:-:S01]  /*3a60*/  FADD.FTZ R69, R55, R94 ;  /* 0x0000005e37457221 */ /* 0x008fc20000010000 */
[----:B------:R-:W-:-:S03]  /*3a70*/  FADD.FTZ R94, R14, R95 ;  /* 0x0000005f0e5e7221 */ /* 0x000fc60000010000 */
[----:B--2---:R-:W-:Y:S01]  /*3a80*/  FADD.FTZ R82, R90, R69 ;  /* 0x000000455a527221 */ /* 0x004fe20000010000 */
[----:B------:R-:W-:-:S01]  /*3a90*/  FADD.FTZ R97, R15, R94 ;  /* 0x0000005e0f617221 */ /* 0x000fc20000010000 */
[----:B------:R-:W-:Y:S01]  /*3aa0*/  FFMA.FTZ R69, R52, UR43, -R50 ;  /* 0x0000002b34457c23 */ /* 0x000fe20008010832 */
[----:B------:R-:W2:Y:S01]  /*3ab0*/  MUFU.EX2 R93, R93 ;  /* 0x0000005d005d7308 */ /* 0x000ea20000000800 */
[----:B0-----:R-:W-:-:S01]  /*3ac0*/  FADD.FTZ R95, R91, R82 ;  /* 0x000000525b5f7221 */ /* 0x001fc20000010000 */
[----:B------:R-:W-:-:S03]  /*3ad0*/  F2FP.SATFINITE.E4M3.F32.PACK_AB_MERGE_C R90, R91, R90, RZ ;  /* 0x0000005a5b5a723e */ /* 0x000fc600048070ff */
[----:B----4-:R-:W-:Y:S01]  /*3ae0*/  FADD.FTZ R82, R72, R95 ;  /* 0x0000005f48527221 */ /* 0x010fe20000010000 */
[----:B------:R-:W-:Y:S02]  /*3af0*/  F2FP.SATFINITE.E4M3.F32.PACK_AB_MERGE_C R154, R55, R54, R90 ;  /* 0x00000036379a723e */ /* 0x000fe4000480705a */
[----:B------:R-:W-:Y:S01]  /*3b00*/  CS2R R54, SRZ ;  /* 0x0000000000367805 */ /* 0x000fe2000001ff00 */
[----:B------:R-:W0:Y:S01]  /*3b10*/  MUFU.EX2 R76, R76 ;  /* 0x0000004c004c7308 */ /* 0x000e220000000800 */
[----:B-----5:R-:W-:-:S04]  /*3b20*/  FADD.FTZ R95, R73, R82 ;  /* 0x00000052495f7221 */ /* 0x020fc80000010000 */
[----:B-1----:R-:W-:-:S03]  /*3b30*/  FADD.FTZ R82, R92, R95 ;  /* 0x0000005f5c527221 */ /* 0x002fc60000010000 */
[----:B------:R1:W-:Y:S01]  /*3b40*/  MUFU.EX2 R40, R84 ;  /* 0x0000005400287308 */ /* 0x0003e20000000800 */
[----:B--2---:R-:W-:-:S01]  /*3b50*/  FADD.FTZ R95, R93, R82 ;  /* 0x000000525d5f7221 */ /* 0x004fc20000010000 */
[----:B------:R-:W-:-:S04]  /*3b60*/  F2FP.SATFINITE.E4M3.F32.PACK_AB_MERGE_C R92, R93, R92, RZ ;  /* 0x0000005c5d5c723e */ /* 0x000fc800048070ff */
[----:B------:R-:W-:Y:S02]  /*3b70*/  F2FP.SATFINITE.E4M3.F32.PACK_AB_MERGE_C R148, R73, R72, R92 ;  /* 0x000000484994723e */ /* 0x000fe4000480705c */
        /* <DEDUP_REMOVED lines=12> */
[----:B0-----:R-:W-:-:S01]  /*3c40*/  FADD.FTZ R82, R80, R95 ;  /* 0x0000005f50527221 */ /* 0x001fc20000010000 */
[----:B------:R-:W-:-:S04]  /*3c50*/  FADD.FTZ R12, R58, R9 ;  /* 0x000000093a0c7221 */ /* 0x000fc80000010000 */
[----:B------:R-:W-:Y:S02]  /*3c60*/  FADD.FTZ R13, R59, R12 ;  /* 0x0000000c3b0d7221 */ /* 0x000fe40000010000 */
        /* <DEDUP_REMOVED lines=8> */
[----:B------:R-:W-:-:S04]  /*3cf0*/  FADD.FTZ R20, R48, R63 ;  /* 0x0000003f30147221 */ /* 0x000fc80000010000 */
[----:B------:R-:W-:Y:S01]  /*3d00*/  FADD.FTZ R21, R49, R20 ;  /* 0x0000001431157221 */ /* 0x000fe20000010000 */
[----:B------:R-:W-:Y:S01]  /*3d10*/  CS2R R48, SRZ ;  /* 0x0000000000307805 */ /* 0x000fe2000001ff00 */
[----:B------:R-:W2:Y:S01]  /*3d20*/  MUFU.EX2 R85, R85 ;  /* 0x0000005500557308 */ /* 0x000ea20000000800 */
[----:B0-----:R-:W-:-:S01]  /*3d30*/  FADD.FTZ R9, R57, R12 ;  /* 0x0000000c39097221 */ /* 0x001fc20000010000 */
[----:B------:R-:W-:-:S04]  /*3d40*/  FADD.FTZ R20, R24, R21 ;  /* 0x0000001518147221 */ /* 0x000fc80000010000 */
[----:B------:R-:W-:Y:S02]  /*3d50*/  FADD.FTZ R25, R25, R20 ;  /* 0x0000001419197221 */ /* 0x000fe40000010000 */
        /* <DEDUP_REMOVED lines=13> */
[C---:B0-----:R-:W-:Y:S01]  /*3e30*/  F2FP.SATFINITE.E4M3.F32.PACK_AB_MERGE_C R65, R68.reuse, R65, RZ ;  /* 0x000000414441723e */ /* 0x041fe200048070ff */
[----:B------:R-:W-:-:S03]  /*3e40*/  FADD.FTZ R68, R68, R7 ;  /* 0x0000000744447221 */ /* 0x000fc60000010000 */
[----:B------:R-:W-:Y:S01]  /*3e50*/  F2FP.SATFINITE.E4M3.F32.PACK_AB_MERGE_C R146, R64, R61, R65 ;  /* 0x0000003d4092723e */ /* 0x000fe20004807041 */
[----:B------:R-:W-:-:S02]  /*3e60*/  FADD.FTZ R7, R3, R68 ;  /* 0x0000004403077221 */ /* 0x000fc40000010000 */
[----:B------:R-:W0:Y:S01]  /*3e70*/  MUFU.EX2 R41, R41 ;  /* 0x0000002900297308 */ /* 0x000e220000000800 */
[----:B-1----:R-:W-:-:S01]  /*3e80*/  FADD.FTZ R6, R28, R25 ;  /* 0x000000191c067221 */ /* 0x002fc20000010000 */
[----:B------:R-:W-:-:S03]  /*3e90*/  CS2R R24, SRZ ;  /* 0x0000000000187805 */ /* 0x000fc6000001ff00 */
[----:B------:R-:W-:Y:S01]  /*3ea0*/  FADD.FTZ R11, R33, R6 ;  /* 0x00000006210b7221 */ /* 0x000fe20000010000 */
[----:B------:R-:W-:-:S02]  /*3eb0*/  FADD.FTZ R6, R40, R7 ;  /* 0x0000000728067221 */ /* 0x000fc40000010000 */
[----:B------:R-:W1:Y:S01]  /*3ec0*/  MUFU.EX2 R37, R37 ;  /* 0x0000002500257308 */ /* 0x000e620000000800 */
[----:B--2---:R-:W-:-:S07]  /*3ed0*/  FADD.FTZ R10, R36, R11 ;  /* 0x0000000b240a7221 */ /* 0x004fce0000010000 */
[----:B------:R2:W3:Y:S01]  /*3ee0*/  MUFU.EX2 R52, R62 ;  /* 0x0000003e00347308 */ /* 0x0004e20000000800 */
[----:B0-----:R-:W-:-:S07]  /*3ef0*/  FADD.FTZ R7, R41, R6 ;  /* 0x0000000629077221 */ /* 0x001fce0000010000 */
[----:B------:R-:W0:Y:S01]  /*3f00*/  MUFU.EX2 R42, R42 ;  /* 0x0000002a002a7308 */ /* 0x000e220000000800 */
[----:B--2---:R-:W-:-:S01]  /*3f10*/  FFMA.FTZ R62, R32, UR43, -R50 ;  /* 0x0000002b203e7c23 */ /* 0x004fc20008010832 */
[C---:B-1----:R-:W-:Y:S01]  /*3f20*/  F2FP.SATFINITE.E4M3.F32.PACK_AB_MERGE_C R36, R37.reuse, R36, RZ ;  /* 0x000000242524723e */ /* 0x042fe200048070ff */
[----:B------:R-:W-:-:S01]  /*3f30*/  FADD.FTZ R37, R37, R10 ;  /* 0x0000000a25257221 */ /* 0x000fc20000010000 */
[----:B------:R-:W-:Y:S02]  /*3f40*/  FFMA.FTZ R50, R87, UR43, -R50 ;  /* 0x0000002b57327c23 */ /* 0x000fe40008010832 */
[----:B------:R-:W-:Y:S02]  /*3f50*/  F2FP.SATFINITE.E4M3.F32.PACK_AB_MERGE_C R141, R33, R28, R36 ;  /* 0x0000001c218d723e */ /* 0x000fe40004807024 */
[----:B------:R-:W1:Y:S01]  /*3f60*/  MUFU.EX2 R45, R45 ;  /* 0x0000002d002d7308 */ /* 0x000e620000000800 */
[C---:B---3--:R-:W-:Y:S01]  /*3f70*/  F2FP.SATFINITE.E4M3.F32.PACK_AB_MERGE_C R41, R52.reuse, R41, RZ ;  /* 0x000000293429723e */ /* 0x048fe200048070ff */
[----:B------:R-:W-:-:S03]  /*3f80*/  FADD.FTZ R52, R52, R7 ;  /* 0x0000000734347221 */ /* 0x000fc60000010000 */
[----:B------:R-:W-:Y:S02]  /*3f90*/  F2FP.SATFINITE.E4M3.F32.PACK_AB_MERGE_C R140, R40, R3, R41 ;  /* 0x00000003288c723e */ /* 0x000fe40004807029 */
[----:B------:R-:W-:Y:S01]  /*3fa0*/  CS2R R40, SRZ ;  /* 0x0000000000287805 */ /* 0x000fe2000001ff00 */
[----:B------:R-:W2:Y:S01]  /*3fb0*/  MUFU.EX2 R43, R43 ;  /* 0x0000002b002b7308 */ /* 0x000ea20000000800 */
[----:B0-----:R-:W-:-:S01]  /*3fc0*/  FADD.FTZ R6, R42, R37 ;  /* 0x000000252a067221 */ /* 0x001fc20000010000 */
[----:B------:R-:W-:-:S06]  /*3fd0*/  CS2R R36, SRZ ;  /* 0x0000000000247805 */ /* 0x000fcc000001ff00 */
[----:B------:R-:W0:Y:S01]  /*3fe0*/  MUFU.EX2 R32, R83 ;  /* 0x0000005300207308 */ /* 0x000e220000000800 */
[----:B-1----:R-:W-:-:S07]  /*3ff0*/  FADD.FTZ R7, R45, R52 ;  /* 0x000000342d077221 */ /* 0x002fce0000010000 */
[----:B------:R-:W-:Y:S01]  /*4000*/  MUFU.EX2 R46, R46 ;  /* 0x0000002e002e7308 */ /* 0x000fe20000000800 */
[----:B--2---:R-:W-:-:S07]  /*4010*/  FADD.FTZ R11, R43, R6 ;  /* 0x000000062b0b7221 */ /* 0x004fce0000010000 */
[----:B------:R-:W1:Y:S01]  /*4020*/  MUFU.EX2 R47, R47 ;  /* 0x0000002f002f7308 */ /* 0x000e620000000800 */
[----:B0-----:R-:W-:-:S07]  /*4030*/  FADD.FTZ R7, R32, R7 ;  /* 0x0000000720077221 */ /* 0x001fce0000010000 */
[----:B------:R-:W0:Y:S08]  /*4040*/  MUFU.EX2 R8, R69 ;  /* 0x0000004500087308 */ /* 0x000e300000000800 */
[----:B------:R-:W2:Y:S01]  /*4050*/  MUFU.EX2 R53, R53 ;  /* 0x0000003500357308 */ /* 0x000ea20000000800 */
[----:B-1----:R-:W-:Y:S01]  /*4060*/  F2FP.SATFINITE.E4M3.F32.PACK_AB_MERGE_C R10, R47, R46, RZ ;  /* 0x0000002e2f0a723e */ /* 0x002fe200048070ff */
[----:B------:R-:W-:-:S03]  /*4070*/  FADD.FTZ R46, R46, R11 ;  /* 0x0000000b2e2e7221 */ /* 0x000fc60000010000 */
[----:B------:R-:W-:Y:S01]  /*4080*/  F2FP.SATFINITE.E4M3.F32.PACK_AB_MERGE_C R143, R43, R42, R10 ;  /* 0x0000002a2b8f723e */ /* 0x000fe2000480700a */
[----:B------:R-:W-:-:S01]  /*4090*/  FADD.FTZ R47, R47, R46 ;  /* 0x0000002e2f2f7221 */ /* 0x000fc20000010000 */
[----:B------:R-:W-:Y:S01]  /*40a0*/  CS2R R42, SRZ ;  /* 0x00000000002a7805 */ /* 0x000fe2000001ff00 */
[----:B------:R-:W-:Y:S01]  /*40b0*/  MUFU.EX2 R30, R30 ;  /* 0x0000001e001e7308 */ /* 0x000fe20000000800 */
[----:B0-----:R-:W-:-:S07]  /*40c0*/  FADD.FTZ R4, R8, R7 ;  /* 0x0000000708047221 */ /* 0x001fce0000010000 */
[----:B------:R-:W0:Y:S01]  /*40d0*/  MUFU.EX2 R31, R31 ;  /* 0x0000001f001f7308 */ /* 0x000e220000000800 */
[----:B--2---:R-:W-:-:S01]  /*40e0*/  FADD.FTZ R4, R53, R4 ;  /* 0x0000000435047221 */ /* 0x004fc20000010000 */
[----:B------:R-:W-:Y:S02]  /*40f0*/  F2FP.SATFINITE.E4M3.F32.PACK_AB_MERGE_C R8, R53, R8, RZ ;  /* 0x000000083508723e */ /* 0x000fe400048070ff */
[----:B------:R-:W-:Y:S02]  /*4100*/  CS2R R52, SRZ ;  /* 0x0000000000347805 */ /* 0x000fe4000001ff00 */
[----:B------:R-:W-:Y:S02]  /*4110*/  F2FP.SATFINITE.E4M3.F32.PACK_AB_MERGE_C R142, R32, R45, R8 ;  /* 0x0000002d208e723e */ /* 0x000fe40004807008 */
[----:B------:R-:W-:Y:S01]  /*4120*/  CS2R R44, SRZ ;  /* 0x00000000002c7805 */ /* 0x000fe2000001ff00 */
[----:B------:R-:W1:Y:S01]  /*4130*/  MUFU.EX2 R26, R26 ;  /* 0x0000001a001a7308 */ /* 0x000e620000000800 */
[----:B------:R-:W-:-:S07]  /*4140*/  CS2R R32, SRZ ;  /* 0x0000000000207805 */ /* 0x000fce000001ff00 */
[----:B------:R-:W2:Y:S01]  /*4150*/  MUFU.EX2 R9, R66 ;  /* 0x0000004200097308 */ /* 0x000ea20000000800 */
[----:B0-----:R-:W-:-:S07]  /*4160*/  F2FP.SATFINITE.E4M3.F32.PACK_AB_MERGE_C R10, R31, R30, RZ ;  /* 0x0000001e1f0a723e */ /* 0x001fce00048070ff */
[----:B------:R-:W0:Y:S01]  /*4170*/  MUFU.EX2 R27, R27 ;  /* 0x0000001b001b7308 */ /* 0x000e220000000800 */
[----:B-1----:R-:W-:-:S01]  /*4180*/  FADD.FTZ R6, R26, R47 ;  /* 0x0000002f1a067221 */ /* 0x002fc20000010000 */
[----:B------:R-:W-:-:S06]  /*4190*/  CS2R R46, SRZ ;  /* 0x00000000002e7805 */ /* 0x000fcc000001ff00 */
[----:B------:R-:W1:Y:S01]  /*41a0*/  MUFU.EX2 R12, R67 ;  /* 0x00000043000c7308 */ /* 0x000e620000000800 */
[----:B--2---:R-:W-:-:S07]  /*41b0*/  FADD.FTZ R11, R9, R4 ;  /* 0x00000004090b7221 */ /* 0x004fce0000010000 */
        /* <DEDUP_REMOVED lines=11> */
[C---:B0-----:R-:W-:Y:S01]  /*4270*/  F2FP.SATFINITE.E4M3.F32.PACK_AB_MERGE_C R70, R29.reuse, R70, RZ ;  /* 0x000000461d46723e */ /* 0x041fe200048070ff */
[----:B------:R-:W-:-:S03]  /*4280*/  FADD.FTZ R29, R29, R4 ;  /* 0x000000041d1d7221 */ /* 0x000fc60000010000 */
[----:B------:R-:W-:-:S03]  /*4290*/  F2FP.SATFINITE.E4M3.F32.PACK_AB_MERGE_C R136, R12, R9, R70 ;  /* 0x000000090c88723e */ /* 0x000fc60004807046 */
[----:B------:R-:W0:Y:S08]  /*42a0*/  MUFU.EX2 R34, R34 ;  /* 0x0000002200227308 */ /* 0x000e300000000800 */
[----:B------:R-:W2:Y:S01]  /*42b0*/  MUFU.EX2 R62, R62 ;  /* 0x0000003e003e7308 */ /* 0x000ea20000000800 */
[----:B-1----:R-:W-:-:S07]  /*42c0*/  F2FP.SATFINITE.E4M3.F32.PACK_AB_MERGE_C R10, R39, R38, RZ ;  /* 0x00000026270a723e */ /* 0x002fce00048070ff */
[----:B------:R-:W1:Y:S01]  /*42d0*/  MUFU.EX2 R35, R35 ;  /* 0x0000002300237308 */ /* 0x000e620000000800 */
[----:B0-----:R-:W-:-:S01]  /*42e0*/  FADD.FTZ R6, R34, R31 ;  /* 0x0000001f22067221 */ /* 0x001fc20000010000 */
[----:B------:R-:W-:-:S06]  /*42f0*/  CS2R R30, SRZ ;  /* 0x00000000001e7805 */ /* 0x000fcc000001ff00 */
[----:B------:R-:W0:Y:S01]  /*4300*/  MUFU.EX2 R71, R71 ;  /* 0x0000004700477308 */ /* 0x000e220000000800 */
[----:B--2---:R-:W-:-:S01]  /*4310*/  FADD.FTZ R4, R62, R29 ;  /* 0x0000001d3e047221 */ /* 0x004fc20000010000 */
[----:B------:R-:W-:-:S06]  /*4320*/  CS2R R28, SRZ ;  /* 0x00000000001c7805 */ /* 0x000fcc000001ff00 */
[----:B------:R-:W2:Y:S01]  /*4330*/  MUFU.EX2 R86, R86 ;  /* 0x0000005600567308 */ /* 0x000ea20000000800 */
[C---:B-1----:R-:W-:Y:S01]  /*4340*/  F2FP.SATFINITE.E4M3.F32.PACK_AB_MERGE_C R139, R35.reuse, R34, R10 ;  /* 0x00000022238b723e */ /* 0x042fe2000480700a */
[----:B------:R-:W-:-:S04]  /*4350*/  FADD.FTZ R35, R35, R6 ;  /* 0x0000000623237221 */ /* 0x000fc80000010000 */
[----:B------:R-:W-:Y:S01]  /*4360*/  FADD.FTZ R38, R38, R35 ;  /* 0x0000002326267221 */ /* 0x000fe20000010000 */
[----:B------:R-:W-:Y:S01]  /*4370*/  CS2R R34, SRZ ;  /* 0x0000000000227805 */ /* 0x000fe2000001ff00 */
[----:B------:R1:W3:Y:S01]  /*4380*/  MUFU.EX2 R7, R50 ;  /* 0x0000003200077308 */ /* 0x0002e20000000800 */
[----:B0-----:R-:W-:-:S04]  /*4390*/  FADD.FTZ R3, R71, R4 ;  /* 0x0000000447037221 */ /* 0x001fc80000010000 */
[----:B--2---:R-:W-:Y:S01]  /*43a0*/  FADD.FTZ R4, R86, R3 ;  /* 0x0000000356047221 */ /* 0x004fe20000010000 */
[----:B------:R-:W-:-:S01]  /*43b0*/  FADD.FTZ R3, R39, R38 ;  /* 0x0000002627037221 */ /* 0x000fc20000010000 */
[----:B-1----:R-:W-:Y:S02]  /*43c0*/  CS2R R50, SRZ ;  /* 0x0000000000327805 */ /* 0x002fe4000001ff00 */
[----:B------:R-:W-:Y:S02]  /*43d0*/  CS2R R38, SRZ ;  /* 0x0000000000267805 */ /* 0x000fe4000001ff00 */
[C---:B---3--:R-:W-:Y:S01]  /*43e0*/  F2FP.SATFINITE.E4M3.F32.PACK_AB_MERGE_C R6, R7.reuse, R86, RZ ;  /* 0x000000560706723e */ /* 0x048fe200048070ff */
[----:B------:R-:W-:-:S03]  /*43f0*/  FADD.FTZ R4, R7, R4 ;  /* 0x0000000407047221 */ /* 0x000fc60000010000 */
[----:B------:R-:W-:Y:S01]  /*4400*/  F2FP.SATFINITE.E4M3.F32.PACK_AB_MERGE_C R138, R71, R62, R6 ;  /* 0x0000003e478a723e */ /* 0x000fe20004807006 */
[----:B------:R-:W-:Y:S06]  /*4410*/  @!P3 BRA `(.L_x_1689) ;  /* 0x0000002c0074b947 */ /* 0x000fec0003800000 */
[----:B------:R-:W-:Y:S01]  /*4420*/  IMAD.MOV.U32 R7, RZ, RZ, R0 ;  /* 0x000000ffff077224 */ /* 0x000fe200078e0000 */
[----:B------:R-:W-:Y:S01]  /*4430*/  UMOV UR24, UR36 ;  /* 0x0000002400187c82 */ /* 0x000fe20008000000 */
[----:B------:R-:W-:Y:S01]  /*4440*/  IMAD.MOV.U32 R6, RZ, RZ, R2 ;  /* 0x000000ffff067224 */ /* 0x000fe200078e0002 */
[----:B------:R-:W-:Y:S01]  /*4450*/  UMOV UR23, UR37 ;  /* 0x0000002500177c82 */ /* 0x000fe20008000000 */
[----:B------:R-:W-:-:S07]  /*4460*/  IMAD.MOV.U32 R55, RZ, RZ, RZ ;  /* 0x000000ffff377224 */ /* 0x000fce00078e00ff */
.L_x_1699:
[----:B------:R-:W-:-:S04]  /*4470*/  UISETP.NE.AND UP1, UPT, UR23, 0x1, UPT ;  /* 0x000000011700788c */ /* 0x000fc8000bf25270 */
[----:B------:R-:W-:-:S04]  /*4480*/  USEL UR36, URZ, 0x1, UP1 ;  /* 0x000000013f247887 */ /* 0x000fc80008800000 */
[----:B------:R-:W-:Y:S01]  /*4490*/  ULOP3.LUT UR36, UR24, UR36, URZ, 0x3c, !UPT ;  /* 0x0000002418247292 */ /* 0x000fe2000f8e3c3f */
[----:B------:R-:W-:Y:S11]  /*44a0*/  @!P0 BRA `(.L_x_1690) ;  /* 0x0000000000048947 */ /* 0x000ff60003800000 */
[----:B------:R-:W-:Y:S01]  /*44b0*/  BPT.TRAP 0x1 ;  /* 0x000000040000795c */ /* 0x000fe20000300000 */
.L_x_1690:
        /* <DEDUP_REMOVED lines=9> */
.L_x_1691:
[----:B-1----:R-:W-:Y:S05]  /*4550*/  @P3 BRA `(.L_x_1692) ;  /* 0x0000000000083947 */ /* 0x002fea0003800000 */
[----:B------:R-:W1:Y:S02]  /*4560*/  SYNCS.PHASECHK.TRANS64.TRYWAIT P3, [UR20+0x13230], R0 ;  /* 0x01323000ff0075a7 */ /* 0x000e640008060154 */
[----:B-1----:R-:W-:Y:S05]  /*4570*/  @!P3 BRA `(.L_x_1693) ;  /* 0x000000c40014b947 */ /* 0x002fea0003800000 */
.L_x_1692:
        /* <DEDUP_REMOVED lines=64> */
.L_x_1694:
[----:B------:R-:W-:Y:S01]  /*4980*/  ULEA UR11, UR23, UR45, 0x3 ;  /* 0x0000002d170b7291 */ /* 0x000fe2000f8e183f */
[----:B01----:R-:W-:-:S05]  /*4990*/  IMAD.U32 R0, RZ, RZ, UR24 ;  /* 0x00000018ff007e24 */ /* 0x003fca000f8e00ff */
[----:B------:R-:W-:-:S04]  /*49a0*/  SHF.L.U32 R0, R0, 0x1f, RZ ;  /* 0x0000001f00007819 */ /* 0x000fc800000006ff */
[----:B------:R0:W1:Y:S01]  /*49b0*/  SYNCS.PHASECHK.TRANS64.TRYWAIT P3, [UR11+0x13250], R0 ;  /* 0x01325000ff0075a7 */ /* 0x000062000806014b */
[----:B------:R-:W-:Y:S05]  /*49c0*/  @!P0 BRA `(.L_x_1695) ;  /* 0x0000000000048947 */ /* 0x000fea0003800000 */
[----:B------:R-:W-:Y:S01]  /*49d0*/  BPT.TRAP 0x1 ;  /* 0x000000040000795c */ /* 0x000fe20000300000 */
.L_x_1695:
[----:B-1----:R-:W-:Y:S05]  /*49e0*/  @P3 BRA `(.L_x_1696) ;  /* 0x0000000000083947 */ /* 0x002fea0003800000 */
[----:B------:R-:W1:Y:S02]  /*49f0*/  SYNCS.PHASECHK.TRANS64.TRYWAIT P3, [UR11+0x13250], R0 ;  /* 0x01325000ff0075a7 */ /* 0x000e64000806014b */
[----:B-1----:R-:W-:Y:S05]  /*4a00*/  @!P3 BRA `(.L_x_1697) ;  /* 0x000000c00008b947 */ /* 0x002fea0003800000 */
.L_x_1696:
[----:B------:R-:W-:Y:S01]  /*4a10*/  UIADD3 UR6, UR45, 0x1000, URZ ;  /* 0x000010002d067890 */ /* 0x000fe2000fffe03f */
[----:B------:R-:W-:Y:S01]  /*4a20*/  WARPGROUP.ARRIVE ;  /* 0x00000000000079c5 */ /* 0x000fe20000000000 */
[----:B------:R-:W-:Y:S01]  /*4a30*/  UMOV UR7, 0xc0000010 ;  /* 0xc000001000077882 */ /* 0x000fe20000000000 */
[----:B------:R-:W-:Y:S01]  /*4a40*/  VIADD R8, R17, UR42 ;  /* 0x0000002a11087c36 */ /* 0x000fe20008000000 */
[----:B------:R-:W-:Y:S01]  /*4a50*/  USHF.R.U32.HI UR6, URZ, 0x4, UR6 ;  /* 0x000000043f067899 */ /* 0x000fe20008011606 */
[----:B------:R-:W-:-:S03]  /*4a60*/  IMAD.MOV.U32 R11, RZ, RZ, -0x2 ;  /* 0xfffffffeff0b7424 */ /* 0x000fc600078e00ff */
[----:B------:R-:W-:-:S04]  /*4a70*/  ULOP3.LUT UR6, UR6, 0x3fff, URZ, 0xc0, !UPT ;  /* 0x00003fff06067892 */ /* 0x000fc8000f8ec03f */
[----:B------:R-:W-:-:S04]  /*4a80*/  ULOP3.LUT UR6, UR6, 0x10000, URZ, 0xfc, !UPT ;  /* 0x0001000006067892 */ /* 0x000fc8000f8efc3f */
[----:B------:R-:W-:-:S07]  /*4a90*/  UIMAD UR10, UR23, 0x280, UR6 ;  /* 0x00000280170a78a4 */ /* 0x000fce000f8e0206 */
[----:B------:R-:W-:Y:S02]  /*4aa0*/  UMOV UR6, UR10 ;  /* 0x0000000a00067c82 */ /* 0x000fe40008000000 */
[----:B------:R-:W-:Y:S01]  /*4ab0*/  QGMMA.64x64x32.F32.E4M3.E4M3 R24, R152, gdesc[UR4], R24, gsb0 ;  /* 0x00e0000498187df3 */ /* 0x000fe20008000818 */
[----:B------:R-:W-:Y:S01]  /*4ac0*/  @UP0 ULDC UR6, c[0x0][0x44c] ;  /* 0x0001130000060ab9 */ /* 0x000fe20000000800 */
[----:B------:R-:W-:Y:S01]  /*4ad0*/  UMOV UR7, 0xc0000010 ;  /* 0xc000001000077882 */ /* 0x000fe20000000000 */
[----:B01----:R-:W-:Y:S01]  /*4ae0*/  @P2 IMAD.HI.U32 R0, R8, UR6, RZ ;  /* 0x0000000608002c27 */ /* 0x003fe2000f8e00ff */
[----:B------:R-:W-:-:S04]  /*4af0*/  @UP0 ULDC UR6, c[0x0][0x450] ;  /* 0x0001140000060ab9 */ /* 0x000fc80000000800 */
[----:B------:R-:W-:Y:S01]  /*4b00*/  @P2 SHF.R.U32.HI R8, RZ, UR6, R0 ;  /* 0x00000006ff082c19 */ /* 0x000fe20008011600 */
[----:B------:R-:W-:Y:S02]  /*4b10*/  UMOV UR6, 0x1 ;  /* 0x0000000100067882 */ /* 0x000fe40000000000 */
[----:B------:R-:W-:Y:S02]  /*4b20*/  UIMAD UR6, UR22, -0xa0, UR6 ;  /* 0xffffff60160678a4 */ /* 0x000fe4000f8e0206 */
[----:B------:R-:W0:Y:S04]  /*4b30*/  SHFL.IDX PT, R9, R8, RZ, 0x1c1f ;  /* 0x001c1fff08097589 */ /* 0x000e2800000e0000 */
[----:B------:R-:W-:Y:S01]  /*4b40*/  IMAD R0, R16, R11, UR6 ;  /* 0x0000000610007e24 */ /* 0x000fe2000f8e020b */
[----:B------:R-:W1:Y:S01]  /*4b50*/  SHFL.IDX PT, R15, R8, 0x1, 0x1c1f ;  /* 0x003c1f00080f7f89 */ /* 0x000e6200000e0000 */
[----:B------:R-:W-:Y:S01]  /*4b60*/  IMAD.U32 R11, RZ, RZ, UR50 ;  /* 0x00000032ff0b7e24 */ /* 0x000fe2000f8e00ff */
[----:B------:R-:W-:-:S04]  /*4b70*/  UIADD3 UR6, UR10, 0x80, URZ ;  /* 0x000000800a067890 */ /* 0x000fc8000fffe03f */
[----:B------:R-:W-:-:S05]  /*4b80*/  IADD3 R0, -R11, UR49, R0 ;  /* 0x000000310b007c10 */ /* 0x000fca000fffe100 */
[----:B0-----:R-:W-:-:S05]  /*4b90*/  IMAD.IADD R2, R0, 0x1, R9 ;  /* 0x0000000100027824 */ /* 0x001fca00078e0209 */
[----:B------:R-:W-:Y:S01]  /*4ba0*/  ISETP.GT.AND P3, PT, R2, RZ, PT ;  /* 0x000000ff0200720c */ /* 0x000fe20003f64270 */
[----:B-1----:R-:W-:Y:S01]  /*4bb0*/  IMAD.IADD R0, R0, 0x1, R15 ;  /* 0x0000000100007824 */ /* 0x002fe200078e020f */
        /* <DEDUP_REMOVED lines=133> */
[C---:B------:R-:W-:Y:S02]  /*5410*/  ISETP.GT.AND P5, PT, R0.reuse, RZ, PT ;  /* 0x000000ff0000720c */ /* 0x040fe40003fa4270 */
[----:B------:R-:W-:Y:S02]  /*5420*/  FMNMX.FTZ R11, R69, R2, !PT ;  /* 0x00000002450b7209 */ /* 0x000fe40007810000 */
[----:B------:R-:W-:Y:S02]  /*5430*/  ISETP.GT.AND P4, PT, R0, 0x1, PT ;  /* 0x000000010000780c */ /* 0x000fe40003f84270 */
[----:B------:R-:W-:Y:S01]  /*5440*/  FSEL R122, R122, -INF , P5 ;  /* 0xff8000007a7a7808 */ /* 0x000fe20002800000 */
[----:B------:R-:W0:Y:S01]  /*5450*/  SHFL.BFLY PT, R2, R11, 0x2, 0x1f ;  /* 0x0c401f000b027f89 */ /* 0x000e2200000e0000 */
        /* <DEDUP_REMOVED lines=8> */
[----:B------:R-:W-:Y:S02]  /*54e0*/  ISETP.GT.AND P6, PT, R0, 0x11, PT ;  /* 0x000000110000780c */ /* 0x000fe40003fc4270 */
        /* <DEDUP_REMOVED lines=9> */
[----:B------:R-:W-:Y:S02]  /*5580*/  ISETP.GT.AND P4, PT, R0, 0x21, PT ;  /* 0x000000210000780c */ /* 0x000fe40003f84270 */
[----:B------:R-:W-:-:S02]  /*5590*/  FSEL R106, R106, -INF , P5 ;  /* 0xff8000006a6a7808 */ /* 0x000fc40002800000 */
[C---:B------:R-:W-:Y:S02]  /*55a0*/  ISETP.GT.AND P6, PT, R0.reuse, 0x28, PT ;  /* 0x000000280000780c */ /* 0x040fe40003fc4270 */
[----:B------:R-:W-:Y:S02]  /*55b0*/  FSEL R107, R107, -INF , P4 ;  /* 0xff8000006b6b7808 */ /* 0x000fe40002000000 */
[----:B------:R-:W-:Y:S02]  /*55c0*/  ISETP.GT.AND P5, PT, R0, 0x29, PT ;  /* 0x000000290000780c */ /* 0x000fe40003fa4270 */
[----:B------:R-:W-:Y:S02]  /*55d0*/  FSEL R110, R110, -INF , P6 ;  /* 0xff8000006e6e7808 */ /* 0x000fe40003000000 */
[----:B------:R-:W-:Y:S02]  /*55e0*/  ISETP.GT.AND P4, PT, R0, 0x30, PT ;  /* 0x000000300000780c */ /* 0x000fe40003f84270 */
        /* <DEDUP_REMOVED lines=9> */
[----:B------:R-:W-:Y:S01]  /*5680*/  ISETP.GT.AND P5, PT, R0, 0x38, PT ;  /* 0x000000380000780c */ /* 0x000fe20003fa4270 */
[----:B------:R-:W-:Y:S01]  /*5690*/  QGMMA.64x64x32.F32.E4M3.E4M3 R24, R136, gdesc[UR4], R24, gsb0 ;  /* 0x00e0000488187df3 */ /* 0x000fe20008000818 */
[----:B------:R-:W-:-:S02]  /*56a0*/  FSEL R115, R115, -INF , P6 ;  /* 0xff80000073737808 */ /* 0x000fc40003000000 */
[----:B------:R-:W-:Y:S02]  /*56b0*/  FSEL R10, R10, RZ, P3 ;  /* 0x000000ff0a0a7208 */ /* 0x000fe40001800000 */
[----:B------:R-:W-:Y:S02]  /*56c0*/  ISETP.GT.AND P4, PT, R0, 0x39, PT ;  /* 0x000000390000780c */ /* 0x000fe40003f84270 */
[----:B------:R-:W-:Y:S01]  /*56d0*/  FSEL R118, R118, -INF , P5 ;  /* 0xff80000076767808 */ /* 0x000fe20002800000 */
[----:B------:R-:W-:-:S01]  /*56e0*/  FFMA.FTZ R11, R124, UR43, -R10 ;  /* 0x0000002b7c0b7c23 */ /* 0x000fc2000801080a */
[--C-:B------:R-:W-:Y:S01]  /*56f0*/  FFMA.FTZ R124, R104, UR43, -R10.reuse ;  /* 0x0000002b687c7c23 */ /* 0x100fe2000801080a */
[----:B------:R-:W-:Y:S01]  /*5700*/  FMNMX.FTZ R104, R126, R21, !PT ;  /* 0x000000157e687209 */ /* 0x000fe20007810000 */
[--C-:B------:R-:W-:Y:S01]  /*5710*/  FFMA.FTZ R12, R121, UR43, -R10.reuse ;  /* 0x0000002b790c7c23 */ /* 0x100fe2000801080a */
        /* <DEDUP_REMOVED lines=11> */
[--C-:B0-----:R-:W-:Y:S01]  /*57d0*/  FFMA.FTZ R124, R108, UR43, -R10.reuse ;  /* 0x0000002b6c7c7c23 */ /* 0x101fe2000801080a */
[----:B------:R-:W-:Y:S01]  /*57e0*/  FSEL R90, R90, -INF , P5 ;  /* 0xff8000005a5a7808 */ /* 0x000fe20002800000 */
[--C-:B------:R-:W-:Y:S01]  /*57f0*/  FFMA.FTZ R8, R129, UR43, -R10.reuse ;  /* 0x0000002b81087c23 */ /* 0x100fe2000801080a */
[----:B------:R-:W-:Y:S01]  /*5800*/  FMNMX.FTZ R108, R134, R105, !PT ;  /* 0x00000069866c7209 */ /* 0x000fe20007810000 */
[--C-:B------:R-:W-:Y:S01]  /*5810*/  FFMA.FTZ R15, R132, UR43, -R10.reuse ;  /* 0x0000002b840f7c23 */ /* 0x100fe2000801080a */
        /* <DEDUP_REMOVED lines=9> */
[----:B0-----:R-:W-:-:S01]  /*58b0*/  FFMA.FTZ R124, R112, UR43, -R10 ;  /* 0x0000002b707c7c23 */ /* 0x001fc2000801080a */
        /* <DEDUP_REMOVED lines=27> */
[----:B------:R0:W-:Y:S01]  /*5a70*/  MUFU.EX2 R113, R124 ;  /* 0x0000007c00717308 */ /* 0x0001e20000000800 */
        /* <DEDUP_REMOVED lines=23> */
[----:B------:R-:W-:Y:S01]  /*5bf0*/  FFMA.FTZ R69, R69, UR43, -R10 ;  /* 0x0000002b45457c23 */ /* 0x000fe2000801080a */
[----:B------:R-:W-:Y:S01]  /*5c00*/  FMNMX.FTZ R117, R99, R120, !PT ;  /* 0x0000007863757209 */ /* 0x000fe20007810000 */
[----:B------:R-:W-:Y:S01]  /*5c10*/  MUFU.EX2 R9, R9 ;  /* 0x0000000900097308 */ /* 0x000fe20000000800 */
[----:B------:R-:W-:Y:S01]  /*5c20*/  FSEL R74, R74, -INF , P5 ;  /* 0xff8000004a4a7808 */ /* 0x000fe20002800000 */
[----:B------:R-:W-:Y:S01]  /*5c30*/  IMAD.U32 R129, RZ, RZ, UR20 ;  /* 0x00000014ff817e24 */ /* 0x000fe2000f8e00ff */
[----:B------:R-:W-:Y:S01]  /*5c40*/  FMNMX.FTZ R120, R102, R117, !PT ;  /* 0x0000007566787209 */ /* 0x000fe20007810000 */
[----:B------:R-:W-:-:S02]  /*5c50*/  WARPGROUP.DEPBAR.LE gsb0, 0x0 ;  /* 0x00008000000079c5 */ /* 0x000fc40000010000 */
[----:B------:R-:W-:Y:S02]  /*5c60*/  ISETP.GT.AND P6, PT, R0, 0x68, PT ;  /* 0x000000680000780c */ /* 0x000fe40003fc4270 */
[----:B------:R-:W-:Y:S01]  /*5c70*/  FMNMX.FTZ R117, R103, R120, !PT ;  /* 0x0000007867757209 */ /* 0x000fe20007810000 */
[----:B------:R-:W-:Y:S01]  /*5c80*/  MUFU.EX2 R12, R12 ;  /* 0x0000000c000c7308 */ /* 0x000fe20000000800 */
[----:B------:R-:W-:Y:S02]  /*5c90*/  FSEL R75, R75, -INF , P4 ;  /* 0xff8000004b4b7808 */ /* 0x000fe40002000000 */
[----:B------:R-:W-:Y:S02]  /*5ca0*/  FMNMX.FTZ R120, R74, R117, !PT ;  /* 0x000000754a787209 */ /* 0x000fe40007810000 */
[----:B------:R-:W-:Y:S02]  /*5cb0*/  ISETP.GT.AND P5, PT, R0, 0x69, PT ;  /* 0x000000690000780c */ /* 0x000fe40003fa4270 */
        /* <DEDUP_REMOVED lines=19> */
[----:B------:R-:W-:Y:S02]  /*5df0*/  ISETP.GT.AND P5, PT, R0, 0x80, PT ;  /* 0x000000800000780c */ /* 0x000fe40003fa4270 */
[----:B------:R-:W-:Y:S01]  /*5e00*/  FMNMX.FTZ R120, R86, R117, !PT ;  /* 0x0000007556787209 */ /* 0x000fe20007810000 */
[----:B------:R0:W-:Y:S01]  /*5e10*/  MUFU.EX2 R87, R121 ;  /* 0x0000007900577308 */ /* 0x0001e20000000800 */
[----:B------:R-:W-:Y:S02]  /*5e20*/  ISETP.GT.AND P4, PT, R0, 0x81, PT ;  /* 0x000000810000780c */ /* 0x000fe40003f84270 */
[----:B------:R-:W-:Y:S02]  /*5e30*/  FSEL R100, R58, -INF , P5 ;  /* 0xff8000003a647808 */ /* 0x000fe40002800000 */
[----:B------:R-:W-:-:S02]  /*5e40*/  FMNMX.FTZ R117, R97, R120, !PT ;  /* 0x0000007861757209 */ /* 0x000fc40007810000 */
[----:B------:R-:W-:Y:S01]  /*5e50*/  ISETP.GT.AND P6, PT, R0, 0x88, PT ;  /* 0x000000880000780c */ /* 0x000fe20003fc4270 */
[----:B------:R1:W-:Y:S01]  /*5e60*/  MUFU.EX2 R58, R124 ;  /* 0x0000007c003a7308 */ /* 0x0003e20000000800 */
        /* <DEDUP_REMOVED lines=13> */
[C---:B------:R-:W-:Y:S01]  /*5f40*/  ISETP.GT.AND P5, PT, R0.reuse, 0x98, PT ;  /* 0x000000980000780c */ /* 0x040fe20003fa4270 */
[----:B------:R-:W-:Y:S01]  /*5f50*/  MUFU.EX2 R104, R104 ;  /* 0x0000006800687308 */ /* 0x000fe20000000800 */
[----:B------:R-:W-:Y:S02]  /*5f60*/  ISETP.GT.AND P4, PT, R0, 0x99, PT ;  /* 0x000000990000780c */ /* 0x000fe40003f84270 */
[----:B------:R-:W-:Y:S02]  /*5f70*/  FSEL R67, R67, -INF , P6 ;  /* 0xff80000043437808 */ /* 0x000fe40003000000 */
[----:B------:R-:W-:Y:S02]  /*5f80*/  FMNMX.FTZ R0, R66, R117, !PT ;  /* 0x0000007542007209 */ /* 0x000fe40007810000 */
[----:B------:R-:W-:Y:S01]  /*5f90*/  FSEL R70, R70, -INF , P5 ;  /* 0xff80000046467808 */ /* 0x000fe20002800000 */
[----:B------:R-:W-:Y:S01]  /*5fa0*/  MUFU.EX2 R108, R108 ;  /* 0x0000006c006c7308 */ /* 0x000fe20000000800 */
[----:B------:R-:W-:-:S02]  /*5fb0*/  FMNMX.FTZ R117, R67, R0, !PT ;  /* 0x0000000043757209 */ /* 0x000fc40007810000 */
[----:B------:R-:W-:Y:S02]  /*5fc0*/  FSEL R71, R71, -INF , P4 ;  /* 0xff80000047477808 */ /* 0x000fe40002000000 */
[----:B------:R-:W-:-:S03]  /*5fd0*/  FMNMX.FTZ R0, R70, R117, !PT ;  /* 0x0000007546007209 */ /* 0x000fc60007810000 */
[----:B------:R-:W-:Y:S01]  /*5fe0*/  MUFU.EX2 R112, R112 ;  /* 0x0000007000707308 */ /* 0x000fe20000000800 */
[----:B------:R-:W-:-:S05]  /*5ff0*/  FMNMX.FTZ R0, R71, R0, !PT ;  /* 0x0000000047007209 */ /* 0x000fca0007810000 */
[----:B------:R-:W2:Y:S02]  /*6000*/  SHFL.BFLY PT, R117, R0, 0x2, 0x1f ;  /* 0x0c401f0000757f89 */ /* 0x000ea400000e0000 */
[----:B------:R-:W-:Y:S08]  /*6010*/  MUFU.EX2 R116, R116 ;  /* 0x0000007400747308 */ /* 0x000ff00000000800 */
        /* <DEDUP_REMOVED lines=8> */
[----:B--2---:R-:W-:Y:S01]  /*60a0*/  FMNMX.FTZ R0, R117, R0, !PT ;  /* 0x0000000075007209 */ /* 0x004fe20007810000 */
[----:B------:R-:W-:-:S03]  /*60b0*/  IMAD.U32 R117, RZ, RZ, UR43 ;  /* 0x0000002bff757e24 */ /* 0x000fc6000f8e00ff */
[C---:B------:R-:W-:Y:S01]  /*60c0*/  FSETP.NEU.FTZ.AND P4, PT, R0.reuse, -INF , PT ;  /* 0xff8000000000780b */ /* 0x040fe20003f9d000 */
[----:B------:R-:W-:-:S02]  /*60d0*/  FFMA.FTZ R117, R0, R117, -8 ;  /* 0xc100000000757423 */ /* 0x000fc40000010075 */
[----:B------:R-:W-:Y:S01]  /*60e0*/  MUFU.EX2 R72, R72 ;  /* 0x0000004800487308 */ /* 0x000fe20000000800 */
[----:B------:R-:W-:Y:S02]  /*60f0*/  FSEL R128, R0, RZ, P4 ;  /* 0x000000ff00807208 */ /* 0x000fe40002000000 */
[----:B------:R-:W-:-:S03]  /*6100*/  FSEL R10, R117, RZ, P4 ;  /* 0x000000ff750a7208 */ /* 0x000fc60002000000 */
[----:B------:R-:W-:Y:S02]  /*6110*/  FADD.FTZ R128, -R128, R7 ;  /* 0x0000000780807221 */ /* 0x000fe40000010100 */
[----:B------:R-:W-:Y:S01]  /*6120*/  MUFU.EX2 R73, R73 ;  /* 0x0000004900497308 */ /* 0x000fe20000000800 */
[----:B------:R-:W-:-:S01]  /*6130*/  FFMA.FTZ R120, R122, UR43, -R10 ;  /* 0x0000002b7a787c23 */ /* 0x000fc2000801080a */
[--C-:B------:R-:W-:Y:S01]  /*6140*/  FFMA.FTZ R122, R127, UR43, -R10.reuse ;  /* 0x0000002b7f7a7c23 */ /* 0x100fe2000801080a */
[----:B------:R-:W-:Y:S01]  /*6150*/  FSEL R127, R2, RZ, P3 ;  /* 0x000000ff027f7208 */ /* 0x000fe20001800000 */
[----:B------:R-:W-:Y:S01]  /*6160*/  FMUL.FTZ R7, R128, UR43 ;  /* 0x0000002b80077c20 */ /* 0x000fe20008410000 */
[----:B------:R-:W-:-:S01]  /*6170*/  FFMA.FTZ R117, R123, UR43, -R10 ;  /* 0x0000002b7b757c23 */ /* 0x000fc2000801080a */
[--C-:B0-----:R-:W-:Y:S01]  /*6180*/  FFMA.FTZ R121, R126, UR43, -R10.reuse ;  /* 0x0000002b7e797c23 */ /* 0x101fe2000801080a */
[----:B------:R-:W-:-:S01]  /*6190*/  FFMA.FTZ R123, R130, UR43, -R10 ;  /* 0x0000002b827b7c23 */ /* 0x000fc2000801080a */
[----:B------:R-:W-:Y:S01]  /*61a0*/  FADD.FTZ R127, -R127, R6 ;  /* 0x000000067f7f7221 */ /* 0x000fe20000010100 */
[----:B------:R-:W-:-:S01]  /*61b0*/  FFMA.FTZ R6, R94, UR43, -R10 ;  /* 0x0000002b5e067c23 */ /* 0x000fc2000801080a */
[----:B------:R-:W-:Y:S01]  /*61c0*/  MUFU.EX2 R120, R120 ;  /* 0x0000007800787308 */ /* 0x000fe20000000800 */
[----:B-1----:R-:W-:-:S01]  /*61d0*/  FFMA.FTZ R124, R131, UR43, -R10 ;  /* 0x0000002b837c7c23 */ /* 0x002fc2000801080a */
        /* <DEDUP_REMOVED lines=141> */
[----:B------:R-:W-:-:S05]  /*6ab0*/  @!P1 VIADD R3, R129, 0x13240 ;  /* 0x0001324081039836 */ /* 0x000fca0000000000 */
[----:B------:R-:W-:Y:S01]  /*6ac0*/  @!P1 PRMT R3, RZ, 0x654, R3 ;  /* 0x00000654ff039816 */ /* 0x000fe20000000003 */
[----:B------:R-:W0:Y:S01]  /*6ad0*/  MUFU.EX2 R59, R59 ;  /* 0x0000003b003b7308 */ /* 0x000e220000000800 */
[----:B-1----:R-:W-:-:S02]  /*6ae0*/  FADD.FTZ R128, R100, R127 ;  /* 0x0000007f64807221 */ /* 0x002fc40000010000 */
[----:B------:R1:W-:Y:S05]  /*6af0*/  @!P1 SYNCS.ARRIVE.TRANS64.RED.A1T0 RZ, [R3+URZ], RZ ;  /* 0x000000ff03ff99a7 */ /* 0x0003ea000810043f */
[----:B------:R-:W3:Y:S01]  /*6b00*/  MUFU.EX2 R60, R60 ;  /* 0x0000003c003c7308 */ /* 0x000ee20000000800 */
[----:B--2---:R-:W-:-:S07]  /*6b10*/  FADD.FTZ R127, R57, R4 ;  /* 0x00000004397f7221 */ /* 0x004fce0000010000 */
[----:B------:R-:W2:Y:S01]  /*6b20*/  MUFU.EX2 R62, R62 ;  /* 0x0000003e003e7308 */ /* 0x000ea20000000800 */
[----:B0-----:R-:W-:-:S07]  /*6b30*/  FADD.FTZ R129, R59, R128 ;  /* 0x000000803b817221 */ /* 0x001fce0000010000 */
[----:B------:R-:W1:Y:S01]  /*6b40*/  MUFU.EX2 R61, R61 ;  /* 0x0000003d003d7308 */ /* 0x000e620000000800 */
[----:B---3--:R-:W-:-:S07]  /*6b50*/  FADD.FTZ R4, R60, R127 ;  /* 0x0000007f3c047221 */ /* 0x008fce0000010000 */
        /* <DEDUP_REMOVED lines=22> */
.L_x_1698:
        /* <DEDUP_REMOVED lines=12> */
[----:B------:R-:W-:Y:S01]  /*6d80*/  FMUL.FTZ R26, R26, R7 ;  /* 0x000000071a1a7220 */ /* 0x000fe20000410000 */
        /* <DEDUP_REMOVED lines=70> */
.L_x_1689:
[----:B------:R-:W-:-:S13]  /*71f0*/  ISETP.LE.AND P2, PT, RZ, UR22, PT ;  /* 0x00000016ff007c0c */ /* 0x000fda000bf43270 */
[----:B------:R-:W-:Y:S05]  /*7200*/  @!P2 BRA `(.L_x_1700) ;  /* 0x00000020009ca947 */ /* 0x000fea0003800000 */
[----:B------:R-:W-:Y:S01]  /*7210*/  IMAD.MOV.U32 R9, RZ, RZ, R0 ;  /* 0x000000ffff097224 */ /* 0x000fe200078e0000 */
[----:B------:R-:W-:Y:S01]  /*7220*/  UMOV UR21, UR36 ;  /* 0x0000002400157c82 */ /* 0x000fe20008000000 */
[----:B------:R-:W-:Y:S01]  /*7230*/  IMAD.MOV.U32 R7, RZ, RZ, R2 ;  /* 0x000000ffff077224 */ /* 0x000fe200078e0002 */
[----:B------:R-:W-:-:S06]  /*7240*/  UMOV UR20, UR37 ;  /* 0x0000002500147c82 */ /* 0x000fcc0008000000 */
.L_x_1710:
[----:B------:R-:W-:-:S04]  /*7250*/  UIADD3 UR37, UR20, 0x1, URZ ;  /* 0x0000000114257890 */ /* 0x000fc8000fffe03f */
[----:B------:R-:W-:-:S04]  /*7260*/  UISETP.NE.AND UP0, UPT, UR37, 0x2, UPT ;  /* 0x000000022500788c */ /* 0x000fc8000bf05270 */
[----:B------:R-:W-:Y:S02]  /*7270*/  USEL UR36, URZ, 0x1, UP0 ;  /* 0x000000013f247887 */ /* 0x000fe40008000000 */
[----:B------:R-:W-:Y:S02]  /*7280*/  USEL UR37, UR37, URZ, UP0 ;  /* 0x0000003f25257287 */ /* 0x000fe40008000000 */
[----:B------:R-:W-:Y:S01]  /*7290*/  ULOP3.LUT UR36, UR21, UR36, URZ, 0x3c, !UPT ;  /* 0x0000002415247292 */ /* 0x000fe2000f8e3c3f */
[----:B------:R-:W-:Y:S11]  /*72a0*/  @!P0 BRA `(.L_x_1701) ;  /* 0x0000000000048947 */ /* 0x000ff60003800000 */
[----:B------:R-:W-:Y:S01]  /*72b0*/  BPT.TRAP 0x1 ;  /* 0x000000040000795c */ /* 0x000fe20000300000 */
.L_x_1701:
[----:B------:R-:W-:Y:S01]  /*72c0*/  ULEA UR6, UR37, UR45, 0x3 ;  /* 0x0000002d25067291 */ /* 0x000fe2000f8e183f */
[----:B------:R-:W-:-:S05]  /*72d0*/  IMAD.U32 R0, RZ, RZ, UR36 ;  /* 0x00000024ff007e24 */ /* 0x000fca000f8e00ff */
[----:B------:R-:W-:-:S04]  /*72e0*/  SHF.L.U32 R0, R0, 0x1f, RZ ;  /* 0x0000001f00007819 */ /* 0x000fc800000006ff */
[----:B------:R0:W1:Y:S01]  /*72f0*/  SYNCS.PHASECHK.TRANS64.TRYWAIT P2, [UR6+0x13230], R0 ;  /* 0x01323000ff0075a7 */ /* 0x0000620008040146 */
[----:B------:R-:W-:Y:S05]  /*7300*/  @!P0 BRA `(.L_x_1702) ;  /* 0x0000000000048947 */ /* 0x000fea0003800000 */
[----:B------:R-:W-:Y:S01]  /*7310*/  BPT.TRAP 0x1 ;  /* 0x000000040000795c */ /* 0x000fe20000300000 */
.L_x_1702:
[----:B-1----:R-:W-:Y:S05]  /*7320*/  @P2 BRA `(.L_x_1703) ;  /* 0x0000000000082947 */ /* 0x002fea0003800000 */
[----:B------:R-:W1:Y:S02]  /*7330*/  SYNCS.PHASECHK.TRANS64.TRYWAIT P2, [UR6+0x13230], R0 ;  /* 0x01323000ff0075a7 */ /* 0x000e640008040146 */
[----:B-1----:R-:W-:Y:S05]  /*7340*/  @!P2 BRA `(.L_x_1704) ;  /* 0x0000009400d0a947 */ /* 0x002fea0003800000 */
.L_x_1703:
        /* <DEDUP_REMOVED lines=64> */
.L_x_1705:
[----:B------:R-:W-:Y:S01]  /*7750*/  ULEA UR11, UR20, UR45, 0x3 ;  /* 0x0000002d140b7291 */ /* 0x000fe2000f8e183f */
[----:B01----:R-:W-:-:S05]  /*7760*/  IMAD.U32 R0, RZ, RZ, UR21 ;  /* 0x00000015ff007e24 */ /* 0x003fca000f8e00ff */
[----:B------:R-:W-:-:S04]  /*7770*/  SHF.L.U32 R0, R0, 0x1f, RZ ;  /* 0x0000001f00007819 */ /* 0x000fc800000006ff */
[----:B------:R0:W1:Y:S01]  /*7780*/  SYNCS.PHASECHK.TRANS64.TRYWAIT P2, [UR11+0x13250], R0 ;  /* 0x01325000ff0075a7 */ /* 0x000062000804014b */
[----:B------:R-:W-:Y:S05]  /*7790*/  @!P0 BRA `(.L_x_1706) ;  /* 0x0000000000048947 */ /* 0x000fea0003800000 */
[----:B------:R-:W-:Y:S01]  /*77a0*/  BPT.TRAP 0x1 ;  /* 0x000000040000795c */ /* 0x000fe20000300000 */
.L_x_1706:
[----:B-1----:R-:W-:Y:S05]  /*77b0*/  @P2 BRA `(.L_x_1707) ;  /* 0x0000000000082947 */ /* 0x002fea0003800000 */
[----:B------:R-:W1:Y:S02]  /*77c0*/  SYNCS.PHASECHK.TRANS64.TRYWAIT P2, [UR11+0x13250], R0 ;  /* 0x01325000ff0075a7 */ /* 0x000e64000804014b */
[----:B-1----:R-:W-:Y:S05]  /*77d0*/  @!P2 BRA `(.L_x_1708) ;  /* 0x0000009000c4a947 */ /* 0x002fea0003800000 */
.L_x_1707:
        /* <DEDUP_REMOVED lines=375> */
.L_x_1709:
        /* <DEDUP_REMOVED lines=83> */
.L_x_1700:
[----:B------:R-:W-:Y:S06]  /*9480*/  BAR.ARV 0x8, 0x200 ;  /* 0x0208000000007b1d */ /* 0x000fec0000002000 */
[----:B------:R-:W-:Y:S05]  /*9490*/  @!P0 BRA `(.L_x_1711) ;  /* 0x0000000000048947 */ /* 0x000fea0003800000 */
[----:B------:R-:W-:Y:S01]  /*94a0*/  BPT.TRAP 0x1 ;  /* 0x000000040000795c */ /* 0x000fe20000300000 */
.L_x_1711:
[----:B------:R-:W-:Y:S01]  /*94b0*/  ULEA UR14, UR37, UR45, 0x3 ;  /* 0x0000002d250e7291 */ /* 0x000fe2000f8e183f */
[----:B------:R-:W-:-:S05]  /*94c0*/  IMAD.U32 R5, RZ, RZ, UR36 ;  /* 0x00000024ff057e24 */ /* 0x000fca000f8e00ff */
[----:B------:R-:W-:-:S04]  /*94d0*/  SHF.L.U32 R5, R5, 0x1f, RZ ;  /* 0x0000001f05057819 */ /* 0x000fc800000006ff */
[----:B------:R0:W1:Y:S01]  /*94e0*/  SYNCS.PHASECHK.TRANS64.TRYWAIT P1, [UR14+0x13250], R5 ;  /* 0x01325005ff0075a7 */ /* 0x000062000802014e */
[----:B------:R-:W-:Y:S05]  /*94f0*/  @!P0 BRA `(.L_x_1712) ;  /* 0x0000000000048947 */ /* 0x000fea0003800000 */
[----:B------:R-:W-:Y:S01]  /*9500*/  BPT.TRAP 0x1 ;  /* 0x000000040000795c */ /* 0x000fe20000300000 */
.L_x_1712:
[----:B-1----:R-:W-:Y:S05]  /*9510*/  @P1 BRA `(.L_x_1713) ;  /* 0x0000000000081947 */ /* 0x002fea0003800000 */
[----:B------:R-:W1:Y:S02]  /*9520*/  SYNCS.PHASECHK.TRANS64.TRYWAIT P1, [UR14+0x13250], R5 ;  /* 0x01325005ff0075a7 */ /* 0x000e64000802014e */
[----:B-1----:R-:W-:Y:S05]  /*9530*/  @!P1 BRA `(.L_x_1714) ;  /* 0x0000007400849947 */ /* 0x002fea0003800000 */
.L_x_1713:
        /* <DEDUP_REMOVED lines=10> */
[----:B------:R-:W-:Y:S01]  /*95e0*/  @UP0 ULDC.64 UR10, c[0x0][0x9c8] ;  /* 0x00027200000a0ab9 */ /* 0x000fe20000000a00 */
[----:B------:R-:W-:Y:S02]  /*95f0*/  @UP0 USHF.R.S32.HI UR7, URZ, 0x1f, UR48 ;  /* 0x0000001f3f070899 */ /* 0x000fe40008011430 */
[----:B------:R-:W-:Y:S01]  /*9600*/  @UP0 UIMAD UR6, UR40, UR10, URZ ;  /* 0x0000000a280602a4 */ /* 0x000fe2000f8e023f */
[----:B------:R-:W-:Y:S01]  /*9610*/  @UP0 ULDC.64 UR12, c[0x0][0x9d0] ;  /* 0x00027400000c0ab9 */ /* 0x000fe20000000a00 */
[----:B------:R-:W-:Y:S02]  /*9620*/  @UP0 UIMAD.WIDE.U32 UR8, UR39, UR10, URZ ;  /* 0x0000000a270802a5 */ /* 0x000fe4000f8e003f */
[----:B------:R-:W-:Y:S02]  /*9630*/  @UP0 UIMAD UR6, UR39, UR11, UR6 ;  /* 0x0000000b270602a4 */ /* 0x000fe4000f8e0206 */
[----:B------:R-:W-:Y:S02]  /*9640*/  UIMAD UR10, UR37, 0x280, UR45 ;  /* 0x00000280250a78a4 */ /* 0x000fe4000f8e022d */
[----:B------:R-:W-:-:S02]  /*9650*/  @UP0 UIMAD UR7, UR7, UR12, URZ ;  /* 0x0000000c070702a4 */ /* 0x000fc4000f8e023f */
        /* <DEDUP_REMOVED lines=70> */
.L_x_1715:
[----:B------:R-:W-:Y:S01]  /*9ac0*/  UIADD3 UR4, UR14, 0x13260, URZ ;  /* 0x000132600e047890 */ /* 0x000fe2000fffe03f */
[-C--:B------:R-:W-:Y:S01]  /*9ad0*/  FMUL.FTZ R20, R33, R6.reuse ;  /* 0x0000000621147220 */ /* 0x080fe20000410000 */
[----:B------:R-:W-:Y:S01]  /*9ae0*/  UIADD3 UR37, UR37, 0x1, URZ ;  /* 0x0000000125257890 */ /* 0x000fe2000fffe03f */
[-C--:B------:R-:W-:Y:S01]  /*9af0*/  FMUL.FTZ R58, R24, R6.reuse ;  /* 0x00000006183a7220 */ /* 0x080fe20000410000 */
[----:B------:R-:W-:Y:S01]  /*9b00*/  UPRMT UR4, UR44, 0x654, UR4 ;  /* 0x000006542c047896 */ /* 0x000fe20008000004 */
[----:B------:R-:W-:Y:S01]  /*9b10*/  FMUL.FTZ R56, R25, R6 ;  /* 0x0000000619387220 */ /* 0x000fe20000410000 */
[----:B------:R-:W-:Y:S01]  /*9b20*/  UISETP.NE.AND UP0, UPT, UR37, 0x2, UPT ;  /* 0x000000022500788c */ /* 0x000fe2000bf05270 */
[----:B------:R-:W-:Y:S01]  /*9b30*/  FMUL.FTZ R33, R26, R0 ;  /* 0x000000001a217220 */ /* 0x000fe20000410000 */
        /* <DEDUP_REMOVED lines=34> */
.L_x_1682:
        /* <DEDUP_REMOVED lines=12> */
[----:B------:R-:W2:Y:S01]  /*9e20*/  LDL R32, [R1] ;  /* 0x0000000001207983 */ /* 0x000ea20000100800 */
        /* <DEDUP_REMOVED lines=26> */
[----:B------:R-:W-:Y:S01]  /*9fd0*/  ULDC.64 UR12, c[0x0][0xc08] ;  /* 0x00030200000c7ab9 */ /* 0x000fe20000000a00 */
[----:B------:R-:W-:Y:S02]  /*9fe0*/  ULDC.64 UR14, c[0x0][0xb98] ;  /* 0x0002e600000e7ab9 */ /* 0x000fe40000000a00 */
[----:B------:R0:W3:Y:S01]  /*9ff0*/  LDG.E.CONSTANT R28, desc[UR52][R6.64] ;  /* 0x00000034061c7981 */ /* 0x0000e2000c1e9900 */
[----:B------:R-:W-:-:S04]  /*a000*/  UISETP.NE.U32.AND UP0, UPT, UR6, URZ, UPT ;  /* 0x0000003f0600728c */ /* 0x000fc8000bf05070 */
[----:B------:R-:W-:-:S03]  /*a010*/  UISETP.NE.AND.EX UP0, UPT, UR7, URZ, UPT, UP0 ;  /* 0x0000003f0700728c */ /* 0x000fc6000bf05300 */
[----:B------:R-:W-:Y:S01]  /*a020*/  ULDC.64 UR6, c[0x0][0xc00] ;  /* 0x0003000000067ab9 */ /* 0x000fe20000000a00 */
[----:B0-----:R-:W-:Y:S01]  /*a030*/  LOP3.LUT P0, R6, R34, 0x3, RZ, 0xc0, !PT ;  /* 0x0000000322067812 */ /* 0x001fe2000780c0ff */
[----:B------:R-:W-:-:S03]  /*a040*/  UIMAD.WIDE UR6, UR39, 0x4, UR6 ;  /* 0x00000004270678a5 */ /* 0x000fc6000f8e0206 */
[----:B------:R-:W-:Y:S02]  /*a050*/  ISETP.EQ.OR P0, PT, R6, 0x3, !P0 ;  /* 0x000000030600780c */ /* 0x000fe40004702670 */
[----:B------:R-:W-:Y:S02]  /*a060*/  MOV R6, R0 ;  /* 0x0000000000067202 */ /* 0x000fe40000000f00 */
[----:B-1----:R-:W-:Y:S02]  /*a070*/  MOV R7, R41 ;  /* 0x0000002900077202 */ /* 0x002fe40000000f00 */
        /* <DEDUP_REMOVED lines=15> */
[----:B------:R-:W-:Y:S01]  /*a170*/  SEL R35, R12, R13, P0 ;  /* 0x0000000d0c237207 */ /* 0x000fe20000000000 */
[----:B--2---:R-:W-:-:S03]  /*a180*/  IMAD.WIDE R8, R32, 0x2, R6 ;  /* 0x0000000220087825 */ /* 0x004fc600078e0206 */
[C---:B------:R-:W-:Y:S02]  /*a190*/  IADD3 R53, P3, R8.reuse, 0x20, RZ ;  /* 0x0000002008357810 */ /* 0x040fe40007f7e0ff */
[C---:B------:R-:W-:Y:S02]  /*a1a0*/  IADD3 R59, P1, R8.reuse, 0x60, RZ ;  /* 0x00000060083b7810 */ /* 0x040fe40007f3e0ff */
[----:B------:R-:W-:Y:S02]  /*a1b0*/  IADD3 R55, P2, R8, 0x40, RZ ;  /* 0x0000004008377810 */ /* 0x000fe40007f5e0ff */
[----:B------:R-:W-:Y:S01]  /*a1c0*/  LOP3.LUT R2, R53, 0x380, RZ, 0xc0, !PT ;  /* 0x0000038035027812 */ /* 0x000fe200078ec0ff */
[--C-:B------:R-:W-:Y:S01]  /*a1d0*/  IMAD.X R11, RZ, RZ, R9.reuse, P1 ;  /* 0x000000ffff0b7224 */ /* 0x100fe200008e0609 */
[----:B------:R-:W-:Y:S01]  /*a1e0*/  LOP3.LUT R10, R55, 0x380, RZ, 0xc0, !PT ;  /* 0x00000380370a7812 */ /* 0x000fe200078ec0ff */
[----:B------:R-:W-:Y:S01]  /*a1f0*/  IMAD.X R13, RZ, RZ, R9, P2 ;  /* 0x000000ffff0d7224 */ /* 0x000fe200010e0609 */
[----:B------:R-:W-:-:S02]  /*a200*/  LOP3.LUT R20, R59, 0x380, RZ, 0xc0, !PT ;  /* 0x000003803b147812 */ /* 0x000fc400078ec0ff */
[----:B------:R-:W-:Y:S02]  /*a210*/  SHF.R.U64 R2, R2, 0x3, RZ ;  /* 0x0000000302027819 */ /* 0x000fe400000012ff */
[----:B------:R-:W-:Y:S02]  /*a220*/  SHF.R.U64 R10, R10, 0x3, RZ ;  /* 0x000000030a0a7819 */ /* 0x000fe400000012ff */
[----:B------:R-:W-:Y:S02]  /*a230*/  SHF.R.U64 R20, R20, 0x3, RZ ;  /* 0x0000000314147819 */ /* 0x000fe400000012ff */
[----:B------:R-:W-:Y:S02]  /*a240*/  LOP3.LUT R14, R2, R53, RZ, 0x3c, !PT ;  /* 0x00000035020e7212 */ /* 0x000fe400078e3cff */
[----:B------:R-:W-:Y:S02]  /*a250*/  LOP3.LUT R12, R10, R55, RZ, 0x3c, !PT ;  /* 0x000000370a0c7212 */ /* 0x000fe400078e3cff */
[----:B------:R-:W-:-:S02]  /*a260*/  LOP3.LUT R10, R20, R59, RZ, 0x3c, !PT ;  /* 0x0000003b140a7212 */ /* 0x000fc400078e3cff */
[----:B------:R-:W-:Y:S02]  /*a270*/  LOP3.LUT R15, R8, 0x380, RZ, 0xc0, !PT ;  /* 0x00000380080f7812 */ /* 0x000fe400078ec0ff */
[----:B------:R-:W-:Y:S02]  /*a280*/  MOV R44, R12 ;  /* 0x0000000c002c7202 */ /* 0x000fe40000000f00 */
[----:B------:R-:W-:Y:S02]  /*a290*/  SHF.R.U64 R15, R15, 0x3, RZ ;  /* 0x000000030f0f7819 */ /* 0x000fe400000012ff */
[----:B------:R-:W-:Y:S02]  /*a2a0*/  PLOP3.LUT P2, PT, PT, PT, UP0, 0x80, 0x0 ;  /* 0x000000000000781c */ /* 0x000fe40003f4f008 */
[----:B------:R-:W-:Y:S01]  /*a2b0*/  LOP3.LUT R8, R15, R8, RZ, 0x3c, !PT ;  /* 0x000000080f087212 */ /* 0x000fe200078e3cff */
[----:B------:R-:W-:-:S03]  /*a2c0*/  IMAD.X R15, RZ, RZ, R9, P3 ;  /* 0x000000ffff0f7224 */ /* 0x000fc600018e0609 */
[----:B------:R-:W-:Y:S02]  /*a2d0*/  MOV R48, R8 ;  /* 0x0000000800307202 */ /* 0x000fe40000000f00 */
[----:B------:R-:W-:Y:S02]  /*a2e0*/  MOV R46, R14 ;  /* 0x0000000e002e7202 */ /* 0x000fe40000000f00 */
[----:B---3--:R-:W-:Y:S01]  /*a2f0*/  LOP3.LUT R2, R28, 0x2, RZ, 0x3c, !PT ;  /* 0x000000021c027812 */ /* 0x008fe200078e3cff */
[----:B------:R-:W-:Y:S04]  /*a300*/  SHFL.IDX PT, R25, R25, R28, 0x1c1f ;  /* 0x001c1f1c19197589 */ /* 0x000fe800000e0000 */
[----:B------:R-:W0:Y:S04]  /*a310*/  SHFL.IDX PT, R20, R57, R2, 0x1c1f ;  /* 0x001c1f0239147589 */ /* 0x000e2800000e0000 */
[----:B------:R-:W-:Y:S04]  /*a320*/  SHFL.IDX PT, R29, R29, R28, 0x1c1f ;  /* 0x001c1f1c1d1d7589 */ /* 0x000fe800000e0000 */
[----:B------:R1:W2:Y:S04]  /*a330*/  SHFL.IDX PT, R24, R21, R2, 0x1c1f ;  /* 0x001c1f0215187589 */ /* 0x0002a800000e0000 */
[----:B------:R-:W-:Y:S04]  /*a340*/  SHFL.IDX PT, R41, R41, R28, 0x1c1f ;  /* 0x001c1f1c29297589 */ /* 0x000fe800000e0000 */
[----:B------:R-:W3:Y:S01]  /*a350*/  SHFL.IDX PT, R36, R27, R2, 0x1c1f ;  /* 0x001c1f021b247589 */ /* 0x000ee200000e0000 */
[----:B-1----:R-:W-:-:S03]  /*a360*/  IMAD.U32 R21, RZ, RZ, UR7 ;  /* 0x00000007ff157e24 */ /* 0x002fc6000f8e00ff */
[----:B------:R-:W-:Y:S04]  /*a370*/  SHFL.IDX PT, R33, R33, R28, 0x1c1f ;  /* 0x001c1f1c21217589 */ /* 0x000fe800000e0000 */
[----:B------:R-:W1:Y:S01]  /*a380*/  SHFL.IDX PT, R26, R35, R2, 0x1c1f ;  /* 0x001c1f02231a7589 */ /* 0x000e6200000e0000 */
[----:B0-----:R-:W-:-:S03]  /*a390*/  SEL R8, R25, R20, P0 ;  /* 0x0000001419087207 */ /* 0x001fc60000000000 */
[----:B------:R-:W-:Y:S04]  /*a3a0*/  SHFL.IDX PT, R43, R43, R28, 0x1c1f ;  /* 0x001c1f1c2b2b7589 */ /* 0x000fe800000e0000 */
[----:B------:R-:W0:Y:S01]  /*a3b0*/  SHFL.IDX PT, R38, R45, R2, 0x1c1f ;  /* 0x001c1f022d267589 */ /* 0x000e2200000e0000 */
[----:B--2---:R-:W-:Y:S02]  /*a3c0*/  SEL R12, R29, R24, P0 ;  /* 0x000000181d0c7207 */ /* 0x004fe40000000000 */
[----:B------:R-:W-:Y:S01]  /*a3d0*/  SEL R14, R24, R29, P0 ;  /* 0x0000001d180e7207 */ /* 0x000fe20000000000 */
[----:B------:R-:W-:Y:S04]  /*a3e0*/  SHFL.IDX PT, R47, R47, R28, 0x1c1f ;  /* 0x001c1f1c2f2f7589 */ /* 0x000fe800000e0000 */
[----:B------:R-:W2:Y:S01]  /*a3f0*/  SHFL.IDX PT, R40, R49, R2, 0x1c1f ;  /* 0x001c1f0231287589 */ /* 0x000ea200000e0000 */
[----:B---3--:R-:W-:-:S03]  /*a400*/  SEL R9, R41, R36, P0 ;  /* 0x0000002429097207 */ /* 0x008fc60000000000 */
[----:B------:R-:W-:Y:S04]  /*a410*/  SHFL.IDX PT, R37, R37, R28, 0x1c1f ;  /* 0x001c1f1c25257589 */ /* 0x000fe800000e0000 */
[----:B------:R3:W4:Y:S01]  /*a420*/  SHFL.IDX PT, R30, R39, R2, 0x1c1f ;  /* 0x001c1f02271e7589 */ /* 0x00072200000e0000 */
[----:B-1----:R-:W-:Y:S02]  /*a430*/  SEL R24, R33, R26, P0 ;  /* 0x0000001a21187207 */ /* 0x002fe40000000000 */
[----:B------:R-:W-:Y:S01]  /*a440*/  SEL R26, R26, R33, P0 ;  /* 0x000000211a1a7207 */ /* 0x000fe20000000000 */
[----:B------:R-:W-:Y:S04]  /*a450*/  SHFL.IDX PT, R51, R51, R28, 0x1c1f ;  /* 0x001c1f1c33337589 */ /* 0x000fe800000e0000 */
[----:B------:R-:W1:Y:S01]  /*a460*/  SHFL.IDX PT, R42, R5, R2, 0x1c1f ;  /* 0x001c1f02052a7589 */ /* 0x000e6200000e0000 */
[----:B0-----:R-:W-:-:S02]  /*a470*/  SEL R13, R43, R38, P0 ;  /* 0x000000262b0d7207 */ /* 0x001fc40000000000 */
[----:B---3--:R-:W-:Y:S02]  /*a480*/  MOV R39, R10 ;  /* 0x0000000a00277202 */ /* 0x008fe40000000f00 */
[----:B------:R-:W-:Y:S01]  /*a490*/  SEL R10, R20, R25, P0 ;  /* 0x00000019140a7207 */ /* 0x000fe20000000000 */
[----:B------:R-:W-:Y:S01]  /*a4a0*/  IMAD.U32 R20, RZ, RZ, UR6 ;  /* 0x00000006ff147e24 */ /* 0x000fe2000f8e00ff */
[----:B------:R-:W-:Y:S02]  /*a4b0*/  SEL R11, R36, R41, P0 ;  /* 0x00000029240b7207 */ /* 0x000fe40000000000 */
[----:B------:R-:W-:Y:S02]  /*a4c0*/  SEL R15, R38, R43, P0 ;  /* 0x0000002b260f7207 */ /* 0x000fe40000000000 */
[----:B--2---:R-:W-:Y:S01]  /*a4d0*/  SEL R25, R47, R40, P0 ;  /* 0x000000282f197207 */ /* 0x004fe20000000000 */
[----:B------:R0:W-:Y:S01]  /*a4e0*/  STSM.16.M88.4 [R48], R8 ;  /* 0x0000000830007844 */ /* 0x0001e20000000200 */
[----:B------:R-:W-:-:S02]  /*a4f0*/  SEL R27, R40, R47, P0 ;  /* 0x0000002f281b7207 */ /* 0x000fc40000000000 */
[----:B----4-:R-:W-:Y:S01]  /*a500*/  SEL R32, R37, R30, P0 ;  /* 0x0000001e25207207 */ /* 0x010fe20000000000 */
[----:B------:R2:W-:Y:S01]  /*a510*/  STSM.16.M88.4 [R46], R12 ;  /* 0x0000000c2e007844 */ /* 0x0005e20000000200 */
[----:B------:R-:W-:Y:S02]  /*a520*/  SEL R34, R30, R37, P0 ;  /* 0x000000251e227207 */ /* 0x000fe40000000000 */
[----:B------:R-:W3:Y:S01]  /*a530*/  LDC R37, c[0x0][0xbe8] ;  /* 0x0002fa00ff257b82 */ /* 0x000ee20000000800 */
[----:B------:R2:W-:Y:S01]  /*a540*/  STSM.16.M88.4 [R44], R24 ;  /* 0x000000182c007844 */ /* 0x0005e20000000200 */
[----:B-1----:R-:W-:Y:S02]  /*a550*/  SEL R33, R51, R42, P0 ;  /* 0x0000002a33217207 */ /* 0x002fe40000000000 */
[----:B------:R-:W-:-:S05]  /*a560*/  SEL R35, R42, R51, P0 ;  /* 0x000000332a237207 */ /* 0x000fca0000000000 */
[----:B------:R2:W-:Y:S01]  /*a570*/  STSM.16.M88.4 [R39], R32 ;  /* 0x0000002027007844 */ /* 0x0005e20000000200 */
[----:B------:R-:W-:Y:S06]  /*a580*/  BAR.SYNC.DEFER_BLOCKING 0x1, 0x180 ;  /* 0x0046000000007b1d */ /* 0x000fec0000010000 */
[----:B------:R-:W4:Y:S01]  /*a590*/  @P2 LDG.E R2, desc[UR52][R20.64] ;  /* 0x0000003414022981 */ /* 0x000f22000c1e1900 */
[----:B---3--:R-:W-:Y:S01]  /*a5a0*/  ISETP.NE.AND P1, PT, R37, 0x1, PT ;  /* 0x000000012500780c */ /* 0x008fe20003f25270 */
[----:B------:R-:W-:Y:S01]  /*a5b0*/  UIMAD UR6, UR17, UR8, URZ ;  /* 0x00000008110672a4 */ /* 0x000fe2000f8e023f */
[----:B0-----:R-:W-:Y:S01]  /*a5c0*/  VIADD R10, R17, UR42 ;  /* 0x0000002a110a7c36 */ /* 0x001fe20008000000 */
[----:B------:R-:W-:-:S02]  /*a5d0*/  USEL UR16, UR40, URZ, !UP0 ;  /* 0x0000003f28107287 */ /* 0x000fc4000c000000 */
[----:B------:R-:W-:Y:S01]  /*a5e0*/  UIMAD UR9, UR41, UR9, UR6 ;  /* 0x00000009290972a4 */ /* 0x000fe2000f8e0206 */
[----:B------:R-:W-:Y:S01]  /*a5f0*/  IMAD.MOV.U32 R8, RZ, RZ, R10 ;  /* 0x000000ffff087224 */ /* 0x000fe200078e000a */
[----:B------:R-:W-:-:S06]  /*a600*/  UISETP.NE.U32.AND UP1, UPT, UR12, URZ, UPT ;  /* 0x0000003f0c00728c */ /* 0x000fcc000bf25070 */
[----:B------:R-:W0:Y:S08]  /*a610*/  @P1 LDC R5, c[0x0][0xbec] ;  /* 0x0002fb00ff051b82 */ /* 0x000e300000000800 */
[----:B------:R-:W1:Y:S01]  /*a620*/  @P1 LDC R9, c[0x0][0xbf0] ;  /* 0x0002fc00ff091b82 */ /* 0x000e620000000800 */
[----:B----4-:R-:W-:Y:S01]  /*a630*/  @P2 R2UR UR4, R2 ;  /* 0x00000000020422ca */ /* 0x010fe200000e0000 */
[----:B0-----:R-:W-:-:S05]  /*a640*/  @P1 IMAD.HI.U32 R2, R10, R5, RZ ;  /* 0x000000050a021227 */ /* 0x001fca00078e00ff */
[----:B-1----:R-:W-:-:S04]  /*a650*/  @P1 SHF.R.U32.HI R8, RZ, R9, R2 ;  /* 0x00000009ff081219 */ /* 0x002fc80000011602 */
[--C-:B------:R-:W-:Y:S01]  /*a660*/  SHF.R.S32.HI R9, RZ, 0x1f, R8.reuse ;  /* 0x0000001fff097819 */ /* 0x100fe20000011408 */
[----:B------:R-:W-:Y:S02]  /*a670*/  IMAD.MOV R2, RZ, RZ, -R8 ;  /* 0x000000ffff027224 */ /* 0x000fe400078e0a08 */
[----:B------:R-:W-:Y:S02]  /*a680*/  USHF.R.S32.HI UR7, URZ, 0x1f, UR4 ;  /* 0x0000001f3f077899 */ /* 0x000fe40008011404 */
[----:B------:R-:W-:Y:S01]  /*a690*/  UMOV UR6, UR4 ;  /* 0x0000000400067c82 */ /* 0x000fe20008000000 */
[----:B------:R-:W-:Y:S01]  /*a6a0*/  IMAD R5, R37, R2, R10 ;  /* 0x0000000225057224 */ /* 0x000fe200078e020a */
[----:B------:R-:W-:Y:S02]  /*a6b0*/  UIMAD.WIDE.U32 UR10, UR41, UR8, UR6 ;  /* 0x00000008290a72a5 */ /* 0x000fe4000f8e0006 */
[----:B------:R-:W-:Y:S02]  /*a6c0*/  USEL UR8, UR39, URZ, !UP0 ;  /* 0x0000003f27087287 */ /* 0x000fe4000c000000 */
[----:B------:R-:W-:Y:S01]  /*a6d0*/  UIADD3 UR11, UR11, UR9, URZ ;  /* 0x000000090b0b7290 */ /* 0x000fe2000fffe03f */
[----:B------:R-:W-:Y:S01]  /*a6e0*/  SHF.R.S32.HI R2, RZ, 0x1f, R5 ;  /* 0x0000001fff027819 */ /* 0x000fe20000011405 */
[----:B------:R-:W-:-:S02]  /*a6f0*/  UIMAD UR9, UR16, UR14, URZ ;  /* 0x0000000e100972a4 */ /* 0x000fc4000f8e023f */
[----:B------:R-:W-:Y:S02]  /*a700*/  UISETP.NE.AND.EX UP0, UPT, UR13, URZ, UPT, UP1 ;  /* 0x0000003f0d00728c */ /* 0x000fe4000bf05310 */
[----:B------:R-:W-:Y:S02]  /*a710*/  UIMAD UR9, UR8, UR15, UR9 ;  /* 0x0000000f080972a4 */ /* 0x000fe4000f8e0209 */
[----:B------:R-:W-:Y:S02]  /*a720*/  UIMAD.WIDE.U32 UR10, UR8, UR14, UR10 ;  /* 0x0000000e080a72a5 */ /* 0x000fe4000f8e000a */
[----:B------:R-:W-:Y:S01]  /*a730*/  PLOP3.LUT P3, PT, PT, PT, UP0, 0x80, 0x0 ;  /* 0x000000000000781c */ /* 0x000fe20003f6f008 */
[----:B------:R-:W-:Y:S01]  /*a740*/  ULDC.64 UR14, c[0x0][0xb88] ;  /* 0x0002e200000e7ab9 */ /* 0x000fe20000000a00 */
[----:B------:R-:W-:Y:S01]  /*a750*/  IMAD.U32 R10, RZ, RZ, UR9 ;  /* 0x00000009ff0a7e24 */ /* 0x000fe2000f8e00ff */
[----:B------:R-:W-:Y:S01]  /*a760*/  ULDC UR9, c[0x0][0xa88] ;  /* 0x0002a20000097ab9 */ /* 0x000fe20000000800 */
[----:B------:R-:W-:Y:S01]  /*a770*/  IADD3 R8, P0, R8, UR10, RZ ;  /* 0x0000000a08087c10 */ /* 0x000fe2000ff1e0ff */
[----:B------:R-:W-:Y:S01]  /*a780*/  @UP0 ULEA UR10, UP1, UR39, UR12, 0x2 ;  /* 0x0000000c270a0291 */ /* 0x000fe2000f82103f */
[----:B------:R-:W-:-:S02]  /*a790*/  IMAD R2, R2, UR14, RZ ;  /* 0x0000000e02027c24 */ /* 0x000fc4000f8e02ff */
[----:B------:R-:W-:Y:S01]  /*a7a0*/  IADD3.X R9, R9, UR11, R10, P0, !PT ;  /* 0x0000000b09097c10 */ /* 0x000fe200087fe40a */
[----:B------:R-:W-:Y:S01]  /*a7b0*/  @UP0 ULEA.HI.X UR11, UR39, UR13, UR40, 0x2, UP1 ;  /* 0x0000000d270b0291 */ /* 0x000fe200088f1428 */
[C---:B------:R-:W-:Y:S02]  /*a7c0*/  IMAD R11, R5.reuse, UR15, R2 ;  /* 0x0000000f050b7c24 */ /* 0x040fe4000f8e0202 */
[----:B------:R-:W-:Y:S01]  /*a7d0*/  IMAD.U32 R2, RZ, RZ, UR9 ;  /* 0x00000009ff027e24 */ /* 0x000fe2000f8e00ff */
[----:B------:R-:W-:Y:S01]  /*a7e0*/  ULDC.64 UR12, c[0x0][0xb50] ;  /* 0x0002d400000c7ab9 */ /* 0x000fe20000000a00 */
[----:B------:R-:W-:-:S04]  /*a7f0*/  IMAD.WIDE.U32 R8, R5, UR14, R8 ;  /* 0x0000000e05087c25 */ /* 0x000fc8000f8e0008 */
[----:B------:R-:W-:Y:S01]  /*a800*/  IMAD.IADD R5, R9, 0x1, R11 ;  /* 0x0000000109057824 */ /* 0x000fe200078e020b */
[C---:B------:R-:W-:Y:S01]  /*a810*/  LEA R9, P0, R8.reuse, UR12, 0x2 ;  /* 0x0000000c08097c11 */ /* 0x040fe2000f8010ff */
[----:B------:R-:W-:Y:S02]  /*a820*/  IMAD.U32 R10, RZ, RZ, UR10 ;  /* 0x0000000aff0a7e24 */ /* 0x000fe4000f8e00ff */
[----:B------:R-:W-:Y:S01]  /*a830*/  IMAD.U32 R11, RZ, RZ, UR11 ;  /* 0x0000000bff0b7e24 */ /* 0x000fe2000f8e00ff */
[----:B------:R-:W-:Y:S01]  /*a840*/  LEA.HI.X R8, R8, UR13, R5, 0x2, P0 ;  /* 0x0000000d08087c11 */ /* 0x000fe200080f1405 */
[----:B------:R-:W-:-:S03]  /*a850*/  IMAD R5, R22, 0x40, R19 ;  /* 0x0000004016057824 */ /* 0x000fc600078e0213 */
[----:B------:R2:W5:Y:S01]  /*a860*/  @P3 LDG.E R2, desc[UR52][R10.64] ;  /* 0x000000340a023981 */ /* 0x000562000c1e1900 */
[----:B------:R-:W-:Y:S05]  /*a870*/  @P3 BRA `(.L_x_1718) ;  /* 0x0000000000103947 */ /* 0x000fea0003800000 */
[----:B------:R-:W-:Y:S05]  /*a880*/  @!P2 BRA `(.L_x_1718) ;  /* 0x00000000000ca947 */ /* 0x000fea0003800000 */
[----:B--2---:R-:W2:Y:S04]  /*a890*/  LDG.E R11, desc[UR52][R20.64] ;  /* 0x00000034140b7981 */ /* 0x004ea8000c1e1900 */
[----:B-----5:R-:W2:Y:S02]  /*a8a0*/  LDG.E R2, desc[UR52][R20.64+0x4] ;  /* 0x0000043414027981 */ /* 0x020ea4000c1e1900 */
[----:B--2---:R-:W-:-:S07]  /*a8b0*/  IMAD.IADD R2, R2, 0x1, -R11 ;  /* 0x0000000102027824 */ /* 0x004fce00078e0a0b */
.L_x_1718:
[----:B------:R-:W-:Y:S01]  /*a8c0*/  SHFL.IDX PT, R20, R9, RZ, 0x1c1f ;  /* 0x001c1fff09147589 */ /* 0x000fe200000e0000 */
[----:B------:R-:W-:Y:S01]  /*a8d0*/  IMAD.WIDE R6, R5, 0x2, R6 ;  /* 0x0000000205067825 */ /* 0x000fe200078e0206 */
[----:B------:R-:W-:Y:S01]  /*a8e0*/  LOP3.LUT P0, RZ, R23, 0x3, RZ, 0xc0, !PT ;  /* 0x0000000317ff7812 */ /* 0x000fe2000780c0ff */
[----:B------:R-:W-:Y:S01]  /*a8f0*/  ULDC.64 UR10, c[0x0][0xaa0] ;  /* 0x0002a800000a7ab9 */ /* 0x000fe20000000a00 */
[----:B------:R-:W0:Y:S01]  /*a900*/  SHFL.IDX PT, R21, R8, RZ, 0x1c1f ;  /* 0x001c1fff08157589 */ /* 0x000e2200000e0000 */
[----:B--2---:R-:W-:Y:S01]  /*a910*/  VIADD R10, R157, UR42 ;  /* 0x0000002a9d0a7c36 */ /* 0x004fe20008000000 */
[----:B------:R-:W-:Y:S01]  /*a920*/  IADD3 R13, P3, R6, 0x1800, RZ ;  /* 0x00001800060d7810 */ /* 0x000fe20007f7e0ff */
[----:B-----5:R-:W-:Y:S01]  /*a930*/  IMAD R35, R2, R37, RZ ;  /* 0x0000002502237224 */ /* 0x020fe200078e02ff */
[----:B------:R1:W-:Y:S01]  /*a940*/  SHFL.IDX PT, R28, R9, 0x1, 0x1c1f ;  /* 0x003c1f00091c7f89 */ /* 0x0003e200000e0000 */
[----:B------:R-:W-:Y:S01]  /*a950*/  VIADD R2, R10, 0x8 ;  /* 0x000000080a027836 */ /* 0x000fe20000000000 */
[----:B------:R-:W-:-:S02]  /*a960*/  IADD3 R25, P4, R6, 0x3000, RZ ;  /* 0x0000300006197810 */ /* 0x000fc40007f9e0ff */
[----:B------:R2:W3:Y:S01]  /*a970*/  SHFL.IDX PT, R29, R8, 0x1, 0x1c1f ;  /* 0x003c1f00081d7f89 */ /* 0x0004e200000e0000 */
[-C--:B------:R-:W-:Y:S02]  /*a980*/  ISETP.GE.OR P2, PT, R10, R35.reuse, P0 ;  /* 0x000000230a00720c */ /* 0x080fe40000746670 */
[----:B------:R-:W-:Y:S02]  /*a990*/  LOP3.LUT R12, R13, 0x380, RZ, 0xc0, !PT ;  /* 0x000003800d0c7812 */ /* 0x000fe400078ec0ff */
[----:B-1----:R-:W-:Y:S02]  /*a9a0*/  LOP3.LUT R9, R6, 0x380, RZ, 0xc0, !PT ;  /* 0x0000038006097812 */ /* 0x002fe400078ec0ff */
[----:B------:R-:W-:Y:S02]  /*a9b0*/  ISETP.GE.OR P0, PT, R2, R35, P0 ;  /* 0x000000230200720c */ /* 0x000fe40000706670 */
[----:B------:R-:W-:Y:S02]  /*a9c0*/  LOP3.LUT R24, R25, 0x380, RZ, 0xc0, !PT ;  /* 0x0000038019187812 */ /* 0x000fe400078ec0ff */
[----:B------:R-:W-:-:S02]  /*a9d0*/  SHF.R.U64 R9, R9, 0x3, RZ ;  /* 0x0000000309097819 */ /* 0x000fc400000012ff */
[----:B------:R-:W-:Y:S02]  /*a9e0*/  SHF.R.U64 R12, R12, 0x3, RZ ;  /* 0x000000030c0c7819 */ /* 0x000fe400000012ff */
[----:B------:R-:W-:Y:S01]  /*a9f0*/  SHF.R.U64 R24, R24, 0x3, RZ ;  /* 0x0000000318187819 */ /* 0x000fe200000012ff */
[----:B0-----:R0:W-:Y:S01]  /*aa00*/  @!P2 ST.E desc[UR52][R20.64], R4 ;  /* 0x000000041400a985 */ /* 0x0011e2000c101934 */
[----:B--2---:R-:W-:Y:S01]  /*aa10*/  LOP3.LUT R8, R9, R6, RZ, 0x3c, !PT ;  /* 0x0000000609087212 */ /* 0x004fe200078e3cff */
[--C-:B------:R-:W-:Y:S01]  /*aa20*/  IMAD.MOV.U32 R9, RZ, RZ, R7.reuse ;  /* 0x000000ffff097224 */ /* 0x100fe200078e0007 */
[----:B------:R-:W-:Y:S01]  /*aa30*/  LOP3.LUT R12, R12, R13, RZ, 0x3c, !PT ;  /* 0x0000000d0c0c7212 */ /* 0x000fe200078e3cff */
[--C-:B------:R-:W-:Y:S01]  /*aa40*/  IMAD.X R13, RZ, RZ, R7.reuse, P3 ;  /* 0x000000ffff0d7224 */ /* 0x100fe200018e0607 */
[----:B------:R-:W-:Y:S01]  /*aa50*/  LOP3.LUT R24, R24, R25, RZ, 0x3c, !PT ;  /* 0x0000001918187212 */ /* 0x000fe200078e3cff */
[----:B------:R-:W-:Y:S01]  /*aa60*/  IMAD.X R25, RZ, RZ, R7, P4 ;  /* 0x000000ffff197224 */ /* 0x000fe200020e0607 */
[----:B---3--:R1:W-:Y:S04]  /*aa70*/  @!P0 ST.E desc[UR52][R28.64], R3 ;  /* 0x000000031c008985 */ /* 0x0083e8000c101934 */
[----:B------:R-:W2:Y:S01]  /*aa80*/  LD.E.128 R8, desc[UR52][R8.64] ;  /* 0x0000003408087980 */ /* 0x000ea2000c101d00 */
[----:B0-----:R-:W0:Y:S03]  /*aa90*/  @P1 LDC R20, c[0x0][0xbec] ;  /* 0x0002fb00ff141b82 */ /* 0x001e260000000800 */
[----:B------:R-:W3:Y:S04]  /*aaa0*/  LD.E.128 R12, desc[UR52][R12.64] ;  /* 0x000000340c0c7980 */ /* 0x000ee8000c101d00 */
[----:B------:R-:W4:Y:S01]  /*aab0*/  LD.E.128 R24, desc[UR52][R24.64] ;  /* 0x0000003418187980 */ /* 0x000f22000c101d00 */
[----:B------:R-:W-:Y:S01]  /*aac0*/  IADD3 R5, P0, R6, 0x4800, RZ ;  /* 0x0000480006057810 */ /* 0x000fe20007f1e0ff */
[----:B-1----:R-:W1:Y:S01]  /*aad0*/  @P1 LDC R3, c[0x0][0xbf0] ;  /* 0x0002fc00ff031b82 */ /* 0x002e620000000800 */
[----:B------:R-:W-:-:S02]  /*aae0*/  UIMAD UR9, UR7, UR10, URZ ;  /* 0x0000000a070972a4 */ /* 0x000fc4000f8e023f */
[----:B------:R-:W-:Y:S01]  /*aaf0*/  LOP3.LUT R2, R5, 0x380, RZ, 0xc0, !PT ;  /* 0x0000038005027812 */ /* 0x000fe200078ec0ff */
[----:B------:R-:W-:Y:S01]  /*ab00*/  UIMAD.WIDE.U32 UR6, UR4, UR10, URZ ;  /* 0x0000000a040672a5 */ /* 0x000fe2000f8e003f */
[----:B------:R-:W-:Y:S01]  /*ab10*/  IMAD.X R7, RZ, RZ, R7, P0 ;  /* 0x000000ffff077224 */ /* 0x000fe200000e0607 */
[----:B------:R-:W-:Y:S01]  /*ab20*/  UIMAD UR9, UR4, UR11, UR9 ;  /* 0x0000000b040972a4 */ /* 0x000fe2000f8e0209 */
[----:B------:R-:W-:Y:S02]  /*ab30*/  SHF.R.U64 R2, R2, 0x3, RZ ;  /* 0x0000000302027819 */ /* 0x000fe400000012ff */
[----:B------:R-:W-:Y:S01]  /*ab40*/  ULDC.64 UR10, c[0x0][0xae8] ;  /* 0x0002ba00000a7ab9 */ /* 0x000fe20000000a00 */
[----:B------:R-:W-:Y:S01]  /*ab50*/  UIADD3 UR7, UR7, UR9, URZ ;  /* 0x0000000907077290 */ /* 0x000fe2000fffe03f */
[----:B------:R-:W-:Y:S01]  /*ab60*/  LOP3.LUT R6, R2, R5, RZ, 0x3c, !PT ;  /* 0x0000000502067212 */ /* 0x000fe200078e3cff */
[----:B------:R-:W-:Y:S01]  /*ab70*/  UIMAD UR4, UR17, UR10, URZ ;  /* 0x0000000a110472a4 */ /* 0x000fe2000f8e023f */
[----:B------:R-:W-:Y:S01]  /*ab80*/  IMAD R2, R18, 0x30, R22 ;  /* 0x0000003012027824 */ /* 0x000fe200078e0216 */
[----:B------:R-:W-:-:S02]  /*ab90*/  UIMAD.WIDE.U32 UR6, UR41, UR10, UR6 ;  /* 0x0000000a290672a5 */ /* 0x000fc4000f8e0006 */
[----:B------:R-:W-:Y:S01]  /*aba0*/  UIMAD UR4, UR41, UR11, UR4 ;  /* 0x0000000b290472a4 */ /* 0x000fe2000f8e0204 */
[----:B------:R-:W-:Y:S01]  /*abb0*/  VIADD R29, R2, UR42 ;  /* 0x0000002a021d7c36 */ /* 0x000fe20008000000 */
[----:B------:R-:W5:Y:S01]  /*abc0*/  LD.E.128 R4, desc[UR52][R6.64] ;  /* 0x0000003406047980 */ /* 0x000f62000c101d00 */
[----:B------:R-:W-:Y:S01]  /*abd0*/  ULDC.64 UR10, c[0x0][0xaf0] ;  /* 0x0002bc00000a7ab9 */ /* 0x000fe20000000a00 */
[----:B------:R-:W-:Y:S01]  /*abe0*/  UIADD3 UR7, UR7, UR4, URZ ;  /* 0x0000000407077290 */ /* 0x000fe2000fffe03f */
[----:B0-----:R-:W-:Y:S01]  /*abf0*/  @P1 IMAD.HI.U32 R2, R29, R20, RZ ;  /* 0x000000141d021227 */ /* 0x001fe200078e00ff */
[----:B------:R-:W-:Y:S01]  /*ac00*/  UIMAD UR4, UR16, UR10, URZ ;  /* 0x0000000a100472a4 */ /* 0x000fe2000f8e023f */
[----:B------:R-:W-:Y:S01]  /*ac10*/  @!PT LDS RZ, [RZ] ;  /* 0x00000000fffff984 */ /* 0x000fe20000000800 */
[----:B------:R-:W-:Y:S01]  /*ac20*/  @!PT LDS RZ, [RZ] ;  /* 0x00000000fffff984 */ /* 0x000fe20000000800 */
[----:B------:R-:W-:Y:S01]  /*ac30*/  @!PT LDS RZ, [RZ] ;  /* 0x00000000fffff984 */ /* 0x000fe20000000800 */
[----:B------:R-:W-:Y:S01]  /*ac40*/  @!PT LDS RZ, [RZ] ;  /* 0x00000000fffff984 */ /* 0x000fe20000000800 */
[----:B------:R0:W-:Y:S06]  /*ac50*/  MEMBAR.ALL.CTA ;  /* 0x0000000000007992 */ /* 0x0001ec0000008000 */
[----:B0-----:R-:W0:Y:S01]  /*ac60*/  FENCE.VIEW.ASYNC.S ;  /* 0x00000000000073c6 */ /* 0x001e220000000000 */
[----:B------:R-:W-:Y:S01]  /*ac70*/  SHF.R.S32.HI R39, RZ, 0x1f, R19 ;  /* 0x0000001fff277819 */ /* 0x000fe20000011413 */
[----:B------:R-:W-:Y:S01]  /*ac80*/  IMAD.MOV.U32 R21, RZ, RZ, R29 ;  /* 0x000000ffff157224 */ /* 0x000fe200078e001d */
[----:B------:R-:W-:Y:S01]  /*ac90*/  UIMAD UR4, UR8, UR11, UR4 ;  /* 0x0000000b080472a4 */ /* 0x000fe2000f8e0204 */
[----:B-1----:R-:W-:Y:S01]  /*aca0*/  @P1 SHF.R.U32.HI R21, RZ, R3, R2 ;  /* 0x00000003ff151219 */ /* 0x002fe20000011602 */
[----:B------:R-:W-:Y:S01]  /*acb0*/  UIMAD.WIDE.U32 UR8, UR8, UR10, UR6 ;  /* 0x0000000a080872a5 */ /* 0x000fe2000f8e0006 */
[----:B------:R-:W-:-:S02]  /*acc0*/  VIADD R36, R22, UR42 ;  /* 0x0000002a16247c36 */ /* 0x000fc40008000000 */
[--C-:B------:R-:W-:Y:S01]  /*acd0*/  SHF.R.S32.HI R20, RZ, 0x1f, R21.reuse ;  /* 0x0000001fff147819 */ /* 0x100fe20000011415 */
[----:B------:R-:W-:Y:S01]  /*ace0*/  UIADD3 UR4, UR9, UR4, URZ ;  /* 0x0000000409047290 */ /* 0x000fe2000fffe03f */
[----:B------:R-:W-:Y:S01]  /*acf0*/  IMAD.MOV R28, RZ, RZ, -R21 ;  /* 0x000000ffff1c7224 */ /* 0x000fe200078e0a15 */
[----:B------:R-:W-:Y:S01]  /*ad00*/  ULDC.64 UR6, c[0x0][0xae0] ;  /* 0x0002b80000067ab9 */ /* 0x000fe20000000a00 */
[----:B------:R-:W-:Y:S02]  /*ad10*/  IMAD.U32 R3, RZ, RZ, UR9 ;  /* 0x00000009ff037e24 */ /* 0x000fe4000f8e00ff */
[----:B------:R-:W-:Y:S02]  /*ad20*/  IMAD R20, R20, UR6, RZ ;  /* 0x0000000614147c24 */ /* 0x000fe4000f8e02ff */
[----:B------:R-:W-:Y:S02]  /*ad30*/  IMAD R29, R37, R28, R29 ;  /* 0x0000001c251d7224 */ /* 0x000fe400078e021d */
[----:B------:R-:W-:-:S02]  /*ad40*/  IMAD.U32 R2, RZ, RZ, UR8 ;  /* 0x00000008ff027e24 */ /* 0x000fc4000f8e00ff */
        /* <DEDUP_REMOVED lines=13> */
[----:B------:R-:W-:-:S03]  /*ae20*/  IMAD.IADD R3, R3, 0x1, R21 ;  /* 0x0000000103037824 */ /* 0x000fc600078e0215 */
[----:B------:R-:W-:Y:S01]  /*ae30*/  PRMT R0, RZ, 0x654, R0 ;  /* 0x00000654ff007816 */ /* 0x000fe20000000000 */
[----:B0-----:R-:W0:Y:S01]  /*ae40*/  SHFL.IDX PT, R20, R30, RZ, 0x181f ;  /* 0x00181fff1e147589 */ /* 0x001e2200000e0000 */
[----:B------:R-:W-:Y:S01]  /*ae50*/  LEA.HI.X R32, R2, UR7, R3, 0x1, P0 ;  /* 0x0000000702207c11 */ /* 0x000fe200080f0c03 */
[C---:B------:R-:W-:Y:S01]  /*ae60*/  VIADD R2, R36.reuse, 0x30 ;  /* 0x0000003024027836 */ /* 0x040fe20000000000 */
[----:B------:R-:W-:Y:S01]  /*ae70*/  ISETP.GE.AND P0, PT, R19, UR4, PT ;  /* 0x0000000413007c0c */ /* 0x000fe2000bf06270 */
[----:B------:R-:W1:Y:S01]  /*ae80*/  SHFL.IDX PT, R28, R30, 0x1, 0x181f ;  /* 0x00381f001e1c7f89 */ /* 0x000e6200000e0000 */
[C---:B------:R-:W-:Y:S01]  /*ae90*/  VIADD R3, R36.reuse, 0x60 ;  /* 0x0000006024037836 */ /* 0x040fe20000000000 */
[----:B------:R0:W-:Y:S01]  /*aea0*/  SYNCS.ARRIVE.TRANS64.RED.A1T0 RZ, [R0+URZ], RZ ;  /* 0x000000ff00ff79a7 */ /* 0x0001e2000810043f */
[-C--:B------:R-:W-:Y:S01]  /*aeb0*/  ISETP.GE.OR P1, PT, R36, R35.reuse, P0 ;  /* 0x000000232400720c */ /* 0x080fe20000726670 */
[----:B------:R-:W1:Y:S01]  /*aec0*/  SHFL.IDX PT, R42, R30, 0x2, 0x181f ;  /* 0x00581f001e2a7f89 */ /* 0x000e6200000e0000 */
[----:B------:R-:W-:-:S02]  /*aed0*/  ISETP.GE.OR P2, PT, R2, R35, P0 ;  /* 0x000000230200720c */ /* 0x000fc40000746670 */
[----:B------:R-:W-:Y:S01]  /*aee0*/  ISETP.GE.OR P3, PT, R3, R35, P0 ;  /* 0x000000230300720c */ /* 0x000fe20000766670 */
[----:B------:R-:W1:Y:S01]  /*aef0*/  SHFL.IDX PT, R34, R32, RZ, 0x181f ;  /* 0x00181fff20227589 */ /* 0x000e6200000e0000 */
[----:B0-----:R-:W-:-:S03]  /*af00*/  VIADD R0, R36, 0x90 ;  /* 0x0000009024007836 */ /* 0x001fc60000000000 */
[----:B------:R-:W0:Y:S02]  /*af10*/  SHFL.IDX PT, R38, R32, 0x1, 0x181f ;  /* 0x00381f0020267f89 */ /* 0x000e2400000e0000 */
[----:B------:R-:W-:Y:S02]  /*af20*/  ISETP.GE.OR P0, PT, R0, R35, P0 ;  /* 0x000000230000720c */ /* 0x000fe40000706670 */
[----:B------:R-:W0:Y:S01]  /*af30*/  SHFL.IDX PT, R40, R32, 0x2, 0x181f ;  /* 0x00581f0020287f89 */ /* 0x000e2200000e0000 */
[----:B------:R-:W-:-:S03]  /*af40*/  @!P1 LEA R2, P4, R19, R20, 0x1 ;  /* 0x0000001413029211 */ /* 0x000fc600078808ff */
[----:B------:R-:W2:Y:S01]  /*af50*/  SHFL.IDX PT, R30, R30, 0x3, 0x181f ;  /* 0x00781f001e1e7f89 */ /* 0x000ea200000e0000 */
[----:B-1----:R-:W-:-:S03]  /*af60*/  @!P2 LEA R20, P5, R19, R28, 0x1 ;  /* 0x0000001c1314a211 */ /* 0x002fc600078a08ff */
[----:B------:R-:W1:Y:S01]  /*af70*/  SHFL.IDX PT, R32, R32, 0x3, 0x181f ;  /* 0x00781f0020207f89 */ /* 0x000e6200000e0000 */
[C---:B------:R-:W-:Y:S02]  /*af80*/  @!P3 LEA R28, P6, R19.reuse, R42, 0x1 ;  /* 0x0000002a131cb211 */ /* 0x040fe400078c08ff */
[C-C-:B------:R-:W-:Y:S02]  /*af90*/  @!P1 LEA.HI.X R3, R19.reuse, R34, R39.reuse, 0x1, P4 ;  /* 0x0000002213039211 */ /* 0x140fe400020f0c27 */
[C-C-:B0-----:R-:W-:Y:S02]  /*afa0*/  @!P2 LEA.HI.X R21, R19.reuse, R38, R39.reuse, 0x1, P5 ;  /* 0x000000261315a211 */ /* 0x141fe400028f0c27 */
[----:B------:R-:W-:Y:S01]  /*afb0*/  @!P3 LEA.HI.X R29, R19, R40, R39, 0x1, P6 ;  /* 0x00000028131db211 */ /* 0x000fe200030f0c27 */
[----:B--2---:R0:W-:Y:S04]  /*afc0*/  @!P1 ST.E.128 desc[UR52][R2.64], R8 ;  /* 0x0000000802009985 */ /* 0x0041e8000c101d34 */
[----:B---3--:R0:W-:Y:S04]  /*afd0*/  @!P2 ST.E.128 desc[UR52][R20.64], R12 ;  /* 0x0000000c1400a985 */ /* 0x0081e8000c101d34 */
[----:B----4-:R0:W-:Y:S01]  /*afe0*/  @!P3 ST.E.128 desc[UR52][R28.64], R24 ;  /* 0x000000181c00b985 */ /* 0x0101e2000c101d34 */
[----:B-1----:R-:W-:Y:S05]  /*aff0*/  @P0 BRA `(.L_x_1719) ;  /* 0x0000000800780947 */ /* 0x002fea0003800000 */
[----:B0-----:R-:W-:-:S04]  /*b000*/  LEA R2, P0, R19, R30, 0x1 ;  /* 0x0000001e13027211 */ /* 0x001fc800078008ff */
[----:B------:R-:W-:-:S05]  /*b010*/  LEA.HI.X R3, R19, R32, R39, 0x1, P0 ;  /* 0x0000002013037211 */ /* 0x000fca00000f0c27 */
[----:B-----5:R1:W-:Y:S01]  /*b020*/  ST.E.128 desc[UR52][R2.64], R4 ;  /* 0x0000000402007985 */ /* 0x0203e2000c101d34 */
[----:B------:R-:W-:Y:S05]  /*b030*/  BRA `(.L_x_1719) ;  /* 0x0000000800687947 */ /* 0x000fea0003800000 */
.L_x_1717:
        /* <DEDUP_REMOVED lines=35> */
.L_x_1720:
[----:B------:R-:W-:Y:S01]  /*b270*/  USEL UR39, UR39, URZ, !UP0 ;  /* 0x0000003f27277287 */ /* 0x000fe2000c000000 */
[----:B------:R-:W-:Y:S01]  /*b280*/  BSSY B1, `(.L_x_1721) ;  /* 0x000002c000017945 */ /* 0x000fe20003800000 */
[----:B------:R-:W-:-:S03]  /*b290*/  USEL UR40, UR40, URZ, !UP0 ;  /* 0x0000003f28287287 */ /* 0x000fc6000c000000 */
[----:B------:R-:W-:Y:S09]  /*b2a0*/  @P1 BRA `(.L_x_1722) ;  /* 0x0000000000a41947 */ /* 0x000ff20003800000 */
[----:B------:R-:W0:Y:S01]  /*b2b0*/  S2R R3, SR_TID.X ;  /* 0x0000000000037919 */ /* 0x000e220000002100 */
[----:B------:R-:W1:Y:S01]  /*b2c0*/  LDC R7, c[0x0][0xbe8] ;  /* 0x0002fa00ff077b82 */ /* 0x000e620000000800 */
[----:B------:R-:W-:Y:S02]  /*b2d0*/  IMAD.U32 R4, RZ, RZ, UR42 ;  /* 0x0000002aff047e24 */ /* 0x000fe4000f8e00ff */
[----:B-1---5:R-:W-:-:S03]  /*b2e0*/  IMAD R2, R0, R7, RZ ;  /* 0x0000000700027224 */ /* 0x022fc600078e02ff */
[----:B0-----:R-:W-:-:S04]  /*b2f0*/  IADD3 R4, R4, -0x80, R3 ;  /* 0xffffff8004047810 */ /* 0x001fc80007ffe003 */
        /* <DEDUP_REMOVED lines=36> */
.L_x_1722:
[----:B------:R-:W-:Y:S05]  /*b540*/  BSYNC B1 ;  /* 0x0000000000017941 */ /* 0x000fea0003800000 */
.L_x_1721:
[----:B0-----:R-:W0:Y:S01]  /*b550*/  @P0 LDC R3, c[0x0][0xbf0] ;  /* 0x0002fc00ff030b82 */ /* 0x001e220000000800 */
[----:B------:R-:W-:Y:S01]  /*b560*/  ULDC.64 UR12, c[0x0][0xaa0] ;  /* 0x0002a800000c7ab9 */ /* 0x000fe20000000a00 */
[----:B------:R-:W-:Y:S01]  /*b570*/  IMAD R2, R18, 0x30, R22 ;  /* 0x0000003012027824 */ /* 0x000fe200078e0216 */
[----:B------:R-:W-:Y:S01]  /*b580*/  UIMAD UR8, UR9, UR12, URZ ;  /* 0x0000000c090872a4 */ /* 0x000fe2000f8e023f */
[----:B------:R-:W-:Y:S01]  /*b590*/  VIADD R30, R22, UR42 ;  /* 0x0000002a161e7c36 */ /* 0x000fe20008000000 */
[----:B------:R-:W-:Y:S01]  /*b5a0*/  UIMAD.WIDE.U32 UR6, UR4, UR12, URZ ;  /* 0x0000000c040672a5 */ /* 0x000fe2000f8e003f */
[----:B------:R-:W-:Y:S01]  /*b5b0*/  VIADD R4, R2, UR42 ;  /* 0x0000002a02047c36 */ /* 0x000fe20008000000 */
[----:B------:R-:W-:Y:S01]  /*b5c0*/  UIMAD UR8, UR4, UR13, UR8 ;  /* 0x0000000d040872a4 */ /* 0x000fe2000f8e0208 */
[----:B------:R-:W-:Y:S02]  /*b5d0*/  SHF.R.S32.HI R13, RZ, 0x1f, R19 ;  /* 0x0000001fff0d7819 */ /* 0x000fe40000011413 */
        /* <DEDUP_REMOVED lines=34> */
[----:B-----5:R-:W-:Y:S02]  /*b800*/  IMAD R11, R0, R11, RZ ;  /* 0x0000000b000b7224 */ /* 0x020fe400078e02ff */
[----:B------:R-:W-:Y:S01]  /*b810*/  VIADD R0, R30, 0x30 ;  /* 0x000000301e007836 */ /* 0x000fe20000000000 */
        /* <DEDUP_REMOVED lines=28> */
.L_x_1719:
[----:B------:R-:W-:Y:S05]  /*b9e0*/  BSYNC B0 ;  /* 0x0000000000007941 */ /* 0x000fea0003800000 */
.L_x_1716:
[----:B------:R-:W-:Y:S02]  /*b9f0*/  ULDC UR4, c[0x0][0xc3c] ;  /* 0x00030f0000047ab9 */ /* 0x000fe40000000800 */
[----:B------:R-:W-:-:S13]  /*ba00*/  ISETP.GE.AND P0, PT, R31, UR4, PT ;  /* 0x000000041f007c0c */ /* 0x000fda000bf06270 */
[----:B------:R-:W-:Y:S05]  /*ba10*/  @!P0 BRA `(.L_x_1723) ;  /* 0xffffff5000e88947 */ /* 0x000fea000383ffff */
[----:B------:R-:W-:Y:S05]  /*ba20*/  EXIT ;  /* 0x000000000000794d */ /* 0x000fea0003800000 */
.L_x_1677:
[----:B------:R-:W-:-:S08]  /*ba30*/  NOP ;  /* 0x0000000000007918 */ /* 0x000fd00000000000 */
[----:B------:R-:W0:-:S00]  /*ba40*/  USETMAXREG.DEALLOC.CTAPOOL 0x20 ;  /* 0x00000020000079c8 */ /* 0x000e0000080e0500 */
[----:B0-----:R-:W-:-:S06]  /*ba50*/  LOP3.LUT R0, R0, 0x3, RZ, 0xc0, !PT ;  /* 0x0000000300007812 */ /* 0x001fcc00078ec0ff */
[----:B------:R-:W0:Y:S02]  /*ba60*/  SHFL.IDX PT, R0, R0, RZ, 0x1f ;  /* 0x00001fff00007589 */ /* 0x000e2400000e0000 */
[----:B0-----:R-:W-:Y:S01]  /*ba70*/  ISETP.NE.AND P0, PT, R0, RZ, PT ;  /* 0x000000ff0000720c */ /* 0x001fe20003f05270 */
[----:B------:R-:W-:-:S03]  /*ba80*/  IMAD.MOV.U32 R0, RZ, RZ, RZ ;  /* 0x000000ffff007224 */ /* 0x000fc600078e00ff */
[----:B------:R-:W-:-:S05]  /*ba90*/  P2R R2, PR, RZ, 0x1 ;  /* 0x00000001ff027803 */ /* 0x000fca0000000000 */
[----:B------:R0:W-:Y:S04]  /*baa0*/  STL [R1+0xc], R2 ;  /* 0x00000c0201007387 */ /* 0x0001e80000100800 */
        /* <DEDUP_REMOVED lines=10> */
.L_x_1724:
        /* <DEDUP_REMOVED lines=41> */
.L_x_1730:
        /* <DEDUP_REMOVED lines=14> */
.L_x_1729:
[----:B------:R-:W-:Y:S05]  /*bec0*/  BSYNC B0 ;  /* 0x0000000000007941 */ /* 0x000fea0003800000 */
.L_x_1728:
        /* <DEDUP_REMOVED lines=21> */
.L_x_1726:
        /* <DEDUP_REMOVED lines=25> */
.L_x_1731:
        /* <DEDUP_REMOVED lines=60> */
.L_x_1727:
[----:B------:R-:W-:Y:S01]  /*c570*/  IMAD.MOV.U32 R24, RZ, RZ, R7 ;  /* 0x000000ffff187224 */ /* 0x000fe200078e0007 */
[----:B------:R-:W-:Y:S01]  /*c580*/  UMOV UR36, URZ ;  /* 0x0000003f00247c82 */ /* 0x000fe20008000000 */
[----:B------:R-:W-:-:S07]  /*c590*/  IMAD.MOV.U32 R25, RZ, RZ, RZ ;  /* 0x000000ffff197224 */ /* 0x000fce00078e00ff */
.L_x_1732:
        /* <DEDUP_REMOVED lines=8> */
.L_x_1725:
[----:B------:R-:W-:Y:S01]  /*c620*/  ULDC UR4, c[0x0][0xc3c] ;  /* 0x00030f0000047ab9 */ /* 0x000fe20000000800 */
[----:B------:R1:W-:Y:S01]  /*c630*/  STL [R1+0x8], RZ ;  /* 0x000008ff01007387 */ /* 0x0003e20000100800 */
[----:B------:R-:W-:Y:S01]  /*c640*/  UISETP.GE.AND UP0, UPT, UR43, UR4, UPT ;  /* 0x000000042b00728c */ /* 0x000fe2000bf06270 */
[----:B------:R-:W-:Y:S02]  /*c650*/  IMAD.MOV.U32 R19, RZ, RZ, 0x1 ;  /* 0x00000001ff137424 */ /* 0x000fe400078e00ff */
[----:B------:R-:W-:-:S03]  /*c660*/  IMAD.MOV.U32 R18, RZ, RZ, RZ ;  /* 0x000000ffff127224 */ /* 0x000fc600078e00ff */
[----:B------:R-:W-:-:S13]  /*c670*/  PLOP3.LUT P0, PT, PT, PT, UP0, 0x80, 0x0 ;  /* 0x000000000000781c */ /* 0x000fda0003f0f008 */
[----:B-1----:R-:W-:Y:S05]  /*c680*/  @P0 BRA `(.L_x_1733) ;  /* 0x0000003c00a00947 */ /* 0x002fea0003800000 */
[----:B------:R-:W1:Y:S01]  /*c690*/  S2R R11, SR_TID.X ;  /* 0x00000000000b7919 */ /* 0x000e620000002100 */
[----:B------:R-:W2:Y:S01]  /*c6a0*/  S2UR UR5, SR_CgaCtaId ;  /* 0x00000000000579c3 */ /* 0x000ea20000008800 */
        /* <DEDUP_REMOVED lines=8> */
[----:B--2---:R-:W-:-:S06]  /*c730*/  ULEA UR4, UR5, UR4, 0x18 ;  /* 0x0000000405047291 */ /* 0x004fcc000f8ec03f */
[----:B------:R-:W-:Y:S01]  /*c740*/  IMAD.U32 R16, RZ, RZ, UR4 ;  /* 0x00000004ff107e24 */ /* 0x000fe2000f8e00ff */
[C---:B-1----:R-:W-:Y:S01]  /*c750*/  LOP3.LUT R10, R11.reuse, 0x7f, RZ, 0xc0, !PT ;  /* 0x0000007f0b0a7812 */ /* 0x042fe200078ec0ff */
[C---:B------:R-:W-:Y:S01]  /*c760*/  IMAD.SHL.U32 R29, R11.reuse, 0x40, RZ ;  /* 0x000000400b1d7824 */ /* 0x040fe200078e00ff */
[----:B------:R-:W-:Y:S01]  /*c770*/  SHF.R.U32.HI R4, RZ, 0x1, R11 ;  /* 0x00000001ff047819 */ /* 0x000fe2000001160b */
[----:B0-----:R-:W-:Y:S02]  /*c780*/  IMAD.SHL.U32 R2, R11, 0x10, RZ ;  /* 0x000000100b027824 */ /* 0x001fe400078e00ff */
[----:B------:R-:W-:Y:S01]  /*c790*/  IMAD.SHL.U32 R6, R10, 0x10, RZ ;  /* 0x000000100a067824 */ /* 0x000fe200078e00ff */
[----:B------:R-:W-:Y:S01]  /*c7a0*/  LOP3.LUT R3, R29, 0x180, RZ, 0xc0, !PT ;  /* 0x000001801d037812 */ /* 0x000fe200078ec0ff */
[C---:B------:R-:W-:Y:S01]  /*c7b0*/  IMAD.SHL.U32 R8, R11.reuse, 0x2, RZ ;  /* 0x000000020b087824 */ /* 0x040fe200078e00ff */
[----:B------:R-:W-:Y:S01]  /*c7c0*/  LOP3.LUT R5, R2, 0x1b0, RZ, 0xc0, !PT ;  /* 0x000001b002057812 */ /* 0x000fe200078ec0ff */
[----:B------:R-:W-:Y:S01]  /*c7d0*/  IMAD.SHL.U32 R0, R11, 0x20, RZ ;  /* 0x000000200b007824 */ /* 0x000fe200078e00ff */
        /* <DEDUP_REMOVED lines=19> */
.L_x_1800:
        /* <DEDUP_REMOVED lines=28> */
[----:B---3--:R0:W5:Y:S01]  /*cad0*/  @P2 LDG.E R0, desc[UR52][R2.64] ;  /* 0x0000003402002981 */ /* 0x008162000c1e1900 */
[----:B------:R-:W-:Y:S01]  /*cae0*/  UISETP.NE.U32.AND UP0, UPT, UR8, URZ, UPT ;  /* 0x0000003f0800728c */ /* 0x000fe2000bf05070 */
[----:B------:R-:W-:Y:S02]  /*caf0*/  IMAD.U32 R4, RZ, RZ, UR7 ;  /* 0x00000007ff047e24 */ /* 0x000fe4000f8e00ff */
        /* <DEDUP_REMOVED lines=13> */
[----:B------:R-:W2:Y:S04]  /*cbd0*/  @P3 LDG.E R10, desc[UR52][R6.64] ;  /* 0x00000034060a3981 */ /* 0x000ea8000c1e1900 */
[----:B--2---:R1:W-:Y:S01]  /*cbe0*/  STL [R1], R10 ;  /* 0x0000000a01007387 */ /* 0x0043e20000100800 */
[----:B------:R-:W-:Y:S05]  /*cbf0*/  @P3 BRA `(.L_x_1734) ;  /* 0x0000000000143947 */ /* 0x000fea0003800000 */
[----:B------:R-:W-:Y:S05]  /*cc00*/  @!P0 BRA `(.L_x_1734) ;  /* 0x0000000000108947 */ /* 0x000fea0003800000 */
[----:B------:R-:W1:Y:S04]  /*cc10*/  LDG.E R7, desc[UR52][R2.64] ;  /* 0x0000003402077981 */ /* 0x000e68000c1e1900 */
[----:B------:R-:W1:Y:S02]  /*cc20*/  LDG.E R6, desc[UR52][R2.64+0x4] ;  /* 0x0000043402067981 */ /* 0x000e64000c1e1900 */
[----:B-1----:R-:W-:-:S05]  /*cc30*/  IMAD.IADD R2, R6, 0x1, -R7 ;  /* 0x0000000106027824 */ /* 0x002fca00078e0a07 */
[----:B------:R0:W-:Y:S02]  /*cc40*/  STL [R1], R2 ;  /* 0x0000000201007387 */ /* 0x0001e40000100800 */
.L_x_1734:
[----:B------:R-:W-:Y:S01]  /*cc50*/  ULDC.64 UR6, c[0x0][0x418] ;  /* 0x0001060000067ab9 */ /* 0x000fe20000000a00 */
[----:B------:R-:W-:Y:S01]  /*cc60*/  UMOV UR50, URZ ;  /* 0x0000003f00327c82 */ /* 0x000fe20008000000 */
[----:B------:R-:W-:Y:S01]  /*cc70*/  UISETP.NE.U32.AND UP0, UPT, UR6, URZ, UPT ;  /* 0x0000003f0600728c */ /* 0x000fe2000bf05070 */
[----:B-----5:R-:W-:Y:S01]  /*cc80*/  @P0 R2UR UR50, R8 ;  /* 0x00000000083202ca */ /* 0x020fe200000e0000 */
[----:B------:R-:W-:Y:S01]  /*cc90*/  ULDC.64 UR8, c[0x0][0xa20] ;  /* 0x0002880000087ab9 */ /* 0x000fe20000000a00 */
[----:B------:R-:W-:Y:S01]  /*cca0*/  UMOV UR4, URZ ;  /* 0x0000003f00047c82 */ /* 0x000fe20008000000 */
[----:B------:R-:W-:Y:S01]  /*ccb0*/  ISETP.NE.U32.AND P0, PT, RZ, UR8, PT ;  /* 0x00000008ff007c0c */ /* 0x000fe2000bf05070 */
[----:B------:R-:W-:Y:S01]  /*ccc0*/  UMOV UR40, URZ ;  /* 0x0000003f00287c82 */ /* 0x000fe20008000000 */
[----:B------:R-:W-:Y:S01]  /*ccd0*/  UISETP.NE.AND.EX UP0, UPT, UR7, URZ, UPT, UP0 ;  /* 0x0000003f0700728c */ /* 0x000fe2000bf05300 */
[----:B------:R-:W-:Y:S01]  /*cce0*/  @P2 R2UR UR4, R0 ;  /* 0x00000000000422ca */ /* 0x000fe200000e0000 */
[----:B------:R-:W-:Y:S01]  /*ccf0*/  ULDC UR5, c[0x0][0x424] ;  /* 0x0001090000057ab9 */ /* 0x000fe20000000800 */
[----:B------:R-:W-:Y:S01]  /*cd00*/  @P1 R2UR UR40, R9 ;  /* 0x00000000092812ca */ /* 0x000fe200000e0000 */
[----:B------:R-:W-:Y:S01]  /*cd10*/  USEL UR5, UR5, 0x1, UP0 ;  /* 0x0000000105057887 */ /* 0x000fe20008000000 */
[----:B------:R-:W-:Y:S01]  /*cd20*/  ISETP.NE.AND.EX P0, PT, RZ, UR9, PT, P0 ;  /* 0x00000009ff007c0c */ /* 0x000fe2000bf05300 */
[----:B------:R-:W-:Y:S01]  /*cd30*/  ULDC UR6, c[0x0][0x2f0] ;  /* 0x0000bc0000067ab9 */ /* 0x000fe20000000800 */
[----:B------:R-:W-:Y:S01]  /*cd40*/  IMAD.U32 R22, RZ, RZ, UR44 ;  /* 0x0000002cff167e24 */ /* 0x000fe2000f8e00ff */
[----:B------:R-:W-:-:S06]  /*cd50*/  UIMAD UR5, UR5, UR6, URZ ;  /* 0x00000006050572a4 */ /* 0x000fcc000f8e023f */
[----:B01----:R-:W-:Y:S02]  /*cd60*/  IMAD.U32 R2, RZ, RZ, UR5 ;  /* 0x00000005ff027e24 */ /* 0x003fe4000f8e00ff */
[----:B------:R-:W-:Y:S02]  /*cd70*/  UIADD3 UR40, UR40, UR4, URZ ;  /* 0x0000000428287290 */ /* 0x000fe4000fffe03f */
[----:B------:R-:W-:Y:S10]  /*cd80*/  @!P0 BRA `(.L_x_1735) ;  /* 0x0000000000188947 */ /* 0x000ff40003800000 */
[----:B------:R-:W-:-:S04]  /*cd90*/  UIADD3 UR5, UP0, UR47, UR8, URZ ;  /* 0x000000082f057290 */ /* 0x000fc8000ff1e03f */
[----:B------:R-:W-:Y:S02]  /*cda0*/  UIADD3.X UR6, UR45, UR9, URZ, UP0, !UPT ;  /* 0x000000092d067290 */ /* 0x000fe400087fe43f */
[----:B------:R-:W-:-:S04]  /*cdb0*/  IMAD.U32 R2, RZ, RZ, UR5 ;  /* 0x00000005ff027e24 */ /* 0x000fc8000f8e00ff */
[----:B------:R-:W-:-:S05]  /*cdc0*/  IMAD.U32 R3, RZ, RZ, UR6 ;  /* 0x00000006ff037e24 */ /* 0x000fca000f8e00ff */
[----:B------:R0:W5:Y:S01]  /*cdd0*/  LDG.E R2, desc[UR52][R2.64] ;  /* 0x0000003402027981 */ /* 0x000162000c1e1900 */
[----:B------:R-:W-:Y:S05]  /*cde0*/  BRA `(.L_x_1736) ;  /* 0x0000000000107947 */ /* 0x000fea0003800000 */
.L_x_1735:
[----:B------:R-:W-:Y:S05]  /*cdf0*/  @!P1 BRA `(.L_x_1736) ;  /* 0x00000000000c9947 */ /* 0x000fea0003800000 */
[----:B------:R-:W2:Y:S04]  /*ce00*/  LDG.E R3, desc[UR52][R4.64] ;  /* 0x0000003404037981 */ /* 0x000ea8000c1e1900 */
[----:B------:R-:W2:Y:S02]  /*ce10*/  LDG.E R2, desc[UR52][R4.64+0x4] ;  /* 0x0000043404027981 */ /* 0x000ea4000c1e1900 */
[----:B--2---:R-:W-:-:S07]  /*ce20*/  IMAD.IADD R2, R2, 0x1, -R3 ;  /* 0x0000000102027824 */ /* 0x004fce00078e0a03 */
.L_x_1736:
[----:B------:R-:W2:Y:S01]  /*ce30*/  LDL R5, [R1] ;  /* 0x0000000001057983 */ /* 0x000ea20000100800 */
[----:B------:R-:W1:Y:S01]  /*ce40*/  LDC R0, c[0x0][0x448] ;  /* 0x00011200ff007b82 */ /* 0x000e620000000800 */
[----:B------:R-:W-:Y:S01]  /*ce50*/  BSSY B7, `(.L_x_1737) ;  /* 0x00002ab000077945 */ /* 0x000fe20003800000 */
[----:B-1----:R-:W-:Y:S01]  /*ce60*/  ISETP.NE.AND P0, PT, R0, 0x1, PT ;  /* 0x000000010000780c */ /* 0x002fe20003f05270 */
[----:B------:R-:W-:-:S04]  /*ce70*/  IMAD R0, R25, 0xc0, RZ ;  /* 0x000000c019007824 */ /* 0x000fc800078e02ff */
[----:B------:R-:W-:-:S08]  /*ce80*/  VIADD R0, R0, 0xbf ;  /* 0x000000bf00007836 */ /* 0x000fd00000000000 */
[----:B0-----:R-:W0:Y:S08]  /*ce90*/  @P0 LDC R3, c[0x0][0x44c] ;  /* 0x00011300ff030b82 */ /* 0x001e300000000800 */
[----:B------:R-:W1:Y:S01]  /*cea0*/  @P0 LDC R4, c[0x0][0x450] ;  /* 0x00011400ff040b82 */ /* 0x000e620000000800 */
[----:B0-----:R-:W-:-:S05]  /*ceb0*/  @P0 IMAD.HI.U32 R3, R0, R3, RZ ;  /* 0x0000000300030227 */ /* 0x001fca00078e00ff */
[----:B-1----:R-:W-:Y:S01]  /*cec0*/  @P0 SHF.R.U32.HI R0, RZ, R4, R3 ;  /* 0x00000004ff000219 */ /* 0x002fe20000011603 */
[----:B-----5:R-:W-:-:S04]  /*ced0*/  VIADD R3, R2, -UR4 ;  /* 0x8000000402037c36 */ /* 0x020fc80008000000 */
[----:B------:R-:W-:-:S04]  /*cee0*/  VIADD R2, R3, 0x9f ;  /* 0x0000009f03027836 */ /* 0x000fc80000000000 */
[----:B------:R-:W-:Y:S01]  /*cef0*/  IMAD.HI R2, R2, 0x66666667, RZ ;  /* 0x6666666702027827 */ /* 0x000fe200078e02ff */
[----:B--2---:R-:W-:-:S05]  /*cf00*/  IADD3 R3, R3, 0xa0, -R5 ;  /* 0x000000a003037810 */ /* 0x004fca0007ffe805 */
[----:B------:R-:W-:Y:S01]  /*cf10*/  IMAD.IADD R0, R3, 0x1, R0 ;  /* 0x0000000103007824 */ /* 0x000fe200078e0200 */
[----:B------:R-:W-:-:S03]  /*cf20*/  SHF.R.U32.HI R3, RZ, 0x1f, R2 ;  /* 0x0000001fff037819 */ /* 0x000fc60000011602 */
[----:B------:R-:W-:Y:S01]  /*cf30*/  IMAD.HI R0, R0, 0x66666667, RZ ;  /* 0x6666666700007827 */ /* 0x000fe200078e02ff */
[----:B------:R-:W-:-:S04]  /*cf40*/  LEA.HI.SX32 R3, R2, R3, 0x1a ;  /* 0x0000000302037211 */ /* 0x000fc800078fd2ff */
[----:B------:R-:W-:-:S04]  /*cf50*/  SHF.R.U32.HI R5, RZ, 0x1f, R0 ;  /* 0x0000001fff057819 */ /* 0x000fc80000011600 */
[----:B------:R-:W-:-:S04]  /*cf60*/  LEA.HI.SX32 R0, R0, R5, 0x1a ;  /* 0x0000000500007211 */ /* 0x000fc800078fd2ff */
[----:B------:R-:W-:-:S04]  /*cf70*/  VIMNMX R27, R3, R0, PT ;  /* 0x00000000031b7248 */ /* 0x000fc80003fe0100 */
[----:B------:R-:W-:-:S13]  /*cf80*/  ISETP.GT.AND P0, PT, R27, RZ, PT ;  /* 0x000000ff1b00720c */ /* 0x000fda0003f04270 */
        /* <DEDUP_REMOVED lines=18> */
.L_x_1738:
        /* <DEDUP_REMOVED lines=20> */
.L_x_1741:
[----:B------:R-:W-:Y:S05]  /*d1f0*/  BSYNC B6 ;  /* 0x0000000000067941 */ /* 0x000fea0003800000 */
.L_x_1740:
[----:B------:R-:W-:Y:S01]  /*d200*/  VIADD R0, R16, 0x6000 ;  /* 0x0000600010007836 */ /* 0x000fe20000000000 */
[----:B------:R-:W-:Y:S04]  /*d210*/  BSSY B6, `(.L_x_1742) ;  /* 0x0000014000067945 */ /* 0x000fe80003800000 */
[----:B------:R-:W-:-:S04]  /*d220*/  LOP3.LUT P0, RZ, R0, 0x1bf, RZ, 0xc0, !PT ;  /* 0x000001bf00ff7812 */ /* 0x000fc8000780c0ff */
[----:B------:R-:W-:-:S09]  /*d230*/  P2R R17, PR, RZ, 0x1 ;  /* 0x00000001ff117803 */ /* 0x000fd20000000000 */
        /* <DEDUP_REMOVED lines=17> */
.L_x_1743:
[----:B------:R-:W-:Y:S05]  /*d350*/  BSYNC B6 ;  /* 0x0000000000067941 */ /* 0x000fea0003800000 */
.L_x_1742:
        /* <DEDUP_REMOVED lines=20> */
.L_x_1745:
[----:B------:R-:W-:Y:S05]  /*d4a0*/  BSYNC B6 ;  /* 0x0000000000067941 */ /* 0x000fea0003800000 */
.L_x_1744:
[----:B------:R-:W-:Y:S01]  /*d4b0*/  ISETP.NE.AND P6, PT, R17, RZ, PT ;  /* 0x000000ff1100720c */ /* 0x000fe20003fc5270 */
        /* <DEDUP_REMOVED lines=18> */
.L_x_1747:
[----:B------:R-:W-:Y:S05]  /*d5e0*/  BSYNC B6 ;  /* 0x0000000000067941 */ /* 0x000fea0003800000 */
.L_x_1746:
[----:B------:R-:W-:Y:S02]  /*d5f0*/  ULDC.64 UR4, c[0x0][0x9f8] ;  /* 0x00027e0000047ab9 */ /* 0x000fe40000000a00 */
[----:B------:R-:W-:-:S04]  /*d600*/  UISETP.NE.U32.AND UP0, UPT, UR4, URZ, UPT ;  /* 0x0000003f0400728c */ /* 0x000fc8000bf05070 */
[----:B------:R-:W-:-:S06]  /*d610*/  UISETP.NE.AND.EX UP0, UPT, UR5, URZ, UPT, UP0 ;  /* 0x0000003f0500728c */ /* 0x000fcc000bf05300 */
[----:B------:R-:W-:-:S05]  /*d620*/  PLOP3.LUT P0, PT, PT, PT, UP0, 0x80, 0x0 ;  /* 0x000000000000781c */ /* 0x000fca0003f0f008 */
[----:B------:R-:W-:-:S04]  /*d630*/  @UP0 UIADD3 UR4, UP1, UR47, UR4, URZ ;  /* 0x000000042f040290 */ /* 0x000fc8000ff3e03f */
[----:B------:R-:W-:Y:S02]  /*d640*/  @UP0 UIADD3.X UR5, UR45, UR5, URZ, UP1, !UPT ;  /* 0x000000052d050290 */ /* 0x000fe40008ffe43f */
[----:B------:R-:W-:-:S04]  /*d650*/  IMAD.U32 R2, RZ, RZ, UR4 ;  /* 0x00000004ff027e24 */ /* 0x000fc8000f8e00ff */
        /* <DEDUP_REMOVED lines=14> */
.L_x_1819:
[----:B-1----:R-:W-:Y:S02]  /*d740*/  ISETP.NE.AND P0, PT, R14, RZ, PT ;  /* 0x000000ff0e00720c */ /* 0x002fe40003f05270 */
[----:B------:R-:W-:-:S04]  /*d750*/  PLOP3.LUT P1, PT, PT, PT, PT, 0x8, 0x0 ;  /* 0x000000000000781c */ /* 0x000fc80003f2e170 */
[----:B------:R-:W-:-:S07]  /*d760*/  P2R R26, PR, RZ, 0x2 ;  /* 0x00000002ff1a7803 */ /* 0x000fce0000000000 */
[----:B------:R-:W-:Y:S05]  /*d770*/  @P0 BRA `(.L_x_1749) ;  /* 0x0000000400440947 */ /* 0x000fea0003800000 */
[----:B------:R-:W-:Y:S01]  /*d780*/  UMOV UR4, 0xffffffff ;  /* 0xffffffff00047882 */ /* 0x000fe20000000000 */
[----:B------:R-:W-:Y:S02]  /*d790*/  VIADD R0, R27, 0xffffffff ;  /* 0xffffffff1b007836 */ /* 0x000fe40000000000 */
[----:B------:R-:W-:Y:S05]  /*d7a0*/  BRA.DIV UR4, `(.L_x_1750) ;  /* 0x0000003604207947 */ /* 0x000fea000b800000 */
[----:B------:R-:W-:-:S13]  /*d7b0*/  ELECT P6, URZ, PT ;  /* 0x00000000003f782f */ /* 0x000fda00038c0000 */
.L_x_1822:
[----:B------:R-:W-:Y:S05]  /*d7c0*/  @!P6 BRA `(.L_x_1749) ;  /* 0x000000040030e947 */ /* 0x000fea0003800000 */
[----:B------:R-:W-:-:S04]  /*d7d0*/  ISETP.NE.U32.AND P0, PT, R2, RZ, PT ;  /* 0x000000ff0200720c */ /* 0x000fc80003f05070 */
[----:B------:R-:W-:-:S13]  /*d7e0*/  ISETP.NE.AND.EX P0, PT, R3, RZ, PT, P0 ;  /* 0x000000ff0300720c */ /* 0x000fda0003f05300 */
[----:B------:R-:W-:Y:S05]  /*d7f0*/  @!P0 BRA `(.L_x_1751) ;  /* 0x0000000000448947 */ /* 0x000fea0003800000 */
[----:B------:R-:W1:Y:S01]  /*d800*/  LDC R7, c[0x0][0x43c] ;  /* 0x00010f00ff077b82 */ /* 0x000e620000000800 */
[----:B------:R-:W-:Y:S01]  /*d810*/  ULDC.64 UR4, c[0x0][0x428] ;  /* 0x00010a0000047ab9 */ /* 0x000fe20000000a00 */
[----:B-1----:R-:W-:-:S13]  /*d820*/  ISETP.NE.AND P0, PT, R7, 0x1, PT ;  /* 0x000000010700780c */ /* 0x002fda0003f05270 */
[----:B------:R-:W1:Y:S02]  /*d830*/  @P0 LDC.64 R4, c[0x0][0x440] ;  /* 0x00011000ff040b82 */ /* 0x000e640000000a00 */
[----:B-1----:R-:W-:-:S04]  /*d840*/  @P0 IMAD.HI.U32 R6, R0, R4, RZ ;  /* 0x0000000400060227 */ /* 0x002fc800078e00ff */
[----:B------:R-:W-:Y:S01]  /*d850*/  IMAD.MOV.U32 R4, RZ, RZ, R0 ;  /* 0x000000ffff047224 */ /* 0x000fe200078e0000 */
[----:B------:R-:W-:-:S05]  /*d860*/  @P0 SHF.R.U32.HI R4, RZ, R5, R6 ;  /* 0x00000005ff040219 */ /* 0x000fca0000011606 */
[----:B------:R-:W-:-:S04]  /*d870*/  IMAD.MOV R5, RZ, RZ, -R4 ;  /* 0x000000ffff057224 */ /* 0x000fc800078e0a04 */
[----:B------:R-:W-:Y:S01]  /*d880*/  IMAD R0, R7, R5, R0 ;  /* 0x0000000507007224 */ /* 0x000fe200078e0200 */
[--C-:B------:R-:W-:Y:S01]  /*d890*/  SHF.R.S32.HI R5, RZ, 0x1f, R4.reuse ;  /* 0x0000001fff057819 */ /* 0x100fe20000011404 */
[----:B------:R-:W-:Y:S02]  /*d8a0*/  IMAD R7, R23, UR4, RZ ;  /* 0x0000000417077c24 */ /* 0x000fe4000f8e02ff */
[----:B------:R-:W-:-:S04]  /*d8b0*/  IMAD.WIDE.U32 R4, R22, UR4, R4 ;  /* 0x0000000416047c25 */ /* 0x000fc8000f8e0004 */
[----:B------:R-:W-:Y:S01]  /*d8c0*/  IMAD R7, R22, UR5, R7 ;  /* 0x0000000516077c24 */ /* 0x000fe2000f8e0207 */
[----:B------:R-:W-:-:S03]  /*d8d0*/  LEA R2, P0, R4, R2, 0x2 ;  /* 0x0000000204027211 */ /* 0x000fc600078010ff */
[----:B------:R-:W-:-:S05]  /*d8e0*/  IMAD.IADD R5, R5, 0x1, R7 ;  /* 0x0000000105057824 */ /* 0x000fca00078e0207 */
[----:B------:R-:W-:-:S05]  /*d8f0*/  LEA.HI.X R3, R4, R3, R5, 0x2, P0 ;  /* 0x0000000304037211 */ /* 0x000fca00000f1405 */
[----:B------:R1:W5:Y:S02]  /*d900*/  LDG.E R17, desc[UR52][R2.64] ;  /* 0x0000003402117981 */ /* 0x000364000c1e1900 */
.L_x_1751:
[----:B-1----:R-:W1:Y:S01]  /*d910*/  S2R R2, SR_TID.X ;  /* 0x0000000000027919 */ /* 0x002e620000002100 */
[----:B------:R-:W-:Y:S01]  /*d920*/  IMAD R5, R18, 0x8, R16 ;  /* 0x0000000812057824 */ /* 0x000fe200078e0210 */
[----:B-1----:R-:W-:Y:S02]  /*d930*/  LOP3.LUT R3, R2, 0x7f, RZ, 0xc0, !PT ;  /* 0x0000007f02037812 */ /* 0x002fe400078ec0ff */
[----:B------:R-:W-:Y:S02]  /*d940*/  SHF.L.U32 R2, R19, 0x1f, RZ ;  /* 0x0000001f13027819 */ /* 0x000fe400000006ff */
[----:B------:R-:W-:Y:S02]  /*d950*/  ISETP.NE.AND P1, PT, R3, RZ, PT ;  /* 0x000000ff0300720c */ /* 0x000fe40003f25270 */
[----:B------:R-:W1:Y:S02]  /*d960*/  SYNCS.PHASECHK.TRANS64.TRYWAIT P0, [R5+URZ+0x13280], R2 ;  /* 0x01328002050075a7 */ /* 0x000e64000800017f */
[----:B-1----:R-:W-:Y:S09]  /*d970*/  @!P0 BRA `(.L_x_1752) ;  /* 0x0000003000cc8947 */ /* 0x002ff20003800000 */
.L_x_1823:
        /* <DEDUP_REMOVED lines=8> */
.L_x_1753:
        /* <DEDUP_REMOVED lines=17> */
.L_x_1824:
        /* <DEDUP_REMOVED lines=8> */
.L_x_1755:
        /* <DEDUP_REMOVED lines=10> */
[----:B------:R-:W-:-:S03]  /*dc30*/  PLOP3.LUT P0, PT, PT, PT, PT, 0x80, 0x0 ;  /* 0x000000000000781c */ /* 0x000fc60003f0f070 */
[----:B------:R-:W-:Y:S01]  /*dc40*/  UIADD3 UR8, UR8, 0xe000, URZ ;  /* 0x0000e00008087890 */ /* 0x000fe2000fffe03f */
[----:B------:R-:W-:Y:S01]  /*dc50*/  P2R R26, PR, RZ, 0x1 ;  /* 0x00000001ff1a7803 */ /* 0x000fe20000000000 */
[----:B------:R-:W-:-:S09]  /*dc60*/  UIADD3 UR9, UR9, 0x13230, URZ ;  /* 0x0001323009097890 */ /* 0x000fd2000fffe03f */
[----:B------:R3:W-:Y:S02]  /*dc70*/  UTMALDG.4D [UR8], [UR4], desc[UR6] ;  /* 0x00000608040075b4 */ /* 0x0007e40008019000 */
[----:B---3--:R-:W-:Y:S01]  /*dc80*/  NOP ;  /* 0x0000000000007918 */ /* 0x008fe20000000000 */
.L_x_1749:
[----:B------:R-:W-:Y:S05]  /*dc90*/  WARPSYNC.ALL ;  /* 0x0000000000007948 */ /* 0x000fea0003800000 */
[----:B------:R-:W-:Y:S01]  /*dca0*/  VIADD R0, R16, 0xb000 ;  /* 0x0000b00010007836 */ /* 0x000fe20000000000 */
[----:B------:R-:W-:Y:S01]  /*dcb0*/  USHF.R.S32.HI UR4, URZ, 0x1f, UR50 ;  /* 0x0000001f3f047899 */ /* 0x000fe20008011432 */
        /* <DEDUP_REMOVED lines=31> */
.L_x_1757:
[----:B------:R-:W-:Y:S05]  /*deb0*/  BSYNC B6 ;  /* 0x0000000000067941 */ /* 0x000fea0003800000 */
.L_x_1756:
[----:B------:R-:W3:Y:S01]  /*dec0*/  LDC R7, c[0x0][0x448] ;  /* 0x00011200ff077b82 */ /* 0x000ee20000000800 */
[----:B-12---:R-:W0:Y:S01]  /*ded0*/  S2R R2, SR_TID.X ;  /* 0x0000000000027919 */ /* 0x006e220000002100 */
[----:B------:R-:W-:Y:S01]  /*dee0*/  ULDC.64 UR8, c[0x0][0x2d8] ;  /* 0x0000b60000087ab9 */ /* 0x000fe20000000a00 */
[----:B------:R-:W-:Y:S01]  /*def0*/  UMOV UR4, UR54 ;  /* 0x0000003600047c82 */ /* 0x000fe20008000000 */
[----:B------:R-:W-:Y:S01]  /*df00*/  UMOV UR5, UR45 ;  /* 0x0000002d00057c82 */ /* 0x000fe20008000000 */
[----:B------:R-:W-:Y:S01]  /*df10*/  ULDC.64 UR10, c[0x0][0x280] ;  /* 0x0000a000000a7ab9 */ /* 0x000fe20000000a00 */
[----:B---3--:R-:W-:Y:S02]  /*df20*/  ISETP.NE.AND P1, PT, R7, 0x1, PT ;  /* 0x000000010700780c */ /* 0x008fe40003f25270 */
[C---:B0-----:R-:W-:Y:S01]  /*df30*/  LOP3.LUT R20, R2.reuse, 0x7f, RZ, 0xc0, !PT ;  /* 0x0000007f02147812 */ /* 0x041fe200078ec0ff */
[----:B------:R-:W-:-:S10]  /*df40*/  IMAD.SHL.U32 R2, R2, 0x20, RZ ;  /* 0x0000002002027824 */ /* 0x000fd400078e00ff */
[----:B------:R-:W0:Y:S01]  /*df50*/  @P1 LDC R3, c[0x0][0x44c] ;  /* 0x00011300ff031b82 */ /* 0x000e220000000800 */
[----:B------:R-:W-:Y:S01]  /*df60*/  SHF.R.U32.HI R20, RZ, 0x2, R20 ;  /* 0x00000002ff147819 */ /* 0x000fe20000011614 */
[----:B------:R-:W-:-:S03]  /*df70*/  UIMAD UR6, UR37, UR8, URZ ;  /* 0x00000008250672a4 */ /* 0x000fc6000f8e023f */
[----:B------:R-:W-:-:S03]  /*df80*/  LOP3.LUT R2, R20, 0x60, R2, 0xf8, !PT ;  /* 0x0000006014027812 */ /* 0x000fc600078ef802 */
[----:B------:R-:W1:Y:S01]  /*df90*/  @P1 LDC R5, c[0x0][0x450] ;  /* 0x00011400ff051b82 */ /* 0x000e620000000800 */
[----:B------:R-:W-:Y:S01]  /*dfa0*/  UIMAD.WIDE.U32 UR4, UR36, UR8, UR4 ;  /* 0x00000008240472a5 */ /* 0x000fe2000f8e0004 */
[----:B------:R-:W-:Y:S01]  /*dfb0*/  IMAD R6, R25, 0xc0, R2 ;  /* 0x000000c019067824 */ /* 0x000fe200078e0202 */
[----:B------:R-:W-:Y:S01]  /*dfc0*/  UIMAD UR6, UR36, UR9, UR6 ;  /* 0x00000009240672a4 */ /* 0x000fe2000f8e0206 */
[----:B------:R2:W5:Y:S02]  /*dfd0*/  LDL R20, [R1+0x4] ;  /* 0x0000040001147983 */ /* 0x0005640000100800 */
[----:B------:R-:W-:Y:S01]  /*dfe0*/  ULDC.64 UR8, c[0x0][0x2e0] ;  /* 0x0000b80000087ab9 */ /* 0x000fe20000000a00 */
[----:B------:R-:W-:Y:S01]  /*dff0*/  UIADD3 UR5, UR5, UR6, URZ ;  /* 0x0000000605057290 */ /* 0x000fe2000fffe03f */
[----:B------:R-:W3:Y:S01]  /*e000*/  S2R R10, SR_TID.X ;  /* 0x00000000000a7919 */ /* 0x000ee20000002100 */
[----:B------:R-:W-:Y:S02]  /*e010*/  UIMAD UR6, UR46, UR8, URZ ;  /* 0x000000082e0672a4 */ /* 0x000fe4000f8e023f */
[----:B------:R-:W-:-:S02]  /*e020*/  UIMAD.WIDE.U32 UR4, UR44, UR8, UR4 ;  /* 0x000000082c0472a5 */ /* 0x000fc4000f8e0004 */
[----:B------:R-:W-:Y:S01]  /*e030*/  UIMAD UR6, UR44, UR9, UR6 ;  /* 0x000000092c0672a4 */ /* 0x000fe2000f8e0206 */
[----:B0-----:R-:W-:-:S03]  /*e040*/  @P1 IMAD.HI.U32 R0, R6, R3, RZ ;  /* 0x0000000306001227 */ /* 0x001fc600078e00ff */
[----:B------:R-:W-:Y:S01]  /*e050*/  UIADD3 UR5, UR5, UR6, URZ ;  /* 0x0000000605057290 */ /* 0x000fe2000fffe03f */
[----:B------:R-:W-:Y:S01]  /*e060*/  ULDC.64 UR8, c[0x0][0x2c8] ;  /* 0x0000b20000087ab9 */ /* 0x000fe20000000a00 */
[----:B------:R-:W-:Y:S01]  /*e070*/  IMAD.MOV.U32 R3, RZ, RZ, R6 ;  /* 0x000000ffff037224 */ /* 0x000fe200078e0006 */
[----:B------:R-:W-:Y:S02]  /*e080*/  ULDC.64 UR6, c[0x0][0x2d0] ;  /* 0x0000b40000067ab9 */ /* 0x000fe40000000a00 */
[----:B------:R-:W-:Y:S01]  /*e090*/  IMAD.U32 R4, RZ, RZ, UR6 ;  /* 0x00000006ff047e24 */ /* 0x000fe2000f8e00ff */
[----:B-1----:R-:W-:-:S04]  /*e0a0*/  @P1 SHF.R.U32.HI R3, RZ, R5, R0 ;  /* 0x00000005ff031219 */ /* 0x002fc80000011600 */
[----:B------:R-:W-:-:S05]  /*e0b0*/  SHF.R.S32.HI R0, RZ, 0x1f, R3 ;  /* 0x0000001fff007819 */ /* 0x000fca0000011403 */
[----:B------:R-:W-:-:S04]  /*e0c0*/  IMAD R0, R0, UR6, RZ ;  /* 0x0000000600007c24 */ /* 0x000fc8000f8e02ff */
[C---:B------:R-:W-:Y:S02]  /*e0d0*/  IMAD R5, R3.reuse, UR7, R0 ;  /* 0x0000000703057c24 */ /* 0x040fe4000f8e0200 */
[----:B------:R-:W-:Y:S02]  /*e0e0*/  IMAD.MOV R0, RZ, RZ, -R3 ;  /* 0x000000ffff007224 */ /* 0x000fe400078e0a03 */
[----:B------:R-:W-:-:S04]  /*e0f0*/  IMAD.WIDE.U32 R2, R3, R4, UR4 ;  /* 0x0000000403027e25 */ /* 0x000fc8000f8e0004 */
[----:B------:R-:W-:Y:S02]  /*e100*/  IMAD R0, R7, R0, R6 ;  /* 0x0000000007007224 */ /* 0x000fe400078e0206 */
[----:B------:R-:W-:Y:S02]  /*e110*/  IMAD.IADD R3, R3, 0x1, R5 ;  /* 0x0000000103037824 */ /* 0x000fe400078e0205 */
[----:B------:R-:W-:Y:S01]  /*e120*/  VIADD R6, R6, 0x80 ;  /* 0x0000008006067836 */ /* 0x000fe20000000000 */
[----:B------:R-:W-:Y:S01]  /*e130*/  SHF.R.S32.HI R5, RZ, 0x1f, R0 ;  /* 0x0000001fff057819 */ /* 0x000fe20000011400 */
[----:B------:R-:W-:-:S04]  /*e140*/  IMAD.WIDE.U32 R2, R0, UR8, R2 ;  /* 0x0000000800027c25 */ /* 0x000fc8000f8e0002 */
[----:B------:R-:W-:Y:S02]  /*e150*/  IMAD R5, R5, UR8, RZ ;  /* 0x0000000805057c24 */ /* 0x000fe4000f8e02ff */
[----:B---3--:R-:W-:Y:S02]  /*e160*/  IMAD.SHL.U32 R21, R10, 0x10, RZ ;  /* 0x000000100a157824 */ /* 0x008fe400078e00ff */
[----:B------:R-:W-:Y:S01]  /*e170*/  IMAD R5, R0, UR9, R5 ;  /* 0x0000000900057c24 */ /* 0x000fe2000f8e0205 */
[----:B------:R-:W-:Y:S02]  /*e180*/  IADD3 R0, P0, R2, UR10, RZ ;  /* 0x0000000a02007c10 */ /* 0x000fe4000ff1e0ff */
[----:B------:R-:W0:Y:S01]  /*e190*/  @P1 LDC R2, c[0x0][0x44c] ;  /* 0x00011300ff021b82 */ /* 0x000e220000000800 */
[----:B------:R-:W-:Y:S02]  /*e1a0*/  LOP3.LUT R21, R21, 0x30, RZ, 0xc0, !PT ;  /* 0x0000003015157812 */ /* 0x000fe400078ec0ff */
[----:B------:R-:W-:-:S05]  /*e1b0*/  IADD3.X R5, R3, UR11, R5, P0, !PT ;  /* 0x0000000b03057c10 */ /* 0x000fca00087fe405 */
[----:B------:R-:W1:Y:S01]  /*e1c0*/  @P1 LDC R3, c[0x0][0x450] ;  /* 0x00011400ff031b82 */ /* 0x000e620000000800 */
[----:B0-----:R-:W-:-:S04]  /*e1d0*/  @P1 IMAD.HI.U32 R8, R6, R2, RZ ;  /* 0x0000000206081227 */ /* 0x001fc800078e00ff */
[----:B------:R-:W-:Y:S01]  /*e1e0*/  IMAD.MOV.U32 R2, RZ, RZ, R6 ;  /* 0x000000ffff027224 */ /* 0x000fe200078e0006 */
[----:B-1----:R-:W-:-:S05]  /*e1f0*/  @P1 SHF.R.U32.HI R2, RZ, R3, R8 ;  /* 0x00000003ff021219 */ /* 0x002fca0000011608 */
        /* <DEDUP_REMOVED lines=11> */
[----:B------:R-:W-:Y:S01]  /*e2b0*/  IMAD R9, R6, UR9, R4 ;  /* 0x0000000906097c24 */ /* 0x000fe2000f8e0204 */
[----:B------:R-:W-:-:S04]  /*e2c0*/  IADD3 R4, P0, R2, UR10, RZ ;  /* 0x0000000a02047c10 */ /* 0x000fc8000ff1e0ff */
[----:B------:R-:W-:Y:S02]  /*e2d0*/  IADD3.X R6, R3, UR11, R9, P0, !PT ;  /* 0x0000000b03067c10 */ /* 0x000fe400087fe409 */
[----:B------:R2:W5:Y:S01]  /*e2e0*/  LDL R9, [R1] ;  /* 0x0000000001097983 */ /* 0x0005620000100800 */
[----:B------:R-:W-:Y:S01]  /*e2f0*/  ISETP.GE.AND P0, PT, R21, UR4, PT ;  /* 0x0000000415007c0c */ /* 0x000fe2000bf06270 */
[----:B------:R-:W-:Y:S01]  /*e300*/  UMOV UR4, 0xffffffff ;  /* 0xffffffff00047882 */ /* 0x000fe20000000000 */
[----:B------:R-:W-:-:S04]  /*e310*/  LOP3.LUT R10, R10, 0x7f, RZ, 0xc0, !PT ;  /* 0x0000007f0a0a7812 */ /* 0x000fc800078ec0ff */
[----:B------:R-:W-:Y:S01]  /*e320*/  SHF.R.U32.HI R10, RZ, 0x2, R10 ;  /* 0x00000002ff0a7819 */ /* 0x000fe2000001160a */
[----:B--2---:R-:W-:Y:S06]  /*e330*/  BRA.DIV UR4, `(.L_x_1758) ;  /* 0x0000002a04847947 */ /* 0x004fec000b800000 */
[----:B------:R-:W0:Y:S01]  /*e340*/  SHFL.IDX PT, R14, R0, RZ, 0x1c1f ;  /* 0x001c1fff000e7589 */ /* 0x000e2200000e0000 */
[----:B-----5:R-:W-:Y:S02]  /*e350*/  IMAD R7, R9, R7, RZ ;  /* 0x0000000709077224 */ /* 0x020fe400078e02ff */
[----:B------:R-:W-:Y:S01]  /*e360*/  IMAD R25, R25, 0xc0, R10 ;  /* 0x000000c019197824 */ /* 0x000fe200078e020a */
[----:B------:R-:W1:Y:S03]  /*e370*/  SHFL.IDX PT, R2, R5, RZ, 0x1c1f ;  /* 0x001c1fff05027589 */ /* 0x000e6600000e0000 */
        /* <DEDUP_REMOVED lines=21> */
[----:B0-----:R-:W-:-:S03]  /*e4d0*/  @!P1 IADD3 R14, P2, R21, R14, RZ ;  /* 0x0000000e150e9210 */ /* 0x001fc60007f5e0ff */
[----:B------:R-:W-:Y:S02]  /*e4e0*/  SHFL.IDX PT, R6, R6, 0x1, 0x1c1f ;  /* 0x003c1f0006067f89 */ /* 0x000fe400000e0000 */
        /* <DEDUP_REMOVED lines=14> */
.L_x_1837:
        /* <DEDUP_REMOVED lines=10> */
.L_x_1759:
        /* <DEDUP_REMOVED lines=16> */
[----:B------:R-:W-:Y:S01]  /*e770*/  ISETP.GE.AND P1, PT, R27, 0x2, PT ;  /* 0x000000021b00780c */ /* 0x000fe20003f26270 */
[----:B------:R-:W1:Y:S02]  /*e780*/  SYNCS.PHASECHK.TRANS64.TRYWAIT P0, [R16+URZ+0x13220], R3 ;  /* 0x01322003100075a7 */ /* 0x000e64000800017f */
[----:B01----:R-:W-:Y:S10]  /*e790*/  @!P0 BRA `(.L_x_1761) ;  /* 0x0000002c001c8947 */ /* 0x003ff40003800000 */
.L_x_1838:
[----:B------:R-:W-:Y:S05]  /*e7a0*/  BSYNC B0 ;  /* 0x0000000000007941 */ /* 0x000fea0003800000 */
.L_x_1760:
[----:B------:R-:W-:Y:S05]  /*e7b0*/  @!P1 BRA `(.L_x_1762) ;  /* 0x0000000800e89947 */ /* 0x000fea0003800000 */
[----:B------:R-:W-:Y:S02]  /*e7c0*/  VIADD R0, R27, 0xfffffffe ;  /* 0xfffffffe1b007836 */ /* 0x000fe40000000000 */
[----:B------:R-:W-:Y:S02]  /*e7d0*/  IMAD.MOV.U32 R7, RZ, RZ, R19 ;  /* 0x000000ffff077224 */ /* 0x000fe400078e0013 */
[----:B------:R-:W-:-:S07]  /*e7e0*/  IMAD.MOV.U32 R6, RZ, RZ, R18 ;  /* 0x000000ffff067224 */ /* 0x000fce00078e0012 */
.L_x_1782:
[----:B------:R-:W-:Y:S01]  /*e7f0*/  ISETP.NE.AND P1, PT, R26, RZ, PT ;  /* 0x000000ff1a00720c */ /* 0x000fe20003f25270 */
        /* <DEDUP_REMOVED lines=9> */
[----:B------:R-:W-:Y:S01]  /*e890*/  IMAD.MOV.U32 R8, RZ, RZ, R0 ;  /* 0x000000ffff087224 */ /* 0x000fe200078e0000 */
[----:B------:R-:W-:-:S04]  /*e8a0*/  ISETP.NE.U32.AND P0, PT, RZ, UR4, PT ;  /* 0x00000004ff007c0c */ /* 0x000fc8000bf05070 */
[----:B------:R-:W-:-:S13]  /*e8b0*/  ISETP.NE.AND.EX P0, PT, RZ, UR5, PT, P0 ;  /* 0x00000005ff007c0c */ /* 0x000fda000bf05300 */
[----:B------:R-:W-:Y:S05]  /*e8c0*/  @!P0 BRA `(.L_x_1765) ;  /* 0x0000000000488947 */ /* 0x000fea0003800000 */
[----:B------:R-:W1:Y:S01]  /*e8d0*/  LDC R8, c[0x0][0x43c] ;  /* 0x00010f00ff087b82 */ /* 0x000e620000000800 */
[----:B------:R-:W-:Y:S01]  /*e8e0*/  IMAD.MOV.U32 R9, RZ, RZ, R0 ;  /* 0x000000ffff097224 */ /* 0x000fe200078e0000 */
[----:B------:R-:W-:Y:S02]  /*e8f0*/  ULDC.64 UR6, c[0x0][0x428] ;  /* 0x00010a0000067ab9 */ /* 0x000fe40000000a00 */
[----:B------:R-:W-:-:S04]  /*e900*/  IMAD R5, R23, UR6, RZ ;  /* 0x0000000617057c24 */ /* 0x000fc8000f8e02ff */
[----:B------:R-:W-:Y:S01]  /*e910*/  IMAD R5, R22, UR7, R5 ;  /* 0x0000000716057c24 */ /* 0x000fe2000f8e0205 */
[----:B-1----:R-:W-:-:S13]  /*e920*/  ISETP.NE.AND P0, PT, R8, 0x1, PT ;  /* 0x000000010800780c */ /* 0x002fda0003f05270 */
        /* <DEDUP_REMOVED lines=12> */
.L_x_1765:
        /* <DEDUP_REMOVED lines=8> */
.L_x_1839:
[----:B------:R-:W-:Y:S05]  /*ea70*/  BSYNC B1 ;  /* 0x0000000000017941 */ /* 0x000fea0003800000 */
.L_x_1766:
        /* <DEDUP_REMOVED lines=9> */
.L_x_1769:
[----:B------:R-:W-:Y:S05]  /*eb10*/  BSYNC B1 ;  /* 0x0000000000017941 */ /* 0x000fea0003800000 */
.L_x_1768:
        /* <DEDUP_REMOVED lines=12> */
.L_x_1770:
        /* <DEDUP_REMOVED lines=13> */
.L_x_1840:
[----:B------:R-:W-:Y:S05]  /*ecb0*/  BSYNC B1 ;  /* 0x0000000000017941 */ /* 0x000fea0003800000 */
.L_x_1771:
        /* <DEDUP_REMOVED lines=11> */
.L_x_1774:
[----:B------:R-:W-:Y:S05]  /*ed70*/  BSYNC B1 ;  /* 0x0000000000017941 */ /* 0x000fea0003800000 */
.L_x_1773:
        /* <DEDUP_REMOVED lines=8> */
.L_x_1775:
        /* <DEDUP_REMOVED lines=10> */
.L_x_1764:
[----:B------:R-:W-:Y:S05]  /*eea0*/  BSYNC B0 ;  /* 0x0000000000007941 */ /* 0x000fea0003800000 */
.L_x_1763:
[----:B------:R-:W-:-:S06]  /*eeb0*/  UISETP.NE.AND UP0, UPT, UR39, 0x3, UPT ;  /* 0x000000032700788c */ /* 0x000fcc000bf05270 */
[----:B------:R-:W-:-:S13]  /*eec0*/  PLOP3.LUT P0, PT, PT, PT, UP0, 0x80, 0x0 ;  /* 0x000000000000781c */ /* 0x000fda0003f0f008 */
[----:B------:R-:W-:Y:S05]  /*eed0*/  @!P0 BRA `(.L_x_1776) ;  /* 0x0000000000048947 */ /* 0x000fea0003800000 */
[----:B------:R-:W-:Y:S01]  /*eee0*/  BPT.TRAP 0x1 ;  /* 0x000000040000795c */ /* 0x000fe20000300000 */
.L_x_1776:
        /* <DEDUP_REMOVED lines=8> */
.L_x_1841:
[----:B------:R-:W-:Y:S05]  /*ef70*/  BSYNC B0 ;  /* 0x0000000000007941 */ /* 0x000fea0003800000 */
.L_x_1777:
[----:B------:R-:W-:Y:S05]  /*ef80*/  @!P1 BRA `(.L_x_1779) ;  /* 0x0000000000049947 */ /* 0x000fea0003800000 */
[----:B------:R-:W-:Y:S01]  /*ef90*/  BPT.TRAP 0x1 ;  /* 0x000000040000795c */ /* 0x000fe20000300000 */
.L_x_1779:
[----:B0-----:R-:W-:Y:S01]  /*efa0*/  SHF.L.U32 R2, R7, 0x1f, RZ ;  /* 0x0000001f07027819 */ /* 0x001fe200000006ff */
[----:B------:R-:W-:-:S03]  /*efb0*/  IMAD R10, R6, 0x2800, RZ ;  /* 0x00002800060a7824 */ /* 0x000fc600078e02ff */
[----:B------:R-:W0:Y:S02]  /*efc0*/  SYNCS.PHASECHK.TRANS64.TRYWAIT P0, [R3+URZ+0x13260], R2 ;  /* 0x01326002030075a7 */ /* 0x000e24000800017f */
[----:B0-----:R-:W-:Y:S05]  /*efd0*/  @!P0 BRA `(.L_x_1780) ;  /* 0x00000024005c8947 */ /* 0x001fea0003800000 */
.L_x_1842:
        /* <DEDUP_REMOVED lines=43> */
.L_x_1781:
        /* <DEDUP_REMOVED lines=13> */
.L_x_1762:
        /* <DEDUP_REMOVED lines=17> */
.L_x_1784:
[----:B------:R-:W-:Y:S05]  /*f470*/  BSYNC B0 ;  /* 0x0000000000007941 */ /* 0x000fea0003800000 */
.L_x_1783:
[----:B------:R-:W-:-:S06]  /*f480*/  UISETP.NE.AND UP0, UPT, UR39, 0x3, UPT ;  /* 0x000000032700788c */ /* 0x000fcc000bf05270 */
[----:B------:R-:W-:-:S13]  /*f490*/  PLOP3.LUT P1, PT, PT, PT, UP0, 0x80, 0x0 ;  /* 0x000000000000781c */ /* 0x000fda0003f2f008 */
[----:B------:R-:W-:Y:S05]  /*f4a0*/  @!P1 BRA `(.L_x_1785) ;  /* 0x0000000000049947 */ /* 0x000fea0003800000 */
[----:B------:R-:W-:Y:S01]  /*f4b0*/  BPT.TRAP 0x1 ;  /* 0x000000040000795c */ /* 0x000fe20000300000 */
.L_x_1785:
        /* <DEDUP_REMOVED lines=8> */
.L_x_1843:
[----:B------:R-:W-:Y:S05]  /*f540*/  BSYNC B0 ;  /* 0x0000000000007941 */ /* 0x000fea0003800000 */
.L_x_1786:
[----:B------:R-:W-:Y:S05]  /*f550*/  @!P2 BRA `(.L_x_1788) ;  /* 0x000000000004a947 */ /* 0x000fea0003800000 */
[----:B------:R-:W-:Y:S01]  /*f560*/  BPT.TRAP 0x1 ;  /* 0x000000040000795c */ /* 0x000fe20000300000 */
.L_x_1788:
[----:B------:R-:W-:Y:S01]  /*f570*/  SHF.L.U32 R5, R19, 0x1f, RZ ;  /* 0x0000001f13057819 */ /* 0x000fe200000006ff */
[----:B0-----:R-:W-:-:S03]  /*f580*/  IMAD R3, R18, 0x2800, RZ ;  /* 0x0000280012037824 */ /* 0x001fc600078e02ff */
[----:B------:R-:W0:Y:S02]  /*f590*/  SYNCS.PHASECHK.TRANS64.TRYWAIT P1, [R2+URZ+0x13260], R5 ;  /* 0x01326005020075a7 */ /* 0x000e24000802017f */
[----:B0-----:R-:W-:Y:S05]  /*f5a0*/  @!P1 BRA `(.L_x_1789) ;  /* 0x0000002000109947 */ /* 0x001fea0003800000 */
.L_x_1844:
        /* <DEDUP_REMOVED lines=43> */
.L_x_1790:
[----:B-1----:R-:W-:Y:S01]  /*f860*/  SYNCS.ARRIVE.TRANS64.A1T0 RZ, [R2+URZ+0x13250], RZ ;  /* 0x013250ff02ff79a7 */ /* 0x002fe2000810003f */
[----:B------:R-:W-:Y:S02]  /*f870*/  @!P0 VIADD R0, R2, 0x13280 ;  /* 0x0001328002008836 */ /* 0x000fe40000000000 */
[----:B------:R-:W-:-:S03]  /*f880*/  VIADD R18, R18, 0x1 ;  /* 0x0000000112127836 */ /* 0x000fc60000000000 */
[----:B------:R-:W-:Y:S01]  /*f890*/  @!P0 PRMT R0, RZ, 0x654, R0 ;  /* 0x00000654ff008816 */ /* 0x000fe20000000000 */
[----:B------:R-:W-:Y:S06]  /*f8a0*/  BAR.SYNC.DEFER_BLOCKING 0x2, 0x80 ;  /* 0x0082000000007b1d */ /* 0x000fec0000010000 */
[----:B------:R1:W-:Y:S01]  /*f8b0*/  @!P0 SYNCS.ARRIVE.TRANS64.RED.A1T0 RZ, [R0+URZ], RZ ;  /* 0x000000ff00ff89a7 */ /* 0x0003e2000810043f */
[----:B------:R-:W-:-:S04]  /*f8c0*/  ISETP.NE.AND P0, PT, R18, 0x2, PT ;  /* 0x000000021200780c */ /* 0x000fc80003f05270 */
[----:B------:R-:W-:Y:S02]  /*f8d0*/  SEL R18, R18, RZ, P0 ;  /* 0x000000ff12127207 */ /* 0x000fe40000000000 */
[----:B-1----:R-:W-:-:S04]  /*f8e0*/  SEL R0, RZ, 0x1, P0 ;  /* 0x00000001ff007807 */ /* 0x002fc80000000000 */
[----:B------:R-:W-:-:S07]  /*f8f0*/  LOP3.LUT R19, R19, R0, RZ, 0x3c, !PT ;  /* 0x0000000013137212 */ /* 0x000fce00078e3cff */
.L_x_1739:
[----:B------:R-:W-:Y:S05]  /*f900*/  BSYNC B7 ;  /* 0x0000000000077941 */ /* 0x000fea0003800000 */
.L_x_1737:
[----:B------:R-:W2:Y:S02]  /*f910*/  LDL R0, [R1+0xc] ;  /* 0x00000c0001007983 */ /* 0x000ea40000100800 */
[----:B--2---:R-:W-:-:S13]  /*f920*/  ISETP.NE.AND P0, PT, R0, RZ, PT ;  /* 0x000000ff0000720c */ /* 0x004fda0003f05270 */
[----:B------:R-:W-:Y:S05]  /*f930*/  @!P0 BRA `(.L_x_1791) ;  /* 0x0000000000288947 */ /* 0x000fea0003800000 */
[----:B------:R-:W1:Y:S08]  /*f940*/  S2UR UR5, SR_CgaCtaId ;  /* 0x00000000000579c3 */ /* 0x000e700000008800 */
[----:B------:R-:W-:Y:S06]  /*f950*/  BAR.SYNC.DEFER_BLOCKING 0x5, 0x200 ;  /* 0x0148000000007b1d */ /* 0x000fec0000010000 */
[----:B------:R-:W-:-:S02]  /*f960*/  UMOV UR4, 0x400 ;  /* 0x0000040000047882 */ /* 0x000fc40000000000 */
[----:B-1----:R-:W-:-:S06]  /*f970*/  ULEA UR4, UR5, UR4, 0x18 ;  /* 0x0000000405047291 */ /* 0x002fcc000f8ec03f */
[----:B------:R-:W-:-:S05]  /*f980*/  IMAD.U32 R16, RZ, RZ, UR4 ;  /* 0x00000004ff107e24 */ /* 0x000fca000f8e00ff */
[----:B------:R-:W1:Y:S02]  /*f990*/  LDS.128 R24, [R16+0x132d0] ;  /* 0x0132d00010187984 */ /* 0x000e640000000c00 */
[----:B-1----:R-:W-:Y:S02]  /*f9a0*/  R2UR UR43, R27 ;  /* 0x000000001b2b72ca */ /* 0x002fe400000e0000 */
[----:B------:R-:W-:Y:S01]  /*f9b0*/  R2UR UR36, R26 ;  /* 0x000000001a2472ca */ /* 0x000fe200000e0000 */
[----:B------:R-:W-:Y:S06]  /*f9c0*/  BAR.ARV 0x4, 0x200 ;  /* 0x0108000000007b1d */ /* 0x000fec0000002000 */
[----:B------:R-:W-:Y:S08]  /*f9d0*/  BRA `(.L_x_1792) ;  /* 0x0000000800bc7947 */ /* 0x000ff00003800000 */
.L_x_1791:
[----:B------:R-:W1:Y:S01]  /*f9e0*/  S2R R0, SR_TID.X ;  /* 0x0000000000007919 */ /* 0x000e620000002100 */
[----:B------:R-:W-:Y:S01]  /*f9f0*/  ULDC UR4, c[0x0][0xc3c] ;  /* 0x00030f0000047ab9 */ /* 0x000fe20000000800 */
[----:B------:R-:W-:Y:S01]  /*fa00*/  IMAD.MOV.U32 R25, RZ, RZ, RZ ;  /* 0x000000ffff197224 */ /* 0x000fe200078e00ff */
[----:B-1----:R-:W-:-:S04]  /*fa10*/  LOP3.LUT R6, R0, 0x1f, RZ, 0xc0, !PT ;  /* 0x0000001f00067812 */ /* 0x002fc800078ec0ff */
[C---:B------:R-:W-:Y:S01]  /*fa20*/  ISETP.NE.AND P0, PT, R6.reuse, 0x1f, PT ;  /* 0x0000001f0600780c */ /* 0x040fe20003f05270 */
[----:B------:R-:W-:-:S05]  /*fa30*/  VIADD R5, R6, UR43 ;  /* 0x0000002b06057c36 */ /* 0x000fca0008000000 */
[----:B------:R-:W-:Y:S01]  /*fa40*/  ISETP.GE.OR P1, PT, R5, UR4, !P0 ;  /* 0x0000000405007c0c */ /* 0x000fe2000c726670 */
[----:B------:R-:W-:-:S12]  /*fa50*/  ULDC UR4, c[0x0][0xc3c] ;  /* 0x00030f0000047ab9 */ /* 0x000fd80000000800 */
[----:B0-----:R-:W0:Y:S02]  /*fa60*/  @!P1 LDC.64 R2, c[0x0][0xc80] ;  /* 0x00032000ff029b82 */ /* 0x001e240000000a00 */
        /* <DEDUP_REMOVED lines=30> */
.L_x_1797:
        /* <DEDUP_REMOVED lines=14> */
.L_x_1796:
[----:B------:R-:W-:Y:S05]  /*fd30*/  BSYNC B0 ;  /* 0x0000000000007941 */ /* 0x000fea0003800000 */
.L_x_1795:
        /* <DEDUP_REMOVED lines=22> */
.L_x_1793:
        /* <DEDUP_REMOVED lines=26> */
.L_x_1798:
        /* <DEDUP_REMOVED lines=56> */
.L_x_1794:
[----:B------:R-:W-:Y:S01]  /*103c0*/  IMAD.MOV.U32 R24, RZ, RZ, R5 ;  /* 0x000000ffff187224 */ /* 0x000fe200078e0005 */
[----:B------:R-:W-:Y:S01]  /*103d0*/  ULDC UR43, c[0x0][0xc3c] ;  /* 0x00030f00002b7ab9 */ /* 0x000fe20000000800 */
[----:B------:R-:W-:Y:S01]  /*103e0*/  IMAD.MOV.U32 R25, RZ, RZ, RZ ;  /* 0x000000ffff197224 */ /* 0x000fe200078e00ff */
[----:B------:R-:W-:-:S06]  /*103f0*/  UMOV UR36, URZ ;  /* 0x0000003f00247c82 */ /* 0x000fcc0008000000 */
.L_x_1799:
        /* <DEDUP_REMOVED lines=13> */
.L_x_1792:
[----:B------:R-:W-:Y:S02]  /*104d0*/  ULDC UR4, c[0x0][0xc3c] ;  /* 0x00030f0000047ab9 */ /* 0x000fe40000000800 */
[----:B------:R-:W-:-:S06]  /*104e0*/  UISETP.GE.AND UP0, UPT, UR43, UR4, UPT ;  /* 0x000000042b00728c */ /* 0x000fcc000bf06270 */
[----:B------:R-:W-:-:S13]  /*104f0*/  PLOP3.LUT P0, PT, PT, PT, UP0, 0x80, 0x0 ;  /* 0x000000000000781c */ /* 0x000fda0003f0f008 */
[----:B------:R-:W-:Y:S05]  /*10500*/  @!P0 BRA `(.L_x_1800) ;  /* 0xffffffc400008947 */ /* 0x000fea000383ffff */
.L_x_1733:
        /* <DEDUP_REMOVED lines=12> */
.L_x_1845:
[----:B------:R-:W-:Y:S05]  /*105d0*/  BSYNC B0 ;  /* 0x0000000000007941 */ /* 0x000fea0003800000 */
.L_x_1801:
[----:B------:R-:W-:-:S03]  /*105e0*/  UMOV UR4, 0xffffffff ;  /* 0xffffffff00047882 */ /* 0x000fc60000000000 */
[----:B------:R-:W-:Y:S05]  /*105f0*/  BRA.DIV UR4, `(.L_x_1803) ;  /* 0x0000001204247947 */ /* 0x000fea000b800000 */
[----:B0-----:R-:W0:Y:S02]  /*10600*/  S2R R0, SR_TID.X ;  /* 0x0000000000007919 */ /* 0x001e240000002100 */
[----:B0-----:R-:W-:-:S04]  /*10610*/  SHF.R.U32.HI R0, RZ, 0x5, R0 ;  /* 0x00000005ff007819 */ /* 0x001fc80000011600 */
[----:B------:R-:W-:-:S05]  /*10620*/  LOP3.LUT R0, R0, 0x3, RZ, 0xc0, !PT ;  /* 0x0000000300007812 */ /* 0x000fca00078ec0ff */
[----:B------:R0:W1:Y:S02]  /*10630*/  SHFL.IDX PT, R14, R0, RZ, 0x1f ;  /* 0x00001fff000e7589 */ /* 0x00006400000e0000 */
.L_x_1848:
[----:B-1----:R-:W-:Y:S01]  /*10640*/  ISETP.NE.AND P0, PT, R14, RZ, PT ;  /* 0x000000ff0e00720c */ /* 0x002fe20003f05270 */
[----:B------:R-:W-:-:S12]  /*10650*/  BSSY B0, `(.L_x_1804) ;  /* 0x000002b000007945 */ /* 0x000fd80003800000 */
[----:B------:R-:W-:Y:S05]  /*10660*/  @P0 BRA `(.L_x_1805) ;  /* 0x0000000000a40947 */ /* 0x000fea0003800000 */
[----:B------:R-:W-:-:S03]  /*10670*/  UMOV UR4, 0xffffffff ;  /* 0xffffffff00047882 */ /* 0x000fc60000000000 */
[----:B------:R-:W-:Y:S05]  /*10680*/  BRA.DIV UR4, `(.L_x_1806) ;  /* 0x0000001204347947 */ /* 0x000fea000b800000 */
[----:B------:R-:W-:-:S13]  /*10690*/  ELECT P6, URZ, PT ;  /* 0x00000000003f782f */ /* 0x000fda00038c0000 */
.L_x_1851:
[----:B------:R-:W-:Y:S05]  /*106a0*/  @!P6 BRA `(.L_x_1805) ;  /* 0x000000000094e947 */ /* 0x000fea0003800000 */
[----:B------:R-:W-:-:S06]  /*106b0*/  ULOP3.LUT UR4, UR38, 0x2, URZ, 0xfc, !UPT ;  /* 0x0000000226047892 */ /* 0x000fcc000f8efc3f */
[----:B0-----:R-:W-:-:S05]  /*106c0*/  IMAD.U32 R0, RZ, RZ, UR4 ;  /* 0x00000004ff007e24 */ /* 0x001fca000f8e00ff */
[----:B------:R-:W-:-:S13]  /*106d0*/  ISETP.NE.AND P0, PT, R0, 0x3, PT ;  /* 0x000000030000780c */ /* 0x000fda0003f05270 */
[----:B------:R-:W-:Y:S05]  /*106e0*/  @!P0 BRA `(.L_x_1807) ;  /* 0x0000000000048947 */ /* 0x000fea0003800000 */
[----:B------:R-:W-:Y:S01]  /*106f0*/  BPT.TRAP 0x1 ;  /* 0x000000040000795c */ /* 0x000fe20000300000 */
.L_x_1807:
        /* <DEDUP_REMOVED lines=12> */
.L_x_1852:
[----:B------:R-:W1:Y:S02]  /*107c0*/  SYNCS.PHASECHK.TRANS64.TRYWAIT P1, [R3+URZ], R0 ;  /* 0x00000000030075a7 */ /* 0x000e64000802017f */
[----:B-1----:R-:W-:Y:S05]  /*107d0*/  @!P1 BRA `(.L_x_1809) ;  /* 0x0000001000149947 */ /* 0x002fea0003800000 */
.L_x_1853:
[----:B------:R-:W-:Y:S05]  /*107e0*/  @!P0 BRA `(.L_x_1810) ;  /* 0x0000000000048947 */ /* 0x000fea0003800000 */
[----:B------:R-:W-:Y:S01]  /*107f0*/  BPT.TRAP 0x1 ;  /* 0x000000040000795c */ /* 0x000fe20000300000 */
.L_x_1810:
[----:B-1----:R-:W-:-:S04]  /*10800*/  IMAD R3, R18, 0x8, R7 ;  /* 0x0000000812037824 */ /* 0x002fc800078e0207 */
[----:B------:R-:W1:Y:S02]  /*10810*/  SYNCS.PHASECHK.TRANS64.TRYWAIT P1, [R3+URZ+0x13260], R4 ;  /* 0x01326004030075a7 */ /* 0x000e64000802017f */
[----:B-1----:R-:W-:Y:S05]  /*10820*/  @!P1 BRA `(.L_x_1811) ;  /* 0x0000001000149947 */ /* 0x002fea0003800000 */
.L_x_1854:
[----:B------:R-:W-:Y:S05]  /*10830*/  @!P0 BRA `(.L_x_1812) ;  /* 0x0000000000048947 */ /* 0x000fea0003800000 */
[----:B------:R-:W-:Y:S01]  /*10840*/  BPT.TRAP 0x1 ;  /* 0x000000040000795c */ /* 0x000fe20000300000 */
.L_x_1812:
[----:B0-----:R-:W-:-:S04]  /*10850*/  IMAD R5, R6, 0x8, R7 ;  /* 0x0000000806057824 */ /* 0x001fc800078e0207 */
[----:B------:R-:W0:Y:S02]  /*10860*/  SYNCS.PHASECHK.TRANS64.TRYWAIT P1, [R5+URZ+0x13260], R0 ;  /* 0x01326000050075a7 */ /* 0x000e24000802017f */
[----:B0-----:R-:W-:Y:S05]  /*10870*/  @!P1 BRA `(.L_x_1813) ;  /* 0x0000001000149947 */ /* 0x001fea0003800000 */
.L_x_1855:
[----:B------:R-:W-:Y:S05]  /*10880*/  @!P0 BRA `(.L_x_1814) ;  /* 0x0000000000048947 */ /* 0x000fea0003800000 */
[----:B------:R-:W-:Y:S01]  /*10890*/  BPT.TRAP 0x1 ;  /* 0x000000040000795c */ /* 0x000fe20000300000 */
.L_x_1814:
[----:B------:R-:W2:Y:S02]  /*108a0*/  SYNCS.PHASECHK.TRANS64.TRYWAIT P0, [R3+URZ+0x13280], R4 ;  /* 0x01328004030075a7 */ /* 0x000ea4000800017f */
[----:B--2---:R-:W-:Y:S05]  /*108b0*/  @!P0 BRA `(.L_x_1815) ;  /* 0x0000001000188947 */ /* 0x004fea0003800000 */
.L_x_1816:
[----:B---3--:R3:W4:Y:S02]  /*108c0*/  SYNCS.PHASECHK.TRANS64.TRYWAIT P0, [R5+URZ+0x13280], R0 ;  /* 0x01328000050075a7 */ /* 0x008724000800017f */
[----:B----4-:R-:W-:Y:S05]  /*108d0*/  @!P0 NANOSLEEP.SYNCS 0x989680 ;  /* 0x009896800000895d */ /* 0x010fea0003900000 */
[----:B------:R-:W4:Y:S02]  /*108e0*/  @!P0 SYNCS.PHASECHK.TRANS64 P0, [R5+URZ+0x13280], R0 ;  /* 0x01328000050085a7 */ /* 0x000f24000800007f */
[----:B----4-:R-:W-:Y:S05]  /*108f0*/  @!P0 BRA `(.L_x_1816) ;  /* 0xfffffffc00f08947 */ /* 0x010fea000383ffff */
.L_x_1805:
[----:B------:R-:W-:Y:S05]  /*10900*/  BSYNC B0 ;  /* 0x0000000000007941 */ /* 0x000fea0003800000 */
.L_x_1804:
[----:B------:R-:W-:Y:S05]  /*10910*/  EXIT ;  /* 0x000000000000794d */ /* 0x000fea0003800000 */
.L_x_1684:
[----:B0-----:R-:W-:-:S04]  /*10920*/  IMAD.U32 R3, RZ, RZ, UR45 ;  /* 0x0000002dff037e24 */ /* 0x001fc8000f8e00ff */
[----:B------:R0:W1:Y:S03]  /*10930*/  SYNCS.PHASECHK.TRANS64.TRYWAIT P1, [R3+URZ+0x13200], R0 ;  /* 0x01320000030075a7 */ /* 0x000066000802017f */
[----:B-1----:R-:W-:Y:S05]  /*10940*/  @!P1 NANOSLEEP.SYNCS 0x989680 ;  /* 0x009896800000995d */ /* 0x002fea0003900000 */
[----:B------:R-:W1:Y:S02]  /*10950*/  @!P1 SYNCS.PHASECHK.TRANS64 P1, [R3+URZ+0x13200], R0 ;  /* 0x01320000030095a7 */ /* 0x000e64000802007f */
[----:B-1----:R-:W-:Y:S05]  /*10960*/  @!P1 BRA `(.L_x_1684) ;  /* 0xfffffffc00ec9947 */ /* 0x002fea000383ffff */
[----:B------:R-:W-:Y:S05]  /*10970*/  BRA `(.L_x_1817) ;  /* 0xffffff1000347947 */ /* 0x000fea000383ffff */
.L_x_1688:
[----:B-1----:R1:W2:Y:S02]  /*10980*/  SYNCS.PHASECHK.TRANS64.TRYWAIT P1, [R3+URZ+0x13230], R0 ;  /* 0x01323000030075a7 */ /* 0x0022a4000802017f */
[----:B--2---:R-:W-:Y:S05]  /*10990*/  @!P1 NANOSLEEP.SYNCS 0x989680 ;  /* 0x009896800000995d */ /* 0x004fea0003900000 */
[----:B------:R-:W2:Y:S02]  /*109a0*/  @!P1 SYNCS.PHASECHK.TRANS64 P1, [R3+URZ+0x13230], R0 ;  /* 0x01323000030095a7 */ /* 0x000ea4000802007f */
[----:B--2---:R-:W-:Y:S05]  /*109b0*/  @!P1 BRA `(.L_x_1688) ;  /* 0xfffffffc00f09947 */ /* 0x004fea000383ffff */
[----:B------:R-:W-:Y:S05]  /*109c0*/  BRA `(.L_x_1687) ;  /* 0xffffff1000507947 */ /* 0x000fea000383ffff */
.L_x_1693:
[----:B-1----:R-:W-:-:S04]  /*109d0*/  IMAD.U32 R9, RZ, RZ, UR20 ;  /* 0x00000014ff097e24 */ /* 0x002fc8000f8e00ff */
[----:B------:R1:W2:Y:S03]  /*109e0*/  SYNCS.PHASECHK.TRANS64.TRYWAIT P3, [R9+URZ+0x13230], R0 ;  /* 0x01323000090075a7 */ /* 0x0002a6000806017f */
[----:B--2---:R-:W-:Y:S05]  /*109f0*/  @!P3 NANOSLEEP.SYNCS 0x989680 ;  /* 0x009896800000b95d */ /* 0x004fea0003900000 */
[----:B------:R-:W2:Y:S02]  /*10a00*/  @!P3 SYNCS.PHASECHK.TRANS64 P3, [R9+URZ+0x13230], R0 ;  /* 0x013230000900b5a7 */ /* 0x000ea4000806007f */
[----:B--2---:R-:W-:Y:S05]  /*10a10*/  @!P3 BRA `(.L_x_1693) ;  /* 0xfffffffc00ecb947 */ /* 0x004fea000383ffff */
[----:B------:R-:W-:Y:S05]  /*10a20*/  BRA `(.L_x_1692) ;  /* 0xffffff3800d47947 */ /* 0x000fea000383ffff */
.L_x_1697:
[----:B-1----:R-:W-:-:S04]  /*10a30*/  IMAD.U32 R9, RZ, RZ, UR11 ;  /* 0x0000000bff097e24 */ /* 0x002fc8000f8e00ff */
[----:B------:R1:W2:Y:S03]  /*10a40*/  SYNCS.PHASECHK.TRANS64.TRYWAIT P3, [R9+URZ+0x13250], R0 ;  /* 0x01325000090075a7 */ /* 0x0002a6000806017f */
[----:B--2---:R-:W-:Y:S05]  /*10a50*/  @!P3 NANOSLEEP.SYNCS 0x989680 ;  /* 0x009896800000b95d */ /* 0x004fea0003900000 */
[----:B------:R-:W2:Y:S02]  /*10a60*/  @!P3 SYNCS.PHASECHK.TRANS64 P3, [R9+URZ+0x13250], R0 ;  /* 0x013250000900b5a7 */ /* 0x000ea4000806007f */
[----:B--2---:R-:W-:Y:S05]  /*10a70*/  @!P3 BRA `(.L_x_1697) ;  /* 0xfffffffc00ecb947 */ /* 0x004fea000383ffff */
[----:B------:R-:W-:Y:S05]  /*10a80*/  BRA `(.L_x_1696) ;  /* 0xffffff3c00e07947 */ /* 0x000fea000383ffff */
.L_x_1704:
[----:B-1----:R-:W-:-:S04]  /*10a90*/  IMAD.U32 R11, RZ, RZ, UR6 ;  /* 0x00000006ff0b7e24 */ /* 0x002fc8000f8e00ff */
[----:B------:R1:W2:Y:S03]  /*10aa0*/  SYNCS.PHASECHK.TRANS64.TRYWAIT P2, [R11+URZ+0x13230], R0 ;  /* 0x013230000b0075a7 */ /* 0x0002a6000804017f */
[----:B--2---:R-:W-:Y:S05]  /*10ab0*/  @!P2 NANOSLEEP.SYNCS 0x989680 ;  /* 0x009896800000a95d */ /* 0x004fea0003900000 */
[----:B------:R-:W2:Y:S02]  /*10ac0*/  @!P2 SYNCS.PHASECHK.TRANS64 P2, [R11+URZ+0x13230], R0 ;  /* 0x013230000b00a5a7 */ /* 0x000ea4000804007f */
[----:B--2---:R-:W-:Y:S05]  /*10ad0*/  @!P2 BRA `(.L_x_1704) ;  /* 0xfffffffc00eca947 */ /* 0x004fea000383ffff */
[----:B------:R-:W-:Y:S05]  /*10ae0*/  BRA `(.L_x_1703) ;  /* 0xffffff6800187947 */ /* 0x000fea000383ffff */
.L_x_1708:
[----:B-1----:R-:W-:-:S04]  /*10af0*/  IMAD.U32 R11, RZ, RZ, UR11 ;  /* 0x0000000bff0b7e24 */ /* 0x002fc8000f8e00ff */
[----:B------:R1:W2:Y:S03]  /*10b00*/  SYNCS.PHASECHK.TRANS64.TRYWAIT P2, [R11+URZ+0x13250], R0 ;  /* 0x013250000b0075a7 */ /* 0x0002a6000804017f */
[----:B--2---:R-:W-:Y:S05]  /*10b10*/  @!P2 NANOSLEEP.SYNCS 0x989680 ;  /* 0x009896800000a95d */ /* 0x004fea0003900000 */
[----:B------:R-:W2:Y:S02]  /*10b20*/  @!P2 SYNCS.PHASECHK.TRANS64 P2, [R11+URZ+0x13250], R0 ;  /* 0x013250000b00a5a7 */ /* 0x000ea4000804007f */
[----:B--2---:R-:W-:Y:S05]  /*10b30*/  @!P2 BRA `(.L_x_1708) ;  /* 0xfffffffc00eca947 */ /* 0x004fea000383ffff */
[----:B------:R-:W-:Y:S05]  /*10b40*/  BRA `(.L_x_1707) ;  /* 0xffffff6c00247947 */ /* 0x000fea000383ffff */
.L_x_1714:
[----:B-1----:R-:W-:-:S04]  /*10b50*/  IMAD.U32 R6, RZ, RZ, UR14 ;  /* 0x0000000eff067e24 */ /* 0x002fc8000f8e00ff */
[----:B------:R1:W2:Y:S03]  /*10b60*/  SYNCS.PHASECHK.TRANS64.TRYWAIT P1, [R6+URZ+0x13250], R5 ;  /* 0x01325005060075a7 */ /* 0x0002a6000802017f */
[----:B--2---:R-:W-:Y:S05]  /*10b70*/  @!P1 NANOSLEEP.SYNCS 0x989680 ;  /* 0x009896800000995d */ /* 0x004fea0003900000 */
[----:B------:R-:W2:Y:S02]  /*10b80*/  @!P1 SYNCS.PHASECHK.TRANS64 P1, [R6+URZ+0x13250], R5 ;  /* 0x01325005060095a7 */ /* 0x000ea4000802007f */
[----:B--2---:R-:W-:Y:S05]  /*10b90*/  @!P1 BRA `(.L_x_1714) ;  /* 0xfffffffc00ec9947 */ /* 0x004fea000383ffff */
[----:B------:R-:W-:Y:S05]  /*10ba0*/  BRA `(.L_x_1713) ;  /* 0xffffff8800647947 */ /* 0x000fea000383ffff */
.L_x_1748:
[----:B------:R-:W-:Y:S02]  /*10bb0*/  IMAD.MOV.U32 R13, RZ, RZ, R20 ;  /* 0x000000ffff0d7224 */ /* 0x000fe400078e0014 */
[----:B------:R-:W-:Y:S02]  /*10bc0*/  IMAD.MOV.U32 R12, RZ, RZ, RZ ;  /* 0x000000ffff0c7224 */ /* 0x000fe400078e00ff */
[----:B------:R-:W-:Y:S02]  /*10bd0*/  IMAD.MOV.U32 R11, RZ, RZ, 0x1f ;  /* 0x0000001fff0b7424 */ /* 0x000fe400078e00ff */
[----:B------:R-:W-:-:S07]  /*10be0*/  IMAD.MOV.U32 R15, RZ, RZ, -0x1 ;  /* 0xffffffffff0f7424 */ /* 0x000fce00078e00ff */
[----:B------:R-:W-:Y:S05]  /*10bf0*/  WARPSYNC.COLLECTIVE R15, `(.L_x_1818) ;  /* 0x000000000f087348 */ /* 0x000fea0003c00000 */
[----:B------:R0:W1:Y:S02]  /*10c00*/  SHFL.IDX P6, R14, R13, R12, R11 ;  /* 0x0000000c0d0e7389 */ /* 0x00006400000c000b */
[----:B01----:R-:W-:Y:S01]  /*10c10*/  ENDCOLLECTIVE ;  /* 0x000000000000791b */ /* 0x003fe20003800000 */
.L_x_1818:
[----:B------:R-:W-:Y:S05]  /*10c20*/  BRA `(.L_x_1819) ;  /* 0xffffffc800c47947 */ /* 0x000fea000383ffff */
.L_x_1750:
[----:B------:R-:W-:Y:S01]  /*10c30*/  BSSY B0, `(.L_x_1820) ;  /* 0x0000006000007945 */ /* 0x000fe20003800000 */
[----:B------:R-:W-:-:S07]  /*10c40*/  IMAD.MOV.U32 R15, RZ, RZ, -0x1 ;  /* 0xffffffffff0f7424 */ /* 0x000fce00078e00ff */
[----:B0-----:R-:W-:Y:S05]  /*10c50*/  WARPSYNC.COLLECTIVE R15, `(.L_x_1821) ;  /* 0x000000000f0c7348 */ /* 0x001fea0003c00000 */
[----:B------:R-:W-:Y:S02]  /*10c60*/  ELECT P6, UR62, PT ;  /* 0x00000000003e782f */ /* 0x000fe400038c0000 */
[----:B------:R-:W-:Y:S01]  /*10c70*/  MOV R14, UR62 ;  /* 0x0000003e000e7c02 */ /* 0x000fe20008000f00 */
[----:B0-----:R-:W-:Y:S10]  /*10c80*/  ENDCOLLECTIVE ;  /* 0x000000000000791b */ /* 0x001ff40003800000 */
.L_x_1821:
[----:B------:R-:W-:Y:S05]  /*10c90*/  BSYNC B0 ;  /* 0x0000000000007941 */ /* 0x000fea0003800000 */
.L_x_1820:
[----:B------:R-:W-:Y:S05]  /*10ca0*/  BRA `(.L_x_1822) ;  /* 0xffffffc800c47947 */ /* 0x000fea000383ffff */
.L_x_1752:
[----:B-1----:R1:W2:Y:S02]  /*10cb0*/  SYNCS.PHASECHK.TRANS64.TRYWAIT P0, [R5+URZ+0x13280], R2 ;  /* 0x01328002050075a7 */ /* 0x0022a4000800017f */
[----:B--2---:R-:W-:Y:S05]  /*10cc0*/  @!P0 NANOSLEEP.SYNCS 0x989680 ;  /* 0x009896800000895d */ /* 0x004fea0003900000 */
[----:B------:R-:W2:Y:S02]  /*10cd0*/  @!P0 SYNCS.PHASECHK.TRANS64 P0, [R5+URZ+0x13280], R2 ;  /* 0x01328002050085a7 */ /* 0x000ea4000800007f */
[----:B--2---:R-:W-:Y:S05]  /*10ce0*/  @!P0 BRA `(.L_x_1752) ;  /* 0xfffffffc00f08947 */ /* 0x004fea000383ffff */
[----:B------:R-:W-:Y:S05]  /*10cf0*/  BRA `(.L_x_1823) ;  /* 0xffffffcc00207947 */ /* 0x000fea000383ffff */
.L_x_1754:
[----:B--2---:R2:W3:Y:S02]  /*10d00*/  SYNCS.PHASECHK.TRANS64.TRYWAIT P0, [R5+URZ+0x13240], R2 ;  /* 0x01324002050075a7 */ /* 0x0044e4000800017f */
[----:B---3--:R-:W-:Y:S05]  /*10d10*/  @!P0 NANOSLEEP.SYNCS 0x989680 ;  /* 0x009896800000895d */ /* 0x008fea0003900000 */
[----:B------:R-:W3:Y:S02]  /*10d20*/  @!P0 SYNCS.PHASECHK.TRANS64 P0, [R5+URZ+0x13240], R2 ;  /* 0x01324002050085a7 */ /* 0x000ee4000800007f */
[----:B---3--:R-:W-:Y:S05]  /*10d30*/  @!P0 BRA `(.L_x_1754) ;  /* 0xfffffffc00f08947 */ /* 0x008fea000383ffff */
[----:B------:R-:W-:Y:S05]  /*10d40*/  BRA `(.L_x_1824) ;  /* 0xffffffcc00707947 */ /* 0x000fea000383ffff */
.L_x_1758:
[----:B------:R-:W-:Y:S02]  /*10d50*/  IMAD.MOV.U32 R13, RZ, RZ, R5 ;  /* 0x000000ffff0d7224 */ /* 0x000fe400078e0005 */
[----:B------:R-:W-:Y:S02]  /*10d60*/  IMAD.MOV.U32 R12, RZ, RZ, RZ ;  /* 0x000000ffff0c7224 */ /* 0x000fe400078e00ff */
[----:B------:R-:W-:Y:S02]  /*10d70*/  IMAD.MOV.U32 R11, RZ, RZ, 0x1c1f ;  /* 0x00001c1fff0b7424 */ /* 0x000fe400078e00ff */
[----:B------:R-:W-:Y:S02]  /*10d80*/  IMAD.MOV.U32 R15, RZ, RZ, -0x1 ;  /* 0xffffffffff0f7424 */ /* 0x000fe400078e00ff */
[----:B-----5:R-:W-:Y:S02]  /*10d90*/  IMAD R7, R9, R7, RZ ;  /* 0x0000000709077224 */ /* 0x020fe400078e02ff */
[----:B------:R-:W-:-:S07]  /*10da0*/  IMAD R25, R25, 0xc0, R10 ;  /* 0x000000c019197824 */ /* 0x000fce00078e020a */
[----:B------:R-:W-:Y:S05]  /*10db0*/  WARPSYNC.COLLECTIVE R15, `(.L_x_1825) ;  /* 0x000000000f087348 */ /* 0x000fea0003c00000 */
[----:B------:R0:W1:Y:S02]  /*10dc0*/  SHFL.IDX P6, R14, R13, R12, R11 ;  /* 0x0000000c0d0e7389 */ /* 0x00006400000c000b */
[----:B01----:R-:W-:Y:S01]  /*10dd0*/  ENDCOLLECTIVE ;  /* 0x000000000000791b */ /* 0x003fe20003800000 */
.L_x_1825:
[C---:B------:R-:W-:Y:S01]  /*10de0*/  VIADD R8, R25.reuse, 0x20 ;  /* 0x0000002019087836 */ /* 0x040fe20000000000 */
[----:B------:R-:W-:Y:S01]  /*10df0*/  ISETP.GE.AND P1, PT, R25, R7, PT ;  /* 0x000000071900720c */ /* 0x000fe20003f26270 */
[----:B------:R-:W-:Y:S02]  /*10e00*/  IMAD.MOV.U32 R13, RZ, RZ, R0 ;  /* 0x000000ffff0d7224 */ /* 0x000fe400078e0000 */
[----:B------:R-:W-:-:S10]  /*10e10*/  IMAD.MOV.U32 R2, RZ, RZ, R14 ;  /* 0x000000ffff027224 */ /* 0x000fd400078e000e */
[----:B------:R-:W-:Y:S05]  /*10e20*/  WARPSYNC.COLLECTIVE R15, `(.L_x_1826) ;  /* 0x000000000f087348 */ /* 0x000fea0003c00000 */
[----:B------:R0:W1:Y:S02]  /*10e30*/  SHFL.IDX P6, R14, R13, R12, R11 ;  /* 0x0000000c0d0e7389 */ /* 0x00006400000c000b */
[----:B01----:R-:W-:Y:S01]  /*10e40*/  ENDCOLLECTIVE ;  /* 0x000000000000791b */ /* 0x003fe20003800000 */
.L_x_1826:
        /* <DEDUP_REMOVED lines=8> */
.L_x_1827:
        /* <DEDUP_REMOVED lines=11> */
.L_x_1828:
        /* <DEDUP_REMOVED lines=8> */
.L_x_1829:
        /* <DEDUP_REMOVED lines=10> */
.L_x_1830:
        /* <DEDUP_REMOVED lines=8> */
.L_x_1831:
        /* <DEDUP_REMOVED lines=11> */
.L_x_1832:
[----:B------:R-:W-:Y:S02]  /*111d0*/  IMAD.MOV.U32 R13, RZ, RZ, R6 ;  /* 0x000000ffff0d7224 */ /* 0x000fe400078e0006 */
[----:B------:R-:W-:Y:S02]  /*111e0*/  IMAD.MOV.U32 R12, RZ, RZ, RZ ;  /* 0x000000ffff0c7224 */ /* 0x000fe400078e00ff */
[----:B------:R-:W-:-:S07]  /*111f0*/  IMAD.MOV.U32 R8, RZ, RZ, R14 ;  /* 0x000000ffff087224 */ /* 0x000fce00078e000e */
[----:B------:R-:W-:Y:S05]  /*11200*/  WARPSYNC.COLLECTIVE R15, `(.L_x_1833) ;  /* 0x000000000f087348 */ /* 0x000fea0003c00000 */
[----:B------:R0:W1:Y:S02]  /*11210*/  SHFL.IDX P6, R14, R13, R12, R11 ;  /* 0x0000000c0d0e7389 */ /* 0x00006400000c000b */
[----:B01----:R-:W-:Y:S01]  /*11220*/  ENDCOLLECTIVE ;  /* 0x000000000000791b */ /* 0x003fe20003800000 */
.L_x_1833:
        /* <DEDUP_REMOVED lines=11> */
.L_x_1834:
        /* <DEDUP_REMOVED lines=8> */
.L_x_1835:
        /* <DEDUP_REMOVED lines=10> */
.L_x_1836:
[----:B------:R-:W-:Y:S05]  /*11400*/  BRA `(.L_x_1837) ;  /* 0xffffffd000707947 */ /* 0x000fea000383ffff */
.L_x_1761:
[----:B0-----:R0:W1:Y:S02]  /*11410*/  SYNCS.PHASECHK.TRANS64.TRYWAIT P0, [R16+URZ+0x13220], R3 ;  /* 0x01322003100075a7 */ /* 0x001064000800017f */
[----:B-1----:R-:W-:Y:S05]  /*11420*/  @!P0 NANOSLEEP.SYNCS 0x989680 ;  /* 0x009896800000895d */ /* 0x002fea0003900000 */
[----:B------:R-:W1:Y:S02]  /*11430*/  @!P0 SYNCS.PHASECHK.TRANS64 P0, [R16+URZ+0x13220], R3 ;  /* 0x01322003100085a7 */ /* 0x000e64000800007f */
[----:B-1----:R-:W-:Y:S05]  /*11440*/  @!P0 BRA `(.L_x_1761) ;  /* 0xfffffffc00f08947 */ /* 0x002fea000383ffff */
[----:B------:R-:W-:Y:S05]  /*11450*/  BRA `(.L_x_1838) ;  /* 0xffffffd000d07947 */ /* 0x000fea000383ffff */
.L_x_1767:
[----:B0-----:R0:W1:Y:S02]  /*11460*/  SYNCS.PHASECHK.TRANS64.TRYWAIT P0, [R4+URZ+0x13280], R3 ;  /* 0x01328003040075a7 */ /* 0x001064000800017f */
[----:B-1----:R-:W-:Y:S05]  /*11470*/  @!P0 NANOSLEEP.SYNCS 0x989680 ;  /* 0x009896800000895d */ /* 0x002fea0003900000 */
[----:B------:R-:W1:Y:S02]  /*11480*/  @!P0 SYNCS.PHASECHK.TRANS64 P0, [R4+URZ+0x13280], R3 ;  /* 0x01328003040085a7 */ /* 0x000e64000800007f */
[----:B-1----:R-:W-:Y:S05]  /*11490*/  @!P0 BRA `(.L_x_1767) ;  /* 0xfffffffc00f08947 */ /* 0x002fea000383ffff */
[----:B------:R-:W-:Y:S05]  /*114a0*/  BRA `(.L_x_1839) ;  /* 0xffffffd400707947 */ /* 0x000fea000383ffff */
.L_x_1772:
[----:B-1----:R1:W2:Y:S02]  /*114b0*/  SYNCS.PHASECHK.TRANS64.TRYWAIT P0, [R4+URZ+0x13240], R3 ;  /* 0x01324003040075a7 */ /* 0x0022a4000800017f */
[----:B--2---:R-:W-:Y:S05]  /*114c0*/  @!P0 NANOSLEEP.SYNCS 0x989680 ;  /* 0x009896800000895d */ /* 0x004fea0003900000 */
[----:B------:R-:W2:Y:S02]  /*114d0*/  @!P0 SYNCS.PHASECHK.TRANS64 P0, [R4+URZ+0x13240], R3 ;  /* 0x01324003040085a7 */ /* 0x000ea4000800007f */
[----:B--2---:R-:W-:Y:S05]  /*114e0*/  @!P0 BRA `(.L_x_1772) ;  /* 0xfffffffc00f08947 */ /* 0x004fea000383ffff */
[----:B------:R-:W-:Y:S05]  /*114f0*/  BRA `(.L_x_1840) ;  /* 0xffffffd400ec7947 */ /* 0x000fea000383ffff */
.L_x_1778:
[----:B0-----:R0:W1:Y:S02]  /*11500*/  SYNCS.PHASECHK.TRANS64.TRYWAIT P0, [R3+URZ+0x13270], R2 ;  /* 0x01327002030075a7 */ /* 0x001064000800017f */
[----:B-1----:R-:W-:Y:S05]  /*11510*/  @!P0 NANOSLEEP.SYNCS 0x989680 ;  /* 0x009896800000895d */ /* 0x002fea0003900000 */
[----:B------:R-:W1:Y:S02]  /*11520*/  @!P0 SYNCS.PHASECHK.TRANS64 P0, [R3+URZ+0x13270], R2 ;  /* 0x01327002030085a7 */ /* 0x000e64000800007f */
[----:B-1----:R-:W-:Y:S05]  /*11530*/  @!P0 BRA `(.L_x_1778) ;  /* 0xfffffffc00f08947 */ /* 0x002fea000383ffff */
[----:B------:R-:W-:Y:S05]  /*11540*/  BRA `(.L_x_1841) ;  /* 0xffffffd800887947 */ /* 0x000fea000383ffff */
.L_x_1780:
[----:B0-----:R0:W1:Y:S02]  /*11550*/  SYNCS.PHASECHK.TRANS64.TRYWAIT P0, [R3+URZ+0x13260], R2 ;  /* 0x01326002030075a7 */ /* 0x001064000800017f */
[----:B-1----:R-:W-:Y:S05]  /*11560*/  @!P0 NANOSLEEP.SYNCS 0x989680 ;  /* 0x009896800000895d */ /* 0x002fea0003900000 */
[----:B------:R-:W1:Y:S02]  /*11570*/  @!P0 SYNCS.PHASECHK.TRANS64 P0, [R3+URZ+0x13260], R2 ;  /* 0x01326002030085a7 */ /* 0x000e64000800007f */
[----:B-1----:R-:W-:Y:S05]  /*11580*/  @!P0 BRA `(.L_x_1780) ;  /* 0xfffffffc00f08947 */ /* 0x002fea000383ffff */
[----:B------:R-:W-:Y:S05]  /*11590*/  BRA `(.L_x_1842) ;  /* 0xffffffd800907947 */ /* 0x000fea000383ffff */
.L_x_1787:
[----:B0-----:R0:W1:Y:S02]  /*115a0*/  SYNCS.PHASECHK.TRANS64.TRYWAIT P1, [R2+URZ+0x13270], R3 ;  /* 0x01327003020075a7 */ /* 0x001064000802017f */
[----:B-1----:R-:W-:Y:S05]  /*115b0*/  @!P1 NANOSLEEP.SYNCS 0x989680 ;  /* 0x009896800000995d */ /* 0x002fea0003900000 */
[----:B------:R-:W1:Y:S02]  /*115c0*/  @!P1 SYNCS.PHASECHK.TRANS64 P1, [R2+URZ+0x13270], R3 ;  /* 0x01327003020095a7 */ /* 0x000e64000802007f */
[----:B-1----:R-:W-:Y:S05]  /*115d0*/  @!P1 BRA `(.L_x_1787) ;  /* 0xfffffffc00f09947 */ /* 0x002fea000383ffff */
[----:B------:R-:W-:Y:S05]  /*115e0*/  BRA `(.L_x_1843) ;  /* 0xffffffdc00d47947 */ /* 0x000fea000383ffff */
.L_x_1789:
[----:B0-----:R0:W1:Y:S02]  /*115f0*/  SYNCS.PHASECHK.TRANS64.TRYWAIT P1, [R2+URZ+0x13260], R5 ;  /* 0x01326005020075a7 */ /* 0x001064000802017f */
[----:B-1----:R-:W-:Y:S05]  /*11600*/  @!P1 NANOSLEEP.SYNCS 0x989680 ;  /* 0x009896800000995d */ /* 0x002fea0003900000 */
[----:B------:R-:W1:Y:S02]  /*11610*/  @!P1 SYNCS.PHASECHK.TRANS64 P1, [R2+URZ+0x13260], R5 ;  /* 0x01326005020095a7 */ /* 0x000e64000802007f */
[----:B-1----:R-:W-:Y:S05]  /*11620*/  @!P1 BRA `(.L_x_1789) ;  /* 0xfffffffc00f09947 */ /* 0x002fea000383ffff */
[----:B------:R-:W-:Y:S05]  /*11630*/  BRA `(.L_x_1844) ;  /* 0xffffffdc00dc7947 */ /* 0x000fea000383ffff */
.L_x_1802:
[----:B0-----:R0:W1:Y:S02]  /*11640*/  SYNCS.PHASECHK.TRANS64.TRYWAIT P0, [R7+URZ+0x13220], R0 ;  /* 0x01322000070075a7 */ /* 0x001064000800017f */
[----:B-1----:R-:W-:Y:S05]  /*11650*/  @!P0 NANOSLEEP.SYNCS 0x989680 ;  /* 0x009896800000895d */ /* 0x002fea0003900000 */
[----:B------:R-:W1:Y:S02]  /*11660*/  @!P0 SYNCS.PHASECHK.TRANS64 P0, [R7+URZ+0x13220], R0 ;  /* 0x01322000070085a7 */ /* 0x000e64000800007f */
[----:B-1----:R-:W-:Y:S05]  /*11670*/  @!P0 BRA `(.L_x_1802) ;  /* 0xfffffffc00f08947 */ /* 0x002fea000383ffff */
[----:B------:R-:W-:Y:S05]  /*11680*/  BRA `(.L_x_1845) ;  /* 0xffffffec00d07947 */ /* 0x000fea000383ffff */
.L_x_1803:
        /* <DEDUP_REMOVED lines=11> */
.L_x_1847:
[----:B------:R-:W-:Y:S05]  /*11740*/  BSYNC B0 ;  /* 0x0000000000007941 */ /* 0x000fea0003800000 */
.L_x_1846:
[----:B------:R-:W-:Y:S05]  /*11750*/  BRA `(.L_x_1848) ;  /* 0xffffffec00b87947 */ /* 0x000fea000383ffff */
.L_x_1806:
[----:B------:R-:W-:Y:S01]  /*11760*/  BSSY B1, `(.L_x_1849) ;  /* 0x0000006000017945 */ /* 0x000fe20003800000 */
[----:B------:R-:W-:-:S07]  /*11770*/  IMAD.MOV.U32 R15, RZ, RZ, -0x1 ;  /* 0xffffffffff0f7424 */ /* 0x000fce00078e00ff */
[----:B0-----:R-:W-:Y:S05]  /*11780*/  WARPSYNC.COLLECTIVE R15, `(.L_x_1850) ;  /* 0x000000000f0c7348 */ /* 0x001fea0003c00000 */
[----:B------:R-:W-:Y:S02]  /*11790*/  ELECT P6, UR62, PT ;  /* 0x00000000003e782f */ /* 0x000fe400038c0000 */
[----:B------:R-:W-:Y:S01]  /*117a0*/  MOV R14, UR62 ;  /* 0x0000003e000e7c02 */ /* 0x000fe20008000f00 */
[----:B0-----:R-:W-:Y:S10]  /*117b0*/  ENDCOLLECTIVE ;  /* 0x000000000000791b */ /* 0x001ff40003800000 */
.L_x_1850:
[----:B------:R-:W-:Y:S05]  /*117c0*/  BSYNC B1 ;  /* 0x0000000000017941 */ /* 0x000fea0003800000 */
.L_x_1849:
[----:B------:R-:W-:Y:S05]  /*117d0*/  BRA `(.L_x_1851) ;  /* 0xffffffec00b07947 */ /* 0x000fea000383ffff */
.L_x_1808:
[----:B0-----:R0:W1:Y:S02]  /*117e0*/  SYNCS.PHASECHK.TRANS64.TRYWAIT P1, [R5+URZ], R4 ;  /* 0x00000004050075a7 */ /* 0x001064000802017f */
[----:B-1----:R-:W-:Y:S05]  /*117f0*/  @!P1 NANOSLEEP.SYNCS 0x989680 ;  /* 0x009896800000995d */ /* 0x002fea0003900000 */
[----:B------:R-:W1:Y:S02]  /*11800*/  @!P1 SYNCS.PHASECHK.TRANS64 P1, [R5+URZ], R4 ;  /* 0x00000004050095a7 */ /* 0x000e64000802007f */
[----:B-1----:R-:W-:Y:S05]  /*11810*/  @!P1 BRA `(.L_x_1808) ;  /* 0xfffffffc00f09947 */ /* 0x002fea000383ffff */
[----:B------:R-:W-:Y:S05]  /*11820*/  BRA `(.L_x_1852) ;  /* 0xffffffec00e47947 */ /* 0x000fea000383ffff */
.L_x_1809:
[----:B-1----:R1:W2:Y:S02]  /*11830*/  SYNCS.PHASECHK.TRANS64.TRYWAIT P1, [R3+URZ], R0 ;  /* 0x00000000030075a7 */ /* 0x0022a4000802017f */
[----:B--2---:R-:W-:Y:S05]  /*11840*/  @!P1 NANOSLEEP.SYNCS 0x989680 ;  /* 0x009896800000995d */ /* 0x004fea0003900000 */
[----:B------:R-:W2:Y:S02]  /*11850*/  @!P1 SYNCS.PHASECHK.TRANS64 P1, [R3+URZ], R0 ;  /* 0x00000000030095a7 */ /* 0x000ea4000802007f */
[----:B--2---:R-:W-:Y:S05]  /*11860*/  @!P1 BRA `(.L_x_1809) ;  /* 0xfffffffc00f09947 */ /* 0x004fea000383ffff */
[----:B------:R-:W-:Y:S05]  /*11870*/  BRA `(.L_x_1853) ;  /* 0xffffffec00d87947 */ /* 0x000fea000383ffff */
.L_x_1811:
[----:B-1----:R1:W2:Y:S02]  /*11880*/  SYNCS.PHASECHK.TRANS64.TRYWAIT P1, [R3+URZ+0x13260], R4 ;  /* 0x01326004030075a7 */ /* 0x0022a4000802017f */
[----:B--2---:R-:W-:Y:S05]  /*11890*/  @!P1 NANOSLEEP.SYNCS 0x989680 ;  /* 0x009896800000995d */ /* 0x004fea0003900000 */
[----:B------:R-:W2:Y:S02]  /*118a0*/  @!P1 SYNCS.PHASECHK.TRANS64 P1, [R3+URZ+0x13260], R4 ;  /* 0x01326004030095a7 */ /* 0x000ea4000802007f */
[----:B--2---:R-:W-:Y:S05]  /*118b0*/  @!P1 BRA `(.L_x_1811) ;  /* 0xfffffffc00f09947 */ /* 0x004fea000383ffff */
[----:B------:R-:W-:Y:S05]  /*118c0*/  BRA `(.L_x_1854) ;  /* 0xffffffec00d87947 */ /* 0x000fea000383ffff */
.L_x_1813:
[----:B0-----:R0:W2:Y:S02]  /*118d0*/  SYNCS.PHASECHK.TRANS64.TRYWAIT P1, [R5+URZ+0x13260], R0 ;  /* 0x01326000050075a7 */ /* 0x0010a4000802017f */
[----:B--2---:R-:W-:Y:S05]  /*118e0*/  @!P1 NANOSLEEP.SYNCS 0x989680 ;  /* 0x009896800000995d */ /* 0x004fea0003900000 */
[----:B------:R-:W2:Y:S02]  /*118f0*/  @!P1 SYNCS.PHASECHK.TRANS64 P1, [R5+URZ+0x13260], R0 ;  /* 0x01326000050095a7 */ /* 0x000ea4000802007f */
[----:B--2---:R-:W-:Y:S05]  /*11900*/  @!P1 BRA `(.L_x_1813) ;  /* 0xfffffffc00f09947 */ /* 0x004fea000383ffff */
[----:B------:R-:W-:Y:S05]  /*11910*/  BRA `(.L_x_1855) ;  /* 0xffffffec00d87947 */ /* 0x000fea000383ffff */
.L_x_1815:
[----:B--2---:R2:W3:Y:S02]  /*11920*/  SYNCS.PHASECHK.TRANS64.TRYWAIT P0, [R3+URZ+0x13280], R4 ;  /* 0x01328004030075a7 */ /* 0x0044e4000800017f */
[----:B---3--:R-:W-:Y:S05]  /*11930*/  @!P0 NANOSLEEP.SYNCS 0x989680 ;  /* 0x009896800000895d */ /* 0x008fea0003900000 */
[----:B------:R-:W3:Y:S02]  /*11940*/  @!P0 SYNCS.PHASECHK.TRANS64 P0, [R3+URZ+0x13280], R4 ;  /* 0x01328004030085a7 */ /* 0x000ee4000800007f */
[----:B---3--:R-:W-:Y:S05]  /*11950*/  @!P0 BRA `(.L_x_1815) ;  /* 0xfffffffc00f08947 */ /* 0x008fea000383ffff */
[----:B------:R-:W-:Y:S05]  /*11960*/  BRA `(.L_x_1816) ;  /* 0xffffffec00d47947 */ /* 0x000fea000383ffff */
.L_x_1856:
        /* <DEDUP_REMOVED lines=9> */
.L_x_2204:


//--------------------- .text._ZN7cutlass13device_kernelIN5flash11enable_sm90INS1_16FlashAttnFwdSm90INS1_25CollectiveMainloopFwdSm90ILi2EN4cute5tupleIJNS5_1CILi1EEES8_S8_EEENS6_IJNS7_ILi192EEENS7_ILi160EEENS7_ILi64EEEEEELi64ENS_12float_e4m3_tEfNS_4arch4Sm90ELb1ELb0ELb0ELb1ELb0ELb1ELb0ELb1ELb1ELb1ELb0ELb0EEENS1_21CollectiveEpilogueFwdINS6_IJSA_SC_SB_EEES9_NS_10bfloat16_tESG_Li384ELb1ELb1ELb0ELb1EEENS1_36VarlenDynamicPersistentTileSchedulerILi192ELi160ELi384ELi128ELb0ELb1ELb1ELb1ELb1ELb1EEEEEEEEEvNT_6ParamsE --------------------------
	.section	.text._ZN7cutlass13device_kernelIN5flash11enable_sm90INS1_16FlashAttnFwdSm90INS1_25CollectiveMainloopFwdSm90ILi2EN4cute5tupleIJNS5_1CILi1EEES8_S8_EEENS6_IJNS7_ILi192EEENS7_ILi160EEENS7_ILi64EEEEEELi64ENS_12float_e4m3_tEfNS_4arch4Sm90ELb1ELb0ELb0ELb1ELb0ELb1ELb0ELb1ELb1ELb1ELb0ELb0EEENS1_21CollectiveEpilogueFwdINS6_IJSA_SC_SB_EEES9_NS_10bfloat16_tESG_Li384ELb1ELb1ELb0ELb1EEENS1_36VarlenDynamicPersistentTileSchedulerILi192ELi160ELi384ELi128ELb0ELb1ELb1ELb1ELb1ELb1EEEEEEEEEvNT_6ParamsE,"ax",@progbits
	.align	128
.text._ZN7cutlass13device_kernelIN5flash11enable_sm90INS1_16FlashAttnFwdSm90INS1_25CollectiveMainloopFwdSm90ILi2EN4cute5tupleIJNS5_1CILi1EEES8_S8_EEENS6_IJNS7_ILi192EEENS7_ILi160EEENS7_ILi64EEEEEELi64ENS_12float_e4m3_tEfNS_4arch4Sm90ELb1ELb0ELb0ELb1ELb0ELb1ELb0ELb1ELb1ELb1ELb0ELb0EEENS1_21CollectiveEpilogueFwdINS6_IJSA_SC_SB_EEES9_NS_10bfloat16_tESG_Li384ELb1ELb1ELb0ELb1EEENS1_36VarlenDynamicPersistentTileSchedulerILi192ELi160ELi384ELi128ELb0ELb1ELb1ELb1ELb1ELb1EEEEEEEEEvNT_6ParamsE:
        .type           _ZN7cutlass13device_kernelIN5flash11enable_sm90INS1_16FlashAttnFwdSm90INS1_25CollectiveMainloopFwdSm90ILi2EN4cute5tupleIJNS5_1CILi1EEES8_S8_EEENS6_IJNS7_ILi192EEENS7_ILi160EEENS7_ILi64EEEEEELi64ENS_12float_e4m3_tEfNS_4arch4Sm90ELb1ELb0ELb0ELb1ELb0ELb1ELb0ELb1ELb1ELb1ELb0ELb0EEENS1_21CollectiveEpilogueFwdINS6_IJSA_SC_SB_EEES9_NS_10bfloat16_tESG_Li384ELb1ELb1ELb0ELb1EEENS1_36VarlenDynamicPersistentTileSchedulerILi192ELi160ELi384ELi128ELb0ELb1ELb1ELb1ELb1ELb1EEEEEEEEEvNT_6ParamsE,@function
        .size           _ZN7cutlass13device_kernelIN5flash11enable_sm90INS1_16FlashAttnFwdSm90INS1_25CollectiveMainloopFwdSm90ILi2EN4cute5tupleIJNS5_1CILi1EEES8_S8_EEENS6_IJNS7_ILi192EEENS7_ILi160EEENS7_ILi64EEEEEELi64ENS_12float_e4m3_tEfNS_4arch4Sm90ELb1ELb0ELb0ELb1ELb0ELb1ELb0ELb1ELb1ELb1ELb0ELb0EEENS1_21CollectiveEpilogueFwdINS6_IJSA_SC_SB_EEES9_NS_10bfloat16_tESG_Li384ELb1ELb1ELb0ELb1EEENS1_36VarlenDynamicPersistentTileSchedulerILi192ELi160ELi384ELi128ELb0ELb1ELb1ELb1ELb1ELb1EEEEEEEEEvNT_6ParamsE,(.L_x_2205 - _ZN7cutlass13device_kernelIN5flash11enable_sm90INS1_16FlashAttnFwdSm90INS1_25CollectiveMainloopFwdSm90ILi2EN4cute5tupleIJNS5_1CILi1EEES8_S8_EEENS6_IJNS7_ILi192EEENS7_ILi160EEENS7_ILi64EEEEEELi64ENS_12float_e4m3_tEfNS_4arch4Sm90ELb1ELb0ELb0ELb1ELb0ELb1ELb0ELb1ELb1ELb1ELb0ELb0EEENS1_21CollectiveEpilogueFwdINS6_IJSA_SC_SB_EEES9_NS_10bfloat16_tESG_Li384ELb1ELb1ELb0ELb1EEENS1_36VarlenDynamicPersistentTileSchedulerILi192ELi160ELi384ELi128ELb0ELb1ELb1ELb1ELb1ELb1EEEEEEEEEvNT_6ParamsE)
        .other          _ZN7cutlass13device_kernelIN5flash11enable_sm90INS1_16FlashAttnFwdSm90INS1_25CollectiveMainloopFwdSm90ILi2EN4cute5tupleIJNS5_1CILi1EEES8_S8_EEENS6_IJNS7_ILi192EEENS7_ILi160EEENS7_ILi64EEEEEELi64ENS_12float_e4m3_tEfNS_4arch4Sm90ELb1ELb0ELb0ELb1ELb0ELb1ELb0ELb1ELb1ELb1ELb0ELb0EEENS1_21CollectiveEpilogueFwdINS6_IJSA_SC_SB_EEES9_NS_10bfloat16_tESG_Li384ELb1ELb1ELb0ELb1EEENS1_36VarlenDynamicPersistentTileSchedulerILi192ELi160ELi384ELi128ELb0ELb1ELb1ELb1ELb1ELb1EEEEEEEEEvNT_6ParamsE,@"STO_CUDA_ENTRY STV_DEFAULT"
_ZN7cutlass13device_kernelIN5flash11enable_sm90INS1_16FlashAttnFwdSm90INS1_25CollectiveMainloopFwdSm90ILi2EN4cute5tupleIJNS5_1CILi1EEES8_S8_EEENS6_IJNS7_ILi192EEENS7_ILi160EEENS7_ILi64EEEEEELi64ENS_12float_e4m3_tEfNS_4arch4Sm90ELb1ELb0ELb0ELb1ELb0ELb1ELb0ELb1ELb1ELb1ELb0ELb0EEENS1_21CollectiveEpilogueFwdINS6_IJSA_SC_SB_EEES9_NS_10bfloat16_tESG_Li384ELb1ELb1ELb0ELb1EEENS1_36VarlenDynamicPersistentTileSchedulerILi192ELi160ELi384ELi128ELb0ELb1ELb1ELb1ELb1ELb1EEEEEEEEEvNT_6ParamsE:
        /* <DEDUP_REMOVED lines=23> */
.L_x_1858:
[----:B------:R-:W-:Y:S05]  /*0170*/  BSYNC B0 ;  /* 0x0000000000007941 */ /* 0x000fea0003800000 */
.L_x_1857:
        /* <DEDUP_REMOVED lines=40> */
.L_x_1859:
        /* <DEDUP_REMOVED lines=22> */
.L_x_1860:
        /* <DEDUP_REMOVED lines=18> */
.L_x_1861:
        /* <DEDUP_REMOVED lines=22> */
.L_x_1862:
        /* <DEDUP_REMOVED lines=22> */
.L_x_1863:
        /* <DEDUP_REMOVED lines=9> */
.L_x_1866:
        /* <DEDUP_REMOVED lines=19> */
[----:B------:R-:W-:Y:S02]  /*0b00*/  SHF.R.S32.HI R0, RZ, 0x1f, R18 ;  /* 0x0000001fff007819 */ /* 0x000fe40000011412 */
[-C--:B------:R-:W-:Y:S02]  /*0b10*/  LEA.HI R3, R18, R18.reuse, RZ, 0x1 ;  /* 0x0000001212037211 */ /* 0x080fe400078f08ff */
[CC--:B--2---:R-:W-:Y:S02]  /*0b20*/  LEA.HI R2, R0.reuse, R18.reuse, RZ, 0x7 ;  /* 0x0000001200027211 */ /* 0x0c4fe400078f38ff */
[CC--:B------:R-:W-:Y:S02]  /*0b30*/  LEA.HI R4, R0.reuse, R18.reuse, RZ, 0x5 ;  /* 0x0000001200047211 */ /* 0x0c0fe400078f28ff */
[----:B------:R-:W-:Y:S02]  /*0b40*/  LEA.HI R6, R0, R18, RZ, 0x4 ;  /* 0x0000001200067211 */ /* 0x000fe400078f20ff */
[----:B------:R-:W-:-:S02]  /*0b50*/  SHF.R.S32.HI R156, RZ, 0x1, R3 ;  /* 0x00000001ff9c7819 */ /* 0x000fc40000011403 */
[----:B------:R-:W-:Y:S01]  /*0b60*/  LOP3.LUT R10, R2, 0xffffff80, RZ, 0xc0, !PT ;  /* 0xffffff80020a7812 */ /* 0x000fe200078ec0ff */
[----:B------:R-:W-:Y:S01]  /*0b70*/  IMAD.SHL.U32 R5, R4, 0x20, RZ ;  /* 0x0000002004057824 */ /* 0x000fe200078e00ff */
[----:B------:R-:W-:Y:S02]  /*0b80*/  LOP3.LUT R8, R6, 0x3fffff0, RZ, 0xc0, !PT ;  /* 0x03fffff006087812 */ /* 0x000fe400078ec0ff */
[----:B------:R-:W-:Y:S01]  /*0b90*/  LEA.HI R4, R3, R156, RZ, 0x1 ;  /* 0x0000009c03047211 */ /* 0x000fe200078f08ff */
[C---:B------:R-:W-:Y:S01]  /*0ba0*/  IMAD.IADD R20, R18.reuse, 0x1, -R10 ;  /* 0x0000000112147824 */ /* 0x040fe200078e0a0a */
[----:B------:R-:W-:Y:S02]  /*0bb0*/  SHF.R.S32.HI R7, RZ, 0x4, R6 ;  /* 0x00000004ff077819 */ /* 0x000fe40000011406 */
[----:B------:R-:W-:Y:S01]  /*0bc0*/  LOP3.LUT R9, R5, 0xfffffc00, RZ, 0xc0, !PT ;  /* 0xfffffc0005097812 */ /* 0x000fe200078ec0ff */
[----:B------:R-:W-:Y:S01]  /*0bd0*/  IMAD.IADD R8, R18, 0x1, -R8 ;  /* 0x0000000112087824 */ /* 0x000fe200078e0a08 */
[----:B------:R-:W-:-:S02]  /*0be0*/  LOP3.LUT R5, R4, 0x3fffffe, RZ, 0xc0, !PT ;  /* 0x03fffffe04057812 */ /* 0x000fc400078ec0ff */
[----:B------:R-:W-:Y:S02]  /*0bf0*/  LEA.HI R6, R6, R7, RZ, 0x1 ;  /* 0x0000000706067211 */ /* 0x000fe400078f08ff */
[----:B------:R-:W-:Y:S01]  /*0c00*/  SHF.R.S32.HI R10, RZ, 0x1f, R20 ;  /* 0x0000001fff0a7819 */ /* 0x000fe20000011414 */
[----:B------:R-:W-:Y:S01]  /*0c10*/  IMAD.IADD R5, R156, 0x1, -R5 ;  /* 0x000000019c057824 */ /* 0x000fe200078e0a05 */
[----:B------:R-:W-:Y:S01]  /*0c20*/  LOP3.LUT R6, R6, 0x1ffffffe, RZ, 0xc0, !PT ;  /* 0x1ffffffe06067812 */ /* 0x000fe200078ec0ff */
[----:B------:R-:W-:Y:S01]  /*0c30*/  IMAD R9, R8, 0x40, R9 ;  /* 0x0000004008097824 */ /* 0x000fe200078e0209 */
[----:B------:R-:W-:Y:S01]  /*0c40*/  LEA.HI R8, R10, R20, RZ, 0x2 ;  /* 0x000000140a087211 */ /* 0x000fe200078f10ff */
[C---:B------:R-:W-:Y:S01]  /*0c50*/  IMAD R19, R7.reuse, 0x8, R5 ;  /* 0x0000000807137824 */ /* 0x040fe200078e0205 */
[----:B------:R-:W-:Y:S01]  /*0c60*/  LEA.HI R4, R0, R18, RZ, 0x2 ;  /* 0x0000001200047211 */ /* 0x000fe200078f10ff */
[----:B------:R-:W-:Y:S01]  /*0c70*/  IMAD.IADD R6, R7, 0x1, -R6 ;  /* 0x0000000107067824 */ /* 0x000fe200078e0a06 */
[----:B------:R-:W-:-:S02]  /*0c80*/  SHF.R.S32.HI R7, RZ, 0x2, R8 ;  /* 0x00000002ff077819 */ /* 0x000fc40000011408 */
[----:B------:R-:W-:Y:S02]  /*0c90*/  SHF.R.S32.HI R12, RZ, 0x1f, R8 ;  /* 0x0000001fff0c7819 */ /* 0x000fe40000011408 */
[----:B------:R-:W-:Y:S02]  /*0ca0*/  SHF.R.S32.HI R21, RZ, 0x7, R2 ;  /* 0x00000007ff157819 */ /* 0x000fe40000011402 */
[--C-:B------:R-:W-:Y:S02]  /*0cb0*/  SHF.R.S32.HI R2, RZ, 0x2, R4.reuse ;  /* 0x00000002ff027819 */ /* 0x100fe40000011404 */
[----:B------:R-:W-:Y:S02]  /*0cc0*/  SHF.R.S32.HI R5, RZ, 0x1f, R4 ;  /* 0x0000001fff057819 */ /* 0x000fe40000011404 */
[----:B------:R-:W-:Y:S02]  /*0cd0*/  LEA.HI R12, R12, R7, RZ, 0x3 ;  /* 0x000000070c0c7211 */ /* 0x000fe400078f18ff */
[----:B------:R-:W-:Y:S01]  /*0ce0*/  LOP3.LUT R11, R4, 0xfffffffc, RZ, 0xc0, !PT ;  /* 0xfffffffc040b7812 */ /* 0x000fe200078ec0ff */
[----:B------:R-:W-:Y:S01]  /*0cf0*/  IMAD.HI R4, R21, 0x55555556, RZ ;  /* 0x5555555615047827 */ /* 0x000fe200078e02ff */
[----:B------:R-:W-:-:S02]  /*0d00*/  LEA.HI R5, R5, R2, RZ, 0x2 ;  /* 0x0000000205057211 */ /* 0x000fc400078f10ff */
[----:B------:R-:W-:Y:S02]  /*0d10*/  LOP3.LUT R12, R12, 0xfffffff8, RZ, 0xc0, !PT ;  /* 0xfffffff80c0c7812 */ /* 0x000fe400078ec0ff */
[----:B------:R-:W-:Y:S02]  /*0d20*/  LEA.HI R10, R10, R20, RZ, 0x5 ;  /* 0x000000140a0a7211 */ /* 0x000fe400078f28ff */
[----:B------:R-:W-:Y:S01]  /*0d30*/  LOP3.LUT R5, R5, 0xfffffffc, RZ, 0xc0, !PT ;  /* 0xfffffffc05057812 */ /* 0x000fe200078ec0ff */
[----:B------:R-:W-:Y:S01]  /*0d40*/  IMAD.IADD R7, R7, 0x1, -R12 ;  /* 0x0000000107077824 */ /* 0x000fe200078e0a0c */
[----:B------:R-:W-:Y:S02]  /*0d50*/  LEA.HI R4, R4, R4, RZ, 0x1 ;  /* 0x0000000404047211 */ /* 0x000fe400078f08ff */
[----:B------:R-:W-:Y:S01]  /*0d60*/  SHF.R.S32.HI R10, RZ, 0x5, R10 ;  /* 0x00000005ff0a7819 */ /* 0x000fe2000001140a */
[----:B------:R-:W-:Y:S02]  /*0d70*/  IMAD.IADD R5, R2, 0x1, -R5 ;  /* 0x0000000102057824 */ /* 0x000fe400078e0a05 */
[----:B------:R-:W-:-:S02]  /*0d80*/  IMAD R2, R6, 0x8, R9 ;  /* 0x0000000806027824 */ /* 0x000fc400078e0209 */
[----:B------:R-:W-:Y:S02]  /*0d90*/  IMAD R4, R4, -0x3, R21 ;  /* 0xfffffffd04047824 */ /* 0x000fe400078e0215 */
[----:B------:R-:W-:Y:S01]  /*0da0*/  IMAD R7, R10, 0x10, R7 ;  /* 0x000000100a077824 */ /* 0x000fe200078e0207 */
[----:B------:R3:W-:Y:S03]  /*0db0*/  STL [R1+0x84], R2 ;  /* 0x0000840201007387 */ /* 0x0007e60000100800 */
[----:B------:R-:W-:Y:S01]  /*0dc0*/  IMAD R4, R4, 0x40, R7 ;  /* 0x0000004004047824 */ /* 0x000fe200078e0207 */
[----:B------:R-:W-:Y:S01]  /*0dd0*/  STL [R1+0x74], R5 ;  /* 0x0000740501007387 */ /* 0x000fe20000100800 */
[----:B------:R-:W-:-:S03]  /*0de0*/  LEA.HI R0, R0, R18, RZ, 0x3 ;  /* 0x0000001200007211 */ /* 0x000fc600078f18ff */
[----:B------:R-:W-:Y:S04]  /*0df0*/  STL [R1+0x54], R13 ;  /* 0x0000540d01007387 */ /* 0x000fe80000100800 */
[----:B------:R-:W-:Y:S04]  /*0e00*/  STL [R1+0x58], R14 ;  /* 0x0000580e01007387 */ /* 0x000fe80000100800 */
[----:B------:R-:W-:Y:S04]  /*0e10*/  STL [R1+0x5c], R15 ;  /* 0x00005c0f01007387 */ /* 0x000fe80000100800 */
[----:B------:R-:W-:Y:S04]  /*0e20*/  STL [R1+0x80], R4 ;  /* 0x0000800401007387 */ /* 0x000fe80000100800 */
[----:B------:R-:W-:Y:S01]  /*0e30*/  STL [R1+0x68], RZ ;  /* 0x000068ff01007387 */ /* 0x000fe20000100800 */
[----:B------:R-:W-:-:S02]  /*0e40*/  LOP3.LUT R3, R3, 0xfffffffe, RZ, 0xc0, !PT ;  /* 0xfffffffe03037812 */ /* 0x000fc400078ec0ff */
[----:B------:R-:W-:-:S03]  /*0e50*/  SHF.R.S32.HI R6, RZ, 0x3, R0 ;  /* 0x00000003ff067819 */ /* 0x000fc60000011400 */
[C---:B------:R-:W-:Y:S02]  /*0e60*/  IMAD.IADD R3, R18.reuse, 0x1, -R3 ;  /* 0x0000000112037824 */ /* 0x040fe400078e0a03 */
[----:B------:R-:W-:Y:S02]  /*0e70*/  IMAD.IADD R11, R18, 0x1, -R11 ;  /* 0x00000001120b7824 */ /* 0x000fe400078e0a0b */
[----:B------:R-:W-:-:S03]  /*0e80*/  IMAD.SHL.U32 R6, R3, 0x8, RZ ;  /* 0x0000000803067824 */ /* 0x000fc600078e00ff */
[----:B------:R-:W-:Y:S02]  /*0e90*/  LEA.HI R12, R11, R11, RZ, 0x1 ;  /* 0x0000000b0b0c7211 */ /* 0x000fe400078f08ff */
[----:B------:R-:W-:Y:S02]  /*0ea0*/  LOP3.LUT R8, R8, 0x7ffffffc, RZ, 0xc0, !PT ;  /* 0x7ffffffc08087812 */ /* 0x000fe400078ec0ff */
[----:B------:R-:W-:-:S03]  /*0eb0*/  LOP3.LUT R12, R12, 0x1ffffffe, RZ, 0xc0, !PT ;  /* 0x1ffffffe0c0c7812 */ /* 0x000fc600078ec0ff */
[----:B------:R-:W-:Y:S02]  /*0ec0*/  IMAD.IADD R7, R20, 0x1, -R8 ;  /* 0x0000000114077824 */ /* 0x000fe400078e0a08 */
[----:B------:R-:W-:Y:S01]  /*0ed0*/  IMAD.IADD R12, R11, 0x1, -R12 ;  /* 0x000000010b0c7824 */ /* 0x000fe200078e0a0c */
[----:B------:R-:W-:Y:S02]  /*0ee0*/  CS2R R22, SRZ ;  /* 0x0000000000167805 */ /* 0x000fe4000001ff00 */
[----:B---3--:R-:W-:-:S05]  /*0ef0*/  LOP3.LUT R2, R17, 0x1, RZ, 0xfc, !PT ;  /* 0x0000000111027812 */ /* 0x008fca00078efcff */
[----:B------:R0:W-:Y:S02]  /*0f00*/  STL [R1+0x4], R2 ;  /* 0x0000040201007387 */ /* 0x0001e40000100800 */
[----:B0-----:R-:W-:Y:S01]  /*0f10*/  LOP3.LUT R2, R0, 0xfffffff8, RZ, 0xc0, !PT ;  /* 0xfffffff800027812 */ /* 0x001fe200078ec0ff */
[----:B------:R-:W-:-:S04]  /*0f20*/  IMAD.SHL.U32 R0, R5, 0x80, RZ ;  /* 0x0000008005007824 */ /* 0x000fc800078e00ff */
[----:B------:R-:W-:-:S04]  /*0f30*/  IMAD.IADD R2, R18, 0x1, -R2 ;  /* 0x0000000112027824 */ /* 0x000fc800078e0a02 */
[----:B------:R-:W-:Y:S01]  /*0f40*/  IMAD.SHL.U32 R5, R2, 0x8, RZ ;  /* 0x0000000802057824 */ /* 0x000fe200078e00ff */
[----:B------:R-:W-:Y:S01]  /*0f50*/  LOP3.LUT R2, R0, 0x180, RZ, 0xc0, !PT ;  /* 0x0000018000027812 */ /* 0x000fe200078ec0ff */
[----:B------:R-:W-:Y:S01]  /*0f60*/  IMAD.SHL.U32 R18, R3, 0x10, RZ ;  /* 0x0000001003127824 */ /* 0x000fe200078e00ff */
[----:B------:R-:W-:Y:S02]  /*0f70*/  STL [R1+0x8], RZ ;  /* 0x000008ff01007387 */ /* 0x000fe40000100800 */
[----:B------:R-:W-:Y:S02]  /*0f80*/  SHF.R.S32.HI R3, RZ, 0x1f, R5 ;  /* 0x0000001fff037819 */ /* 0x000fe40000011405 */
[----:B------:R0:W-:Y:S01]  /*0f90*/  STL [R1+0x10], R6 ;  /* 0x0000100601007387 */ /* 0x0001e20000100800 */
[----:B------:R-:W-:-:S03]  /*0fa0*/  SHF.R.S32.HI R0, RZ, 0x1f, R156 ;  /* 0x0000001fff007819 */ /* 0x000fc6000001149c */
[----:B------:R1:W-:Y:S01]  /*0fb0*/  STL [R1+0x70], R5 ;  /* 0x0000700501007387 */ /* 0x0003e20000100800 */
[----:B------:R-:W-:-:S03]  /*0fc0*/  LOP3.LUT R0, R2, 0x10, R18, 0xf8, !PT ;  /* 0x0000001002007812 */ /* 0x000fc600078ef812 */
[----:B------:R-:W-:Y:S01]  /*0fd0*/  STL [R1+0x34], R2 ;  /* 0x0000340201007387 */ /* 0x000fe20000100800 */
[----:B0-----:R-:W-:-:S03]  /*0fe0*/  VIADD R6, R6, 0x10 ;  /* 0x0000001006067836 */ /* 0x001fc60000000000 */
[----:B------:R0:W-:Y:S01]  /*0ff0*/  STL [R1+0x88], R3 ;  /* 0x0000880301007387 */ /* 0x0001e20000100800 */
[----:B-1----:R-:W-:-:S03]  /*1000*/  IMAD.SHL.U32 R5, R19, 0x40, RZ ;  /* 0x0000004013057824 */ /* 0x002fc600078e00ff */
[----:B------:R-:W-:Y:S01]  /*1010*/  STL [R1+0xc], R6 ;  /* 0x00000c0601007387 */ /* 0x000fe20000100800 */
[----:B0-----:R-:W-:Y:S02]  /*1020*/  SHF.R.U32.HI R3, RZ, 0x3, R2 ;  /* 0x00000003ff037819 */ /* 0x001fe40000011602 */
[----:B------:R-:W-:Y:S02]  /*1030*/  LOP3.LUT R2, R2, 0x30, R18, 0xf8, !PT ;  /* 0x0000003002027812 */ /* 0x000fe400078ef812 */
[-C--:B------:R-:W-:Y:S01]  /*1040*/  LOP3.LUT R0, R0, R3.reuse, RZ, 0x3c, !PT ;  /* 0x0000000300007212 */ /* 0x080fe200078e3cff */
[----:B------:R0:W-:Y:S04]  /*1050*/  STL [R1+0x38], R3 ;  /* 0x0000380301007387 */ /* 0x0001e80000100800 */
[----:B------:R-:W-:Y:S01]  /*1060*/  STL [R1+0x3c], R5 ;  /* 0x00003c0501007387 */ /* 0x000fe20000100800 */
[----:B0-----:R-:W-:-:S02]  /*1070*/  LOP3.LUT R3, R2, R3, RZ, 0x3c, !PT ;  /* 0x0000000302037212 */ /* 0x001fc400078e3cff */
[----:B------:R-:W-:Y:S01]  /*1080*/  SHF.R.S32.HI R2, RZ, 0x1f, R6 ;  /* 0x0000001fff027819 */ /* 0x000fe20000011406 */
[----:B------:R-:W-:Y:S02]  /*1090*/  IMAD.IADD R6, R5, 0x1, R0 ;  /* 0x0000000105067824 */ /* 0x000fe400078e0200 */
[----:B------:R-:W-:Y:S02]  /*10a0*/  IMAD R0, R12, 0x8, R4 ;  /* 0x000000080c007824 */ /* 0x000fe400078e0204 */
[----:B------:R0:W-:Y:S04]  /*10b0*/  STL [R1+0x78], R2 ;  /* 0x0000780201007387 */ /* 0x0001e80000100800 */
[----:B------:R1:W-:Y:S01]  /*10c0*/  STL [R1+0x40], R7 ;  /* 0x0000400701007387 */ /* 0x0003e20000100800 */
[----:B0-----:R-:W-:-:S03]  /*10d0*/  IADD3 R2, R16, R5, R3 ;  /* 0x0000000510027210 */ /* 0x001fc60007ffe003 */
[----:B------:R1:W-:Y:S04]  /*10e0*/  STL [R1+0x18], R6 ;  /* 0x0000180601007387 */ /* 0x0003e80000100800 */
[----:B------:R1:W-:Y:S04]  /*10f0*/  STL [R1+0x44], R0 ;  /* 0x0000440001007387 */ /* 0x0003e80000100800 */
[----:B------:R1:W-:Y:S01]  /*1100*/  STL [R1+0x7c], R2 ;  /* 0x00007c0201007387 */ /* 0x0003e20000100800 */
[----:B------:R-:W-:-:S07]  /*1110*/  IMAD.MOV.U32 R17, RZ, RZ, RZ ;  /* 0x000000ffff117224 */ /* 0x000fce00078e00ff */
.L_x_1978:
[----:B-12---:R-:W2:Y:S01]  /*1120*/  LDL.LU R0, [R1+0x5c] ;  /* 0x00005c0001007983 */ /* 0x006ea20000300800 */
[----:B0-----:R-:W2:Y:S01]  /*1130*/  LDC.64 R2, c[0x0][0xc88] ;  /* 0x00032200ff027b82 */ /* 0x001ea20000000a00 */
[----:B------:R-:W-:Y:S01]  /*1140*/  ULDC.64 UR4, c[0x0][0xa28] ;  /* 0x00028a0000047ab9 */ /* 0x000fe20000000a00 */
[----:B------:R-:W-:Y:S01]  /*1150*/  ULDC.64 UR8, c[0x0][0xa18] ;  /* 0x0002860000087ab9 */ /* 0x000fe20000000a00 */
[----:B------:R-:W-:Y:S01]  /*1160*/  ISETP.NE.U32.AND P2, PT, RZ, UR4, PT ;  /* 0x00000004ff007c0c */ /* 0x000fe2000bf45070 */
[----:B------:R-:W3:Y:S01]  /*1170*/  LDL R27, [R1+0x58] ;  /* 0x00005800011b7983 */ /* 0x000ee20000100800 */
[----:B------:R-:W-:Y:S01]  /*1180*/  ULDC.64 UR6, c[0x0][0xa08] ;  /* 0x0002820000067ab9 */ /* 0x000fe20000000a00 */
[----:B--2---:R-:W-:-:S05]  /*1190*/  IMAD.WIDE R2, R0, 0x4, R2 ;  /* 0x0000000400027825 */ /* 0x004fca00078e0202 */
[----:B------:R-:W2:Y:S01]  /*11a0*/  LDG.E R8, desc[UR40][R2.64] ;  /* 0x0000002802087981 */ /* 0x000ea2000c1e1900 */
[----:B------:R-:W-:Y:S01]  /*11b0*/  ISETP.NE.AND.EX P2, PT, RZ, UR5, PT, P2 ;  /* 0x00000005ff007c0c */ /* 0x000fe2000bf45320 */
[----:B------:R-:W-:Y:S01]  /*11c0*/  IMAD.MOV.U32 R26, RZ, RZ, RZ ;  /* 0x000000ffff1a7224 */ /* 0x000fe200078e00ff */
[----:B------:R-:W-:Y:S02]  /*11d0*/  ISETP.NE.U32.AND P1, PT, RZ, UR8, PT ;  /* 0x00000008ff007c0c */ /* 0x000fe4000bf25070 */
[----:B------:R-:W-:Y:S02]  /*11e0*/  ISETP.NE.U32.AND P0, PT, RZ, UR6, PT ;  /* 0x00000006ff007c0c */ /* 0x000fe4000bf05070 */
[----:B------:R-:W-:Y:S02]  /*11f0*/  ISETP.NE.AND.EX P1, PT, RZ, UR9, PT, P1 ;  /* 0x00000009ff007c0c */ /* 0x000fe4000bf25310 */
[----:B------:R-:W-:Y:S02]  /*1200*/  ISETP.NE.AND.EX P0, PT, RZ, UR7, PT, P0 ;  /* 0x00000007ff007c0c */ /* 0x000fe4000bf05300 */
[----:B--2---:R-:W-:Y:S01]  /*1210*/  SHF.R.S32.HI R0, RZ, 0x1f, R8 ;  /* 0x0000001fff007819 */ /* 0x004fe20000011408 */
[----:B------:R-:W-:Y:S02]  /*1220*/  STL [R1+0x48], R8 ;  /* 0x0000480801007387 */ /* 0x000fe40000100800 */
[C---:B------:R-:W-:Y:S01]  /*1230*/  @P2 LEA R2, P3, R8.reuse, UR4, 0x2 ;  /* 0x0000000408022c11 */ /* 0x040fe2000f8610ff */
[C---:B------:R-:W-:Y:S01]  /*1240*/  IMAD.SHL.U32 R33, R8.reuse, 0x4, RZ ;  /* 0x0000000408217824 */ /* 0x040fe200078e00ff */
[C-C-:B------:R-:W-:Y:S01]  /*1250*/  SHF.L.U64.HI R32, R8.reuse, 0x2, R0.reuse ;  /* 0x0000000208207819 */ /* 0x140fe20000010200 */
[----:B------:R0:W-:Y:S01]  /*1260*/  STL [R1+0x6c], R0 ;  /* 0x00006c0001007387 */ /* 0x0001e20000100800 */
[----:B------:R-:W-:Y:S01]  /*1270*/  @P2 LEA.HI.X R3, R8, UR5, R0, 0x2, P3 ;  /* 0x0000000508032c11 */ /* 0x000fe200098f1400 */
[----:B------:R-:W-:Y:S01]  /*1280*/  ULDC UR4, c[0x0][0x288] ;  /* 0x0000a20000047ab9 */ /* 0x000fe20000000800 */
[----:B-----5:R-:W-:Y:S01]  /*1290*/  IADD3 R6, P4, R33, UR6, RZ ;  /* 0x0000000621067c10 */ /* 0x020fe2000ff9e0ff */
[----:B------:R1:W-:Y:S01]  /*12a0*/  STL [R1+0x60], R33 ;  /* 0x0000602101007387 */ /* 0x0003e20000100800 */
[----:B0-----:R-:W-:-:S02]  /*12b0*/  IMAD.MOV.U32 R0, RZ, RZ, RZ ;  /* 0x000000ffff007224 */ /* 0x001fc400078e00ff */
[----:B------:R-:W-:Y:S01]  /*12c0*/  IADD3.X R7, R32, UR7, RZ, P4, !PT ;  /* 0x0000000720077c10 */ /* 0x000fe2000a7fe4ff */
[----:B------:R-:W-:Y:S01]  /*12d0*/  IMAD.U32 R9, RZ, RZ, UR4 ;  /* 0x00000004ff097e24 */ /* 0x000fe2000f8e00ff */
[----:B------:R1:W-:Y:S01]  /*12e0*/  STL [R1+0x64], R32 ;  /* 0x0000642001007387 */ /* 0x0003e20000100800 */
[----:B------:R-:W-:-:S03]  /*12f0*/  ULDC.64 UR4, c[0x0][0x418] ;  /* 0x0001060000047ab9 */ /* 0x000fc60000000a00 */
[----:B------:R1:W5:Y:S01]  /*1300*/  @P2 LDG.E R0, desc[UR40][R2.64] ;  /* 0x0000002802002981 */ /* 0x000362000c1e1900 */
[----:B------:R-:W-:-:S03]  /*1310*/  @P1 IADD3 R4, P2, R33, UR8, RZ ;  /* 0x0000000821041c10 */ /* 0x000fc6000ff5e0ff */
[----:B------:R1:W5:Y:S01]  /*1320*/  @P0 LDG.E R26, desc[UR40][R6.64] ;  /* 0x00000028061a0981 */ /* 0x000362000c1e1900 */
[----:B------:R-:W-:Y:S01]  /*1330*/  @P1 IADD3.X R5, R32, UR9, RZ, P2, !PT ;  /* 0x0000000920051c10 */ /* 0x000fe200097fe4ff */
[----:B------:R-:W-:Y:S01]  /*1340*/  UISETP.NE.U32.AND UP0, UPT, UR4, URZ, UPT ;  /* 0x0000003f0400728c */ /* 0x000fe2000bf05070 */
[----:B------:R-:W-:Y:S02]  /*1350*/  ULDC.64 UR8, c[0x0][0xa20] ;  /* 0x0002880000087ab9 */ /* 0x000fe40000000a00 */
[----:B------:R-:W-:Y:S01]  /*1360*/  ULDC UR4, c[0x0][0x424] ;  /* 0x0001090000047ab9 */ /* 0x000fe20000000800 */
[----:B------:R-:W2:Y:S01]  /*1370*/  @P1 LDG.E R9, desc[UR40][R4.64] ;  /* 0x0000002804091981 */ /* 0x000ea2000c1e1900 */
[----:B------:R-:W-:Y:S01]  /*1380*/  UISETP.NE.AND.EX UP0, UPT, UR5, URZ, UPT, UP0 ;  /* 0x0000003f0500728c */ /* 0x000fe2000bf05300 */
[----:B------:R-:W-:Y:S01]  /*1390*/  ISETP.NE.U32.AND P2, PT, RZ, UR8, PT ;  /* 0x00000008ff007c0c */ /* 0x000fe2000bf45070 */
[----:B------:R-:W-:Y:S01]  /*13a0*/  IMAD.MOV.U32 R24, RZ, RZ, R8 ;  /* 0x000000ffff187224 */ /* 0x000fe200078e0008 */
[----:B------:R-:W-:Y:S01]  /*13b0*/  ULDC UR5, c[0x0][0x2f0] ;  /* 0x0000bc0000057ab9 */ /* 0x000fe20000000800 */
[----:B------:R-:W-:Y:S01]  /*13c0*/  USEL UR4, UR4, 0x1, UP0 ;  /* 0x0000000104047887 */ /* 0x000fe20008000000 */
[----:B------:R-:W-:-:S03]  /*13d0*/  ISETP.NE.AND.EX P2, PT, RZ, UR9, PT, P2 ;  /* 0x00000009ff007c0c */ /* 0x000fc6000bf45320 */
[----:B------:R-:W-:-:S03]  /*13e0*/  UIMAD UR4, UR4, UR5, URZ ;  /* 0x00000005040472a4 */ /* 0x000fc6000f8e023f */
[----:B------:R-:W-:Y:S01]  /*13f0*/  ULDC UR5, c[0x0][0x348] ;  /* 0x0000d20000057ab9 */ /* 0x000fe20000000800 */
[----:B--2---:R1:W-:Y:S01]  /*1400*/  STL [R1+0x2c], R9 ;  /* 0x00002c0901007387 */ /* 0x0043e20000100800 */
[----:B------:R-:W-:-:S03]  /*1410*/  IMAD.MOV.U32 R10, RZ, RZ, R9 ;  /* 0x000000ffff0a7224 */ /* 0x000fc600078e0009 */
[----:B---3--:R1:W-:Y:S01]  /*1420*/  STL [R1+0x4c], R27 ;  /* 0x00004c1b01007387 */ /* 0x0083e20000100800 */
[----:B------:R-:W-:Y:S05]  /*1430*/  @P1 BRA `(.L_x_1868) ;  /* 0x0000000000281947 */ /* 0x000fea0003800000 */
        /* <DEDUP_REMOVED lines=10> */
.L_x_1868:
[----:B------:R-:W-:Y:S02]  /*14e0*/  IMAD.U32 R31, RZ, RZ, UR5 ;  /* 0x00000005ff1f7e24 */ /* 0x000fe4000f8e00ff */
[----:B------:R-:W-:Y:S01]  /*14f0*/  IMAD.U32 R25, RZ, RZ, UR4 ;  /* 0x00000004ff197e24 */ /* 0x000fe2000f8e00ff */
[----:B------:R-:W-:Y:S06]  /*1500*/  @!P2 BRA `(.L_x_1869) ;  /* 0x000000000010a947 */ /* 0x000fec0003800000 */
[----:B-1----:R-:W-:-:S04]  /*1510*/  IADD3 R2, P0, R33, UR8, RZ ;  /* 0x0000000821027c10 */ /* 0x002fc8000ff1e0ff */
[----:B------:R-:W-:-:S05]  /*1520*/  IADD3.X R3, R32, UR9, RZ, P0, !PT ;  /* 0x0000000920037c10 */ /* 0x000fca00087fe4ff */
[----:B------:R2:W5:Y:S01]  /*1530*/  LDG.E R25, desc[UR40][R2.64] ;  /* 0x0000002802197981 */ /* 0x000562000c1e1900 */
[----:B------:R-:W-:Y:S05]  /*1540*/  BRA `(.L_x_1870) ;  /* 0x0000000000107947 */ /* 0x000fea0003800000 */
.L_x_1869:
[----:B------:R-:W-:Y:S05]  /*1550*/  @!P0 BRA `(.L_x_1870) ;  /* 0x00000000000c8947 */ /* 0x000fea0003800000 */
[----:B-1----:R-:W2:Y:S04]  /*1560*/  LDG.E R2, desc[UR40][R6.64] ;  /* 0x0000002806027981 */ /* 0x002ea8000c1e1900 */
[----:B------:R-:W2:Y:S02]  /*1570*/  LDG.E R25, desc[UR40][R6.64+0x4] ;  /* 0x0000042806197981 */ /* 0x000ea4000c1e1900 */
[----:B--2---:R-:W-:-:S07]  /*1580*/  IMAD.IADD R25, R25, 0x1, -R2 ;  /* 0x0000000119197824 */ /* 0x004fce00078e0a02 */
.L_x_1870:
[----:B------:R-:W-:Y:S01]  /*1590*/  ULDC.64 UR4, c[0x0][0xa10] ;  /* 0x0002840000047ab9 */ /* 0x000fe20000000a00 */
[----:B------:R-:W3:Y:S01]  /*15a0*/  LDL R11, [R1+0x54] ;  /* 0x00005400010b7983 */ /* 0x000ee20000100800 */
[----:B------:R-:W-:Y:S01]  /*15b0*/  ISETP.NE.U32.AND P0, PT, RZ, UR4, PT ;  /* 0x00000004ff007c0c */ /* 0x000fe2000bf05070 */
[----:B------:R-:W4:Y:S03]  /*15c0*/  LDC R8, c[0x0][0x448] ;  /* 0x00011200ff087b82 */ /* 0x000f260000000800 */
[----:B------:R-:W-:Y:S01]  /*15d0*/  ISETP.NE.AND.EX P0, PT, RZ, UR5, PT, P0 ;  /* 0x00000005ff007c0c */ /* 0x000fe2000bf05300 */
[----:B------:R-:W-:-:S12]  /*15e0*/  ULDC.64 UR4, c[0x0][0xa30] ;  /* 0x00028c0000047ab9 */ /* 0x000fd80000000a00 */
[----:B-12---:R-:W1:Y:S02]  /*15f0*/  @P0 LDC.64 R2, c[0x0][0xa10] ;  /* 0x00028400ff020b82 */ /* 0x006e640000000a00 */
[----:B-1----:R-:W-:-:S05]  /*1600*/  @P0 IMAD.WIDE R2, R24, 0x4, R2 ;  /* 0x0000000418020825 */ /* 0x002fca00078e0202 */
[----:B------:R-:W2:Y:S04]  /*1610*/  @P0 LDG.E R6, desc[UR40][R2.64] ;  /* 0x0000002802060981 */ /* 0x000ea8000c1e1900 */
[----:B------:R1:W2:Y:S01]  /*1620*/  @P0 LDG.E R7, desc[UR40][R2.64+0x4] ;  /* 0x0000042802070981 */ /* 0x0002a2000c1e1900 */
[----:B------:R-:W-:Y:S01]  /*1630*/  ISETP.NE.U32.AND P1, PT, RZ, UR4, PT ;  /* 0x00000004ff007c0c */ /* 0x000fe2000bf25070 */
[----:B-----5:R-:W-:-:S03]  /*1640*/  IMAD.MOV.U32 R28, RZ, RZ, R25 ;  /* 0x000000ffff1c7224 */ /* 0x020fc600078e0019 */
[----:B------:R-:W-:-:S13]  /*1650*/  ISETP.NE.AND.EX P1, PT, RZ, UR5, PT, P1 ;  /* 0x00000005ff007c0c */ /* 0x000fda000bf25310 */
[----:B------:R-:W-:-:S04]  /*1660*/  @P1 IADD3 R4, P2, R33, UR4, RZ ;  /* 0x0000000421041c10 */ /* 0x000fc8000ff5e0ff */
[----:B------:R-:W-:-:S05]  /*1670*/  @P1 IADD3.X R5, R32, UR5, RZ, P2, !PT ;  /* 0x0000000520051c10 */ /* 0x000fca00097fe4ff */
[----:B------:R0:W5:Y:S01]  /*1680*/  @P1 LDG.E R28, desc[UR40][R4.64] ;  /* 0x00000028041c1981 */ /* 0x000162000c1e1900 */
[----:B----4-:R-:W-:-:S13]  /*1690*/  ISETP.NE.AND P1, PT, R8, 0x1, PT ;  /* 0x000000010800780c */ /* 0x010fda0003f25270 */
[----:B------:R-:W4:Y:S08]  /*16a0*/  @P1 LDC R9, c[0x0][0x44c] ;  /* 0x00011300ff091b82 */ /* 0x000f300000000800 */
[----:B-1----:R-:W1:Y:S01]  /*16b0*/  @P1 LDC R3, c[0x0][0x450] ;  /* 0x00011400ff031b82 */ /* 0x002e620000000800 */
[----:B---3--:R-:W-:-:S04]  /*16c0*/  IMAD R11, R11, 0xc0, RZ ;  /* 0x000000c00b0b7824 */ /* 0x008fc800078e02ff */
[----:B------:R-:W-:Y:S01]  /*16d0*/  VIADD R2, R11, 0xbf ;  /* 0x000000bf0b027836 */ /* 0x000fe20000000000 */
[----:B------:R3:W-:Y:S01]  /*16e0*/  STL [R1+0x28], R11 ;  /* 0x0000280b01007387 */ /* 0x0007e20000100800 */
[----:B--2---:R-:W-:Y:S02]  /*16f0*/  @P0 IMAD.IADD R31, R7, 0x1, -R6 ;  /* 0x00000001071f0824 */ /* 0x004fe400078e0a06 */
[----:B------:R-:W-:Y:S02]  /*1700*/  IMAD.IADD R6, R25, 0x1, -R0 ;  /* 0x0000000119067824 */ /* 0x000fe400078e0a00 */
[----:B----4-:R-:W-:-:S04]  /*1710*/  @P1 IMAD.HI.U32 R0, R2, R9, RZ ;  /* 0x0000000902001227 */ /* 0x010fc800078e00ff */
[----:B0-----:R-:W-:Y:S01]  /*1720*/  IMAD.IADD R4, R6, 0x1, R31 ;  /* 0x0000000106047824 */ /* 0x001fe200078e021f */
[----:B-1----:R-:W-:-:S03]  /*1730*/  @P1 SHF.R.U32.HI R2, RZ, R3, R0 ;  /* 0x00000003ff021219 */ /* 0x002fc60000011600 */
[C---:B------:R-:W-:Y:S01]  /*1740*/  VIADD R0, R4.reuse, 0x9f ;  /* 0x0000009f04007836 */ /* 0x040fe20000000000 */
[----:B------:R-:W-:Y:S01]  /*1750*/  IADD3 R30, R4, 0xa0, -R10 ;  /* 0x000000a0041e7810 */ /* 0x000fe20007ffe80a */
[----:B------:R3:W-:Y:S02]  /*1760*/  STL [R1+0x30], R4 ;  /* 0x0000300401007387 */ /* 0x0007e40000100800 */
[----:B------:R-:W-:-:S04]  /*1770*/  IMAD.HI R0, R0, 0x66666667, RZ ;  /* 0x6666666700007827 */ /* 0x000fc800078e02ff */
[----:B------:R-:W-:Y:S01]  /*1780*/  IMAD.IADD R2, R30, 0x1, R2 ;  /* 0x000000011e027824 */ /* 0x000fe200078e0202 */
[----:B------:R-:W-:-:S03]  /*1790*/  SHF.R.U32.HI R3, RZ, 0x1f, R0 ;  /* 0x0000001fff037819 */ /* 0x000fc60000011600 */
[----:B------:R-:W-:Y:S01]  /*17a0*/  IMAD.HI R2, R2, 0x66666667, RZ ;  /* 0x6666666702027827 */ /* 0x000fe200078e02ff */
[----:B------:R-:W-:-:S04]  /*17b0*/  LEA.HI.SX32 R104, R0, R3, 0x1a ;  /* 0x0000000300687211 */ /* 0x000fc800078fd2ff */
[----:B------:R-:W-:-:S04]  /*17c0*/  SHF.R.U32.HI R5, RZ, 0x1f, R2 ;  /* 0x0000001fff057819 */ /* 0x000fc80000011602 */
[----:B------:R-:W-:Y:S01]  /*17d0*/  LEA.HI.SX32 R5, R2, R5, 0x1a ;  /* 0x0000000502057211 */ /* 0x000fe200078fd2ff */
[----:B------:R-:W-:-:S03]  /*17e0*/  IMAD.MOV R2, RZ, RZ, -R6 ;  /* 0x000000ffff027224 */ /* 0x000fc600078e0a06 */
[----:B------:R-:W-:Y:S02]  /*17f0*/  VIMNMX R5, R104, R5, PT ;  /* 0x0000000568057248 */ /* 0x000fe40003fe0100 */
[----:B------:R-:W-:-:S03]  /*1800*/  VIMNMX R2, RZ, R2, !PT ;  /* 0x00000002ff027248 */ /* 0x000fc60007fe0100 */
[----:B------:R-:W-:-:S05]  /*1810*/  IMAD R0, R5, 0xa0, -R6 ;  /* 0x000000a005007824 */ /* 0x000fca00078e0a06 */
[----:B------:R-:W-:-:S04]  /*1820*/  VIMNMX R5, R0, R31, PT ;  /* 0x0000001f00057248 */ /* 0x000fc80003fe0100 */
        /* <DEDUP_REMOVED lines=10> */
[----:B---3--:R-:W-:Y:S05]  /*18d0*/  @!P1 BRA `(.L_x_1871) ;  /* 0x0000003400249947 */ /* 0x008fea0003800000 */
        /* <DEDUP_REMOVED lines=20> */
.L_x_1873:
[----:B------:R-:W-:Y:S05]  /*1a20*/  BSYNC B6 ;  /* 0x0000000000067941 */ /* 0x000fea0003800000 */
.L_x_1872:
        /* <DEDUP_REMOVED lines=20> */
.L_x_1875:
[----:B------:R-:W-:Y:S05]  /*1b70*/  BSYNC B6 ;  /* 0x0000000000067941 */ /* 0x000fea0003800000 */
.L_x_1874:
[----:B------:R-:W-:Y:S01]  /*1b80*/  ULDC.64 UR4, c[0x0][0x9f8] ;  /* 0x00027e0000047ab9 */ /* 0x000fe20000000a00 */
[----:B------:R-:W2:Y:S01]  /*1b90*/  LDL.64 R36, [R1+0x10] ;  /* 0x0000100001247983 */ /* 0x000ea20000100a00 */
[----:B------:R-:W-:Y:S01]  /*1ba0*/  ISETP.NE.U32.AND P0, PT, RZ, UR4, PT ;  /* 0x00000004ff007c0c */ /* 0x000fe2000bf05070 */
[----:B------:R-:W0:Y:S02]  /*1bb0*/  LDC.64 R44, c[0x0][0x300] ;  /* 0x0000c000ff2c7b82 */ /* 0x000e240000000a00 */
[----:B------:R-:W2:Y:S01]  /*1bc0*/  LDL.64 R34, [R1+0x10] ;  /* 0x0000100001227983 */ /* 0x000ea20000100a00 */
[----:B------:R-:W-:Y:S01]  /*1bd0*/  ISETP.NE.AND.EX P0, PT, RZ, UR5, PT, P0 ;  /* 0x00000005ff007c0c */ /* 0x000fe2000bf05300 */
[----:B------:R-:W-:Y:S01]  /*1be0*/  IMAD.IADD R51, R26, 0x1, R25 ;  /* 0x000000011a337824 */ /* 0x000fe200078e0219 */
[----:B------:R-:W-:Y:S01]  /*1bf0*/  ULDC.64 UR6, c[0x0][0x330] ;  /* 0x0000cc0000067ab9 */ /* 0x000fe20000000a00 */
[----:B------:R-:W3:Y:S02]  /*1c00*/  LDL.LU R10, [R1] ;  /* 0x00000000010a7983 */ /* 0x000ee40000300800 */
[----:B------:R-:W1:Y:S08]  /*1c10*/  LDC R15, c[0x0][0x3f4] ;  /* 0x0000fd00ff0f7b82 */ /* 0x000e700000000800 */
[----:B------:R-:W-:Y:S01]  /*1c20*/  @P0 IADD3 R4, P1, R33, UR4, RZ ;  /* 0x0000000421040c10 */ /* 0x000fe2000ff3e0ff */
[----:B------:R-:W4:Y:S03]  /*1c30*/  LDC.64 R38, c[0x0][0x3f8] ;  /* 0x0000fe00ff267b82 */ /* 0x000f260000000a00 */
[----:B------:R-:W-:Y:S01]  /*1c40*/  @P0 IADD3.X R5, R32, UR5, RZ, P1, !PT ;  /* 0x0000000520050c10 */ /* 0x000fe20008ffe4ff */
[----:B------:R-:W-:-:S04]  /*1c50*/  ULDC.64 UR4, c[0x0][0xa08] ;  /* 0x0002820000047ab9 */ /* 0x000fc80000000a00 */
[----:B------:R1:W4:Y:S01]  /*1c60*/  @P0 LDG.E R24, desc[UR40][R4.64] ;  /* 0x0000002804180981 */ /* 0x000322000c1e1900 */
[----:B------:R-:W-:Y:S01]  /*1c70*/  SHF.R.S32.HI R11, RZ, 0x1f, R51 ;  /* 0x0000001fff0b7819 */ /* 0x000fe20000011433 */
[-C--:B0-----:R-:W-:Y:S01]  /*1c80*/  IMAD.WIDE.U32 R6, R51, R44.reuse, RZ ;  /* 0x0000002c33067225 */ /* 0x081fe200078e00ff */
[----:B------:R-:W-:Y:S01]  /*1c90*/  SHF.R.S32.HI R19, RZ, 0x1f, R18 ;  /* 0x0000001fff137819 */ /* 0x000fe20000011412 */
[----:B------:R-:W0:Y:S02]  /*1ca0*/  LDC.64 R32, c[0x0][0x408] ;  /* 0x00010200ff207b82 */ /* 0x000e240000000a00 */
[----:B------:R-:W-:Y:S01]  /*1cb0*/  IMAD R0, R11, R44, RZ ;  /* 0x0000002c0b007224 */ /* 0x000fe200078e02ff */
[----:B------:R-:W-:Y:S02]  /*1cc0*/  ISETP.NE.U32.AND P0, PT, RZ, UR4, PT ;  /* 0x00000004ff007c0c */ /* 0x000fe4000bf05070 */
[----:B-1----:R-:W-:Y:S01]  /*1cd0*/  ISETP.GE.AND P2, PT, R18, R15, PT ;  /* 0x0000000f1200720c */ /* 0x002fe20003f46270 */
[----:B------:R-:W-:Y:S01]  /*1ce0*/  IMAD R3, R51, R45, R0 ;  /* 0x0000002d33037224 */ /* 0x000fe200078e0200 */
[----:B------:R-:W-:-:S02]  /*1cf0*/  SHF.R.S32.HI R0, RZ, 0x1f, R27 ;  /* 0x0000001fff007819 */ /* 0x000fc4000001141b */
[----:B------:R-:W-:Y:S01]  /*1d00*/  ISETP.NE.AND.EX P0, PT, RZ, UR5, PT, P0 ;  /* 0x00000005ff007c0c */ /* 0x000fe2000bf05300 */
[----:B------:R-:W-:Y:S01]  /*1d10*/  IMAD.IADD R7, R7, 0x1, R3 ;  /* 0x0000000107077824 */ /* 0x000fe200078e0203 */
[----:B------:R-:W-:Y:S01]  /*1d20*/  ULDC.64 UR4, c[0x0][0x308] ;  /* 0x0000c20000047ab9 */ /* 0x000fe20000000a00 */
[C---:B------:R-:W-:Y:S02]  /*1d30*/  IMAD R3, R0.reuse, UR6, RZ ;  /* 0x0000000600037c24 */ /* 0x040fe4000f8e02ff */
[----:B------:R-:W-:Y:S02]  /*1d40*/  IMAD R0, R0, UR4, RZ ;  /* 0x0000000400007c24 */ /* 0x000fe4000f8e02ff */
[C---:B------:R-:W-:Y:S02]  /*1d50*/  IMAD R13, R27.reuse, UR7, R3 ;  /* 0x000000071b0d7c24 */ /* 0x040fe4000f8e0203 */
[C---:B------:R-:W-:Y:S02]  /*1d60*/  IMAD R3, R27.reuse, UR5, R0 ;  /* 0x000000051b037c24 */ /* 0x040fe4000f8e0200 */
[----:B------:R-:W-:Y:S01]  /*1d70*/  IMAD.WIDE.U32 R4, R27, UR4, R6 ;  /* 0x000000041b047c25 */ /* 0x000fe2000f8e0006 */
[----:B------:R-:W-:-:S03]  /*1d80*/  ULDC.64 UR4, c[0x0][0x310] ;  /* 0x0000c40000047ab9 */ /* 0x000fc60000000a00 */
[----:B------:R-:W-:Y:S01]  /*1d90*/  IMAD.WIDE.U32 R8, R27, UR6, R18 ;  /* 0x000000061b087c25 */ /* 0x000fe2000f8e0012 */
[----:B------:R-:W-:-:S03]  /*1da0*/  ULDC.64 UR6, c[0x0][0x338] ;  /* 0x0000ce0000067ab9 */ /* 0x000fc60000000a00 */
[----:B------:R-:W-:Y:S02]  /*1db0*/  IMAD.IADD R5, R5, 0x1, R3 ;  /* 0x0000000105057824 */ /* 0x000fe400078e0203 */
[----:B------:R-:W-:Y:S02]  /*1dc0*/  IMAD.IADD R9, R9, 0x1, R13 ;  /* 0x0000000109097824 */ /* 0x000fe400078e020d */
[----:B--2---:R-:W-:Y:S01]  /*1dd0*/  IMAD.MOV.U32 R34, RZ, RZ, R36 ;  /* 0x000000ffff227224 */ /* 0x004fe200078e0024 */
[----:B---3--:R-:W-:-:S04]  /*1de0*/  LOP3.LUT R10, R10, 0xfffffffb, RZ, 0xc0, !PT ;  /* 0xfffffffb0a0a7812 */ /* 0x008fc800078ec0ff */
[----:B------:R-:W-:Y:S02]  /*1df0*/  SHF.R.S32.HI R35, RZ, 0x1f, R34 ;  /* 0x0000001fff237819 */ /* 0x000fe40000011422 */
[----:B------:R-:W-:-:S03]  /*1e00*/  @P2 LOP3.LUT R10, R10, 0x4, RZ, 0xfc, !PT ;  /* 0x000000040a0a2812 */ /* 0x000fc600078efcff */
[----:B------:R-:W-:Y:S04]  /*1e10*/  STL [R1+0x14], R35 ;  /* 0x0000142301007387 */ /* 0x000fe80000100800 */
[----:B------:R-:W2:Y:S01]  /*1e20*/  LDL R12, [R1+0x34] ;  /* 0x00003400010c7983 */ /* 0x000ea20000100800 */
[----:B----4-:R-:W-:Y:S02]  /*1e30*/  SHF.R.S32.HI R0, RZ, 0x1f, R24 ;  /* 0x0000001fff007819 */ /* 0x010fe40000011418 */
[----:B------:R-:W-:Y:S02]  /*1e40*/  SEL R3, R24, RZ, !P0 ;  /* 0x000000ff18037207 */ /* 0x000fe40004000000 */
[----:B------:R-:W3:Y:S04]  /*1e50*/  LDL R24, [R1+0x74] ;  /* 0x0000740001187983 */ /* 0x000ee80000100800 */
[----:B------:R1:W-:Y:S01]  /*1e60*/  STL [R1], R10 ;  /* 0x0000000a01007387 */ /* 0x0003e20000100800 */
[----:B------:R-:W-:-:S03]  /*1e70*/  IMAD.WIDE.U32 R46, R3, UR6, R8 ;  /* 0x00000006032e7c25 */ /* 0x000fc6000f8e0008 */
[----:B------:R-:W4:Y:S04]  /*1e80*/  LDL R8, [R1+0x3c] ;  /* 0x00003c0001087983 */ /* 0x000f280000100800 */
[----:B-1----:R-:W4:Y:S01]  /*1e90*/  LDL R10, [R1+0x38] ;  /* 0x00003800010a7983 */ /* 0x002f220000100800 */
[----:B------:R-:W-:Y:S02]  /*1ea0*/  SEL R0, R0, RZ, !P0 ;  /* 0x000000ff00007207 */ /* 0x000fe40004000000 */
[----:B------:R-:W-:Y:S01]  /*1eb0*/  SHF.R.S32.HI R14, RZ, 0x1f, R156 ;  /* 0x0000001fff0e7819 */ /* 0x000fe2000001149c */
[----:B------:R-:W-:-:S04]  /*1ec0*/  IMAD.WIDE.U32 R48, R3, UR4, R4 ;  /* 0x0000000403307c25 */ /* 0x000fc8000f8e0004 */
[C---:B------:R-:W-:Y:S01]  /*1ed0*/  IMAD R6, R0.reuse, UR4, RZ ;  /* 0x0000000400067c24 */ /* 0x040fe2000f8e02ff */
[----:B------:R-:W1:Y:S01]  /*1ee0*/  S2R R27, SR_TID.X ;  /* 0x00000000001b7919 */ /* 0x000e620000002100 */
[----:B------:R-:W-:Y:S01]  /*1ef0*/  IMAD R4, R0, UR6, RZ ;  /* 0x0000000600047c24 */ /* 0x000fe2000f8e02ff */
[----:B------:R-:W-:Y:S01]  /*1f00*/  ULDC UR4, c[0x0][0x2f4] ;  /* 0x0000bd0000047ab9 */ /* 0x000fe20000000800 */
[----:B------:R-:W-:Y:S02]  /*1f10*/  IMAD R7, R3, UR5, R6 ;  /* 0x0000000503077c24 */ /* 0x000fe4000f8e0206 */
        /* <DEDUP_REMOVED lines=21> */
[----:B------:R-:W-:-:S04]  /*2070*/  IMAD.WIDE.U32 R34, R156, R32, R18 ;  /* 0x000000209c227225 */ /* 0x000fc800078e0012 */
[----:B------:R-:W-:Y:S02]  /*2080*/  IMAD R6, R7, R38, RZ ;  /* 0x0000002607067224 */ /* 0x000fe400078e02ff */
[----:B------:R-:W-:Y:S02]  /*2090*/  IMAD.IADD R37, R37, 0x1, R9 ;  /* 0x0000000125257824 */ /* 0x000fe400078e0209 */
[----:B------:R-:W-:Y:S02]  /*20a0*/  IMAD.IADD R35, R9, 0x1, R35 ;  /* 0x0000000109237824 */ /* 0x000fe400078e0223 */
[----:B------:R-:W-:Y:S01]  /*20b0*/  IMAD R7, R7, R32, RZ ;  /* 0x0000002007077224 */ /* 0x000fe200078e02ff */
[----:B-1----:R-:W-:Y:S01]  /*20c0*/  SHF.R.U32.HI R13, RZ, 0x7, R27 ;  /* 0x00000007ff0d7819 */ /* 0x002fe2000001161b */
[----:B------:R-:W-:Y:S01]  /*20d0*/  IMAD R55, R45, 0xa0, RZ ;  /* 0x000000a02d377824 */ /* 0x000fe200078e02ff */
[----:B------:R-:W-:Y:S01]  /*20e0*/  IADD3 R50, P0, R156, R51, RZ ;  /* 0x000000339c327210 */ /* 0x000fe20007f1e0ff */
[----:B------:R-:W-:Y:S01]  /*20f0*/  IMAD R59, R28, R39, R6 ;  /* 0x000000271c3b7224 */ /* 0x000fe200078e0206 */
[----:B------:R-:W-:Y:S01]  /*2100*/  LOP3.LUT R60, R21, 0xfffffff0, RZ, 0xc0, !PT ;  /* 0xfffffff0153c7812 */ /* 0x000fe200078ec0ff */
[----:B------:R-:W-:-:S02]  /*2110*/  IMAD R5, R39, 0xa0, RZ ;  /* 0x000000a027057824 */ /* 0x000fc400078e02ff */
[----:B------:R-:W-:-:S04]  /*2120*/  IMAD.WIDE.U32 R42, R28, R38, R42 ;  /* 0x000000261c2a7225 */ /* 0x000fc800078e002a */
[----:B------:R-:W-:-:S04]  /*2130*/  IMAD.WIDE.U32 R40, R28, R38, R40 ;  /* 0x000000261c287225 */ /* 0x000fc800078e0028 */
[C---:B------:R-:W-:Y:S02]  /*2140*/  IMAD R7, R28.reuse, R33, R7 ;  /* 0x000000211c077224 */ /* 0x040fe400078e0207 */
[----:B------:R-:W-:Y:S02]  /*2150*/  IMAD R57, R33, 0xa0, RZ ;  /* 0x000000a021397824 */ /* 0x000fe400078e02ff */
[----:B------:R-:W-:-:S04]  /*2160*/  IMAD.WIDE.U32 R36, R28, R32, R36 ;  /* 0x000000201c247225 */ /* 0x000fc800078e0024 */
[----:B------:R-:W-:-:S04]  /*2170*/  IMAD.WIDE.U32 R34, R28, R32, R34 ;  /* 0x000000201c227225 */ /* 0x000fc800078e0022 */
[----:B------:R-:W-:Y:S02]  /*2180*/  VIADD R52, R18, 0x20 ;  /* 0x0000002012347836 */ /* 0x000fe40000000000 */
[----:B------:R-:W-:-:S04]  /*2190*/  IMAD.WIDE.U32 R44, R44, 0xa0, RZ ;  /* 0x000000a02c2c7825 */ /* 0x000fc800078e00ff */
[----:B------:R-:W-:-:S04]  /*21a0*/  IMAD.WIDE.U32 R38, R38, 0xa0, RZ ;  /* 0x000000a026267825 */ /* 0x000fc800078e00ff */
[----:B------:R-:W-:Y:S01]  /*21b0*/  IMAD.WIDE.U32 R32, R32, 0xa0, RZ ;  /* 0x000000a020207825 */ /* 0x000fe200078e00ff */
[----:B------:R-:W-:Y:S02]  /*21c0*/  ISETP.GE.AND P3, PT, R18, UR4, PT ;  /* 0x0000000412007c0c */ /* 0x000fe4000bf66270 */
[----:B------:R-:W-:Y:S01]  /*21d0*/  ISETP.GE.AND P2, PT, R52, UR4, PT ;  /* 0x0000000434007c0c */ /* 0x000fe2000bf46270 */
[----:B------:R-:W-:Y:S01]  /*21e0*/  IMAD.IADD R58, R43, 0x1, R59 ;  /* 0x000000012b3a7824 */ /* 0x000fe200078e023b */
[----:B------:R-:W-:Y:S01]  /*21f0*/  SHF.R.S32.HI R69, RZ, 0x1f, R60 ;  /* 0x0000001fff457819 */ /* 0x000fe2000001143c */
[----:B------:R-:W-:Y:S02]  /*2200*/  VIADD R53, R13, 0x8 ;  /* 0x000000080d357836 */ /* 0x000fe40000000000 */
[----:B------:R-:W-:Y:S02]  /*2210*/  IMAD.SHL.U32 R54, R15, 0x2, RZ ;  /* 0x000000020f367824 */ /* 0x000fe400078e00ff */
[----:B------:R-:W-:-:S02]  /*2220*/  IMAD.X R51, R14, 0x1, R11, P0 ;  /* 0x000000010e337824 */ /* 0x000fc400000e060b */
[----:B------:R-:W-:Y:S02]  /*2230*/  IMAD.IADD R55, R45, 0x1, R55 ;  /* 0x000000012d377824 */ /* 0x000fe400078e0237 */
[----:B------:R-:W-:Y:S02]  /*2240*/  IMAD.IADD R56, R39, 0x1, R5 ;  /* 0x0000000127387824 */ /* 0x000fe400078e0205 */
[----:B------:R-:W-:Y:S02]  /*2250*/  IMAD.IADD R57, R33, 0x1, R57 ;  /* 0x0000000121397824 */ /* 0x000fe400078e0239 */
[----:B------:R-:W-:Y:S02]  /*2260*/  IMAD.IADD R59, R59, 0x1, R41 ;  /* 0x000000013b3b7824 */ /* 0x000fe400078e0229 */
[----:B------:R-:W-:Y:S02]  /*2270*/  IMAD.IADD R61, R37, 0x1, R7 ;  /* 0x00000001253d7824 */ /* 0x000fe400078e0207 */
[----:B------:R-:W-:-:S02]  /*2280*/  IMAD.IADD R68, R7, 0x1, R35 ;  /* 0x0000000107447824 */ /* 0x000fc400078e0223 */
[----:B------:R-:W-:Y:S01]  /*2290*/  IMAD.IADD R71, R47, 0x1, R71 ;  /* 0x000000012f477824 */ /* 0x000fe200078e0247 */
[----:B--2---:R-:W-:Y:S02]  /*22a0*/  LOP3.LUT R4, R12, 0x30, R21, 0xf8, !PT ;  /* 0x000000300c047812 */ /* 0x004fe400078ef815 */
[----:B---3--:R-:W-:Y:S02]  /*22b0*/  LOP3.LUT P4, RZ, R24, 0x2, RZ, 0xc0, !PT ;  /* 0x0000000218ff7812 */ /* 0x008fe4000788c0ff */
[----:B----4-:R-:W-:-:S05]  /*22c0*/  LOP3.LUT R4, R4, R10, RZ, 0x3c, !PT ;  /* 0x0000000a04047212 */ /* 0x010fca00078e3cff */
[----:B------:R-:W-:-:S07]  /*22d0*/  IMAD.IADD R70, R8, 0x1, R4 ;  /* 0x0000000108467824 */ /* 0x000fce00078e0204 */
.L_x_1905:
[----:B------:R-:W2:Y:S01]  /*22e0*/  LDL R6, [R1+0x18] ;  /* 0x0000180001067983 */ /* 0x000ea20000100800 */
[----:B0---4-:R-:W0:Y:S03]  /*22f0*/  LDC.64 R62, c[0x0][0x2e8] ;  /* 0x0000ba00ff3e7b82 */ /* 0x011e260000000a00 */
        /* <DEDUP_REMOVED lines=43> */
[----:B------:R-:W2:Y:S01]  /*25b0*/  LDL.64 R74, [R1+0x10] ;  /* 0x00001000014a7983 */ /* 0x000ea20000100a00 */
[----:B------:R-:W-:-:S03]  /*25c0*/  ULDC.64 UR4, c[0x0][0x3e8] ;  /* 0x0000fa0000047ab9 */ /* 0x000fc60000000a00 */
[----:B------:R-:W3:Y:S01]  /*25d0*/  LDL R66, [R1+0xc] ;  /* 0x00000c0001427983 */ /* 0x000ee20000100800 */
[----:B------:R-:W-:-:S04]  /*25e0*/  IADD3 R4, P0, P5, R42, UR4, R4 ;  /* 0x000000042a047c10 */ /* 0x000fc8000fd1e004 */
[----:B------:R-:W-:Y:S01]  /*25f0*/  IADD3.X R5, R58, UR5, R26, P0, P5 ;  /* 0x000000053a057c10 */ /* 0x000fe200087ea41a */
[----:B------:R-:W-:Y:S02]  /*2600*/  ULDC.64 UR4, c[0x0][0x400] ;  /* 0x0001000000047ab9 */ /* 0x000fe40000000a00 */
[----:B------:R-:W-:-:S04]  /*2610*/  IADD3 R6, P0, P5, R36, UR4, R6 ;  /* 0x0000000424067c10 */ /* 0x000fc8000fd1e006 */
[----:B------:R-:W-:Y:S02]  /*2620*/  IADD3.X R7, R61, UR5, R64, P0, P5 ;  /* 0x000000053d077c10 */ /* 0x000fe400087ea440 */
[----:B------:R-:W-:Y:S02]  /*2630*/  CS2R R8, SRZ ;  /* 0x0000000000087805 */ /* 0x000fe4000001ff00 */
[----:B------:R-:W-:Y:S02]  /*2640*/  CS2R R10, SRZ ;  /* 0x00000000000a7805 */ /* 0x000fe4000001ff00 */
[----:B--2---:R-:W-:-:S13]  /*2650*/  ISETP.GE.AND P0, PT, R74, R27, PT ;  /* 0x0000001b4a00720c */ /* 0x004fda0003f06270 */
[----:B------:R0:W5:Y:S04]  /*2660*/  @!P0 LDG.E.64 R14, desc[UR40][R4.64] ;  /* 0x00000028040e8981 */ /* 0x000168000c1e1b00 */
[----:B------:R0:W5:Y:S01]  /*2670*/  @!P0 LDG.E.64 R24, desc[UR40][R6.64] ;  /* 0x0000002806188981 */ /* 0x000162000c1e1b00 */
[----:B---3--:R-:W-:-:S13]  /*2680*/  ISETP.GE.AND P0, PT, R66, R27, PT ;  /* 0x0000001b4200720c */ /* 0x008fda0003f06270 */
[----:B------:R0:W5:Y:S04]  /*2690*/  @!P0 LDG.E.64 R8, desc[UR40][R4.64+0x10] ;  /* 0x0000102804088981 */ /* 0x000168000c1e1b00 */
[----:B------:R0:W5:Y:S02]  /*26a0*/  @!P0 LDG.E.64 R10, desc[UR40][R6.64+0x10] ;  /* 0x00001028060a8981 */ /* 0x000164000c1e1b00 */
.L_x_1880:
[----:B------:R-:W-:Y:S05]  /*26b0*/  BSYNC B1 ;  /* 0x0000000000017941 */ /* 0x000fea0003800000 */
.L_x_1879:
        /* <DEDUP_REMOVED lines=8> */
.L_x_1881:
[----:B------:R-:W2:Y:S01]  /*2740*/  LDL R4, [R1+0x8] ;  /* 0x0000080001047983 */ /* 0x000ea20000100800 */
[----:B------:R-:W-:Y:S01]  /*2750*/  IMAD R74, R17, 0x8, R16 ;  /* 0x00000008114a7824 */ /* 0x000fe200078e0210 */
[----:B------:R-:W-:Y:S01]  /*2760*/  BSSY B1, `(.L_x_1882) ;  /* 0x0000004000017945 */ /* 0x000fe20003800000 */
[----:B--2---:R-:W-:-:S04]  /*2770*/  SHF.L.U32 R75, R4, 0x1f, RZ ;  /* 0x0000001f044b7819 */ /* 0x004fc800000006ff */
[----:B------:R-:W0:Y:S02]  /*2780*/  SYNCS.PHASECHK.TRANS64.TRYWAIT P5, [R74+URZ+0x13290], R75 ;  /* 0x0132904b4a0075a7 */ /* 0x000e2400080a017f */
[----:B0-----:R-:W-:Y:S05]  /*2790*/  @!P5 BRA `(.L_x_1883) ;  /* 0x000001600088d947 */ /* 0x001fea0003800000 */
.L_x_2105:
[----:B------:R-:W-:Y:S05]  /*27a0*/  BSYNC B1 ;  /* 0x0000000000017941 */ /* 0x000fea0003800000 */
.L_x_1882:
[----:B------:R-:W-:Y:S05]  /*27b0*/  @P1 BRA `(.L_x_1884) ;  /* 0x00000020006c1947 */ /* 0x000fea0003800000 */
[----:B------:R-:W-:Y:S04]  /*27c0*/  BSSY B1, `(.L_x_1885) ;  /* 0x0000070000017945 */ /* 0x000fe80003800000 */
[----:B------:R-:W-:Y:S05]  /*27d0*/  @P3 BRA `(.L_x_1886) ;  /* 0x0000000400b83947 */ /* 0x000fea0003800000 */
[----:B------:R-:W2:Y:S01]  /*27e0*/  LDL.64 R64, [R1+0x10] ;  /* 0x0000100001407983 */ /* 0x000ea20000100a00 */
[----:B------:R-:W-:Y:S03]  /*27f0*/  BSSY B2, `(.L_x_1887) ;  /* 0x000006b000027945 */ /* 0x000fe60003800000 */
[----:B------:R1:W3:Y:S01]  /*2800*/  LDS.128 R4, [R73+0xe000] ;  /* 0x00e0000049047984 */ /* 0x0002e20000000c00 */
[----:B--2---:R-:W-:-:S13]  /*2810*/  ISETP.GE.AND P5, PT, R64, R27, PT ;  /* 0x0000001b4000720c */ /* 0x004fda0003fa6270 */
[----:B-1-3--:R-:W-:Y:S05]  /*2820*/  @P5 BRA `(.L_x_1888) ;  /* 0x00000004009c5947 */ /* 0x00afea0003800000 */
[----:B------:R-:W-:Y:S02]  /*2830*/  SHF.R.U32.HI R14, RZ, 0x8, R15 ;  /* 0x00000008ff0e7819 */ /* 0x000fe4000001160f */
[----:B------:R-:W-:Y:S02]  /*2840*/  SHF.R.U32.HI R24, RZ, 0x8, R25 ;  /* 0x00000008ff187819 */ /* 0x000fe40000011619 */
[----:B------:R-:W-:Y:S01]  /*2850*/  SHF.R.U32.HI R65, RZ, 0x10, R15 ;  /* 0x00000010ff417819 */ /* 0x000fe2000001160f */
[----:B------:R-:W-:Y:S01]  /*2860*/  IMAD.SHL.U32 R14, R14, 0x100, RZ ;  /* 0x000001000e0e7824 */ /* 0x000fe200078e00ff */
[----:B------:R-:W-:Y:S02]  /*2870*/  SHF.R.U32.HI R63, RZ, 0x10, R25 ;  /* 0x00000010ff3f7819 */ /* 0x000fe40000011619 */
[----:B------:R-:W-:Y:S01]  /*2880*/  LOP3.LUT R64, R25, 0xff0000ff, RZ, 0xc0, !PT ;  /* 0xff0000ff19407812 */ /* 0x000fe200078ec0ff */
[----:B------:R-:W-:Y:S01]  /*2890*/  IMAD.SHL.U32 R25, R24, 0x100, RZ ;  /* 0x0000010018197824 */ /* 0x000fe200078e00ff */
[----:B------:R-:W-:Y:S01]  /*28a0*/  LOP3.LUT R15, R15, 0xff0000ff, RZ, 0xc0, !PT ;  /* 0xff0000ff0f0f7812 */ /* 0x000fe200078ec0ff */
[----:B------:R-:W-:Y:S01]  /*28b0*/  IMAD.MOV.U32 R24, RZ, RZ, R4 ;  /* 0x000000ffff187224 */ /* 0x000fe200078e0004 */
[----:B------:R-:W-:-:S02]  /*28c0*/  F2FP.F16.E4M3.UNPACK_B R4, R5 ;  /* 0x00000005ff04723e */ /* 0x000fc400020006ff */
[----:B------:R-:W-:Y:S01]  /*28d0*/  LOP3.LUT R15, R15, 0xff00, R14, 0xf8, !PT ;  /* 0x0000ff000f0f7812 */ /* 0x000fe200078ef80e */
[----:B------:R-:W-:Y:S01]  /*28e0*/  IMAD.U32 R14, R65, 0x10000, RZ ;  /* 0x00010000410e7824 */ /* 0x000fe200078e00ff */
[----:B------:R-:W-:Y:S01]  /*28f0*/  LOP3.LUT R64, R64, 0xff00, R25, 0xf8, !PT ;  /* 0x0000ff0040407812 */ /* 0x000fe200078ef819 */
[----:B------:R-:W-:Y:S01]  /*2900*/  IMAD.U32 R25, R63, 0x10000, RZ ;  /* 0x000100003f197824 */ /* 0x000fe200078e00ff */
[----:B------:R-:W-:Y:S02]  /*2910*/  F2FP.F16.E4M3.UNPACK_B R63, R79.H1 ;  /* 0x0000004fff3f723e */ /* 0x000fe400030006ff */
[----:B------:R-:W-:Y:S02]  /*2920*/  LOP3.LUT R14, R15, 0xff0000, R14, 0xf8, !PT ;  /* 0x00ff00000f0e7812 */ /* 0x000fe400078ef80e */
[----:B------:R-:W-:Y:S01]  /*2930*/  LOP3.LUT R15, R64, 0xff0000, R25, 0xf8, !PT ;  /* 0x00ff0000400f7812 */ /* 0x000fe200078ef819 */
[--C-:B------:R-:W-:Y:S01]  /*2940*/  HADD2.F32 R25, -RZ, R4.reuse.H1_H1 ;  /* 0x30000004ff197230 */ /* 0x100fe20000004100 */
[----:B------:R-:W-:Y:S01]  /*2950*/  F2FP.F16.E4M3.UNPACK_B R65, R81.H1 ;  /* 0x00000051ff41723e */ /* 0x000fe200030006ff */
[----:B------:R-:W-:Y:S01]  /*2960*/  HADD2.F32 R67, -RZ, R63.H0_H0 ;  /* 0x2000003fff437230 */ /* 0x000fe20000004100 */
[----:B------:R-:W-:Y:S01]  /*2970*/  F2FP.F16.E4M3.UNPACK_B R5, R5.H1 ;  /* 0x00000005ff05723e */ /* 0x000fe200030006ff */
[----:B------:R-:W-:-:S02]  /*2980*/  HADD2.F32 R4, -RZ, R4.H0_H0 ;  /* 0x20000004ff047230 */ /* 0x000fc40000004100 */
[----:B------:R-:W-:Y:S02]  /*2990*/  HADD2.F32 R76, -RZ, R63.H1_H1 ;  /* 0x3000003fff4c7230 */ /* 0x000fe40000004100 */
[-C--:B------:R-:W-:Y:S01]  /*29a0*/  FMUL.FTZ R77, R25, R67.reuse ;  /* 0x00000043194d7220 */ /* 0x080fe20000410000 */
[----:B------:R-:W-:Y:S02]  /*29b0*/  HADD2.F32 R66, -RZ, R65.H0_H0 ;  /* 0x20000041ff427230 */ /* 0x000fe40000004100 */
[C---:B------:R-:W-:Y:S01]  /*29c0*/  FMUL.FTZ R78, R4.reuse, R67 ;  /* 0x00000043044e7220 */ /* 0x040fe20000410000 */
[--C-:B------:R-:W-:Y:S01]  /*29d0*/  HADD2.F32 R64, -RZ, R5.reuse.H1_H1 ;  /* 0x30000005ff407230 */ /* 0x100fe20000004100 */
[----:B------:R-:W-:Y:S01]  /*29e0*/  F2FP.F16.E4M3.UNPACK_B R67, R79 ;  /* 0x0000004fff43723e */ /* 0x000fe200020006ff */
[----:B------:R-:W-:Y:S02]  /*29f0*/  HADD2.F32 R63, -RZ, R5.H0_H0 ;  /* 0x20000005ff3f7230 */ /* 0x000fe40000004100 */
[----:B------:R-:W-:Y:S01]  /*2a00*/  FFMA.FTZ R4, R4, R66, -R77 ;  /* 0x0000004204047223 */ /* 0x000fe2000001084d */
[----:B------:R-:W-:-:S02]  /*2a10*/  HADD2.F32 R65, -RZ, R65.H1_H1 ;  /* 0x30000041ff417230 */ /* 0x000fc40000004100 */
[----:B------:R-:W-:Y:S01]  /*2a20*/  FFMA.FTZ R5, R25, R66, R78 ;  /* 0x0000004219057223 */ /* 0x000fe2000001004e */
[CC--:B------:R-:W-:Y:S01]  /*2a30*/  FMUL.FTZ R80, R64.reuse, R76.reuse ;  /* 0x0000004c40507220 */ /* 0x0c0fe20000410000 */
[C---:B------:R-:W-:Y:S01]  /*2a40*/  FMUL.FTZ R77, R63.reuse, R76 ;  /* 0x0000004c3f4d7220 */ /* 0x040fe20000410000 */
[-C--:B------:R-:W-:Y:S01]  /*2a50*/  F2FP.F16.E4M3.UNPACK_B R25, R24.reuse.H1 ;  /* 0x00000018ff19723e */ /* 0x080fe200030006ff */
[--C-:B------:R-:W-:Y:S01]  /*2a60*/  HADD2.F32 R76, -RZ, R67.reuse.H0_H0 ;  /* 0x20000043ff4c7230 */ /* 0x100fe20000004100 */
[----:B------:R-:W-:Y:S01]  /*2a70*/  F2FP.F16.E4M3.UNPACK_B R24, R24 ;  /* 0x00000018ff18723e */ /* 0x000fe200020006ff */
[-C--:B------:R-:W-:Y:S01]  /*2a80*/  FFMA.FTZ R79, R63, R65.reuse, -R80 ;  /* 0x000000413f4f7223 */ /* 0x080fe20000010850 */
[----:B------:R-:W-:Y:S01]  /*2a90*/  FFMA.FTZ R82, R64, R65, R77 ;  /* 0x0000004140527223 */ /* 0x000fe2000001004d */
[----:B------:R-:W-:Y:S01]  /*2aa0*/  F2FP.F16.E4M3.UNPACK_B R66, R81 ;  /* 0x00000051ff42723e */ /* 0x000fe200020006ff */
[----:B------:R-:W-:Y:S02]  /*2ab0*/  HADD2.F32 R77, -RZ, R67.H1_H1 ;  /* 0x30000043ff4d7230 */ /* 0x000fe40000004100 */
[----:B------:R-:W-:-:S02]  /*2ac0*/  HADD2.F32 R64, -RZ, R25.H0_H0 ;  /* 0x20000019ff407230 */ /* 0x000fc40000004100 */
[----:B------:R-:W-:Y:S02]  /*2ad0*/  HADD2.F32 R65, -RZ, R25.H1_H1 ;  /* 0x30000019ff417230 */ /* 0x000fe40000004100 */
[--C-:B------:R-:W-:Y:S02]  /*2ae0*/  HADD2.F32 R63, -RZ, R24.reuse.H1_H1 ;  /* 0x30000018ff3f7230 */ /* 0x100fe40000004100 */
[-C--:B------:R-:W-:Y:S01]  /*2af0*/  FMUL.FTZ R80, R64, R77.reuse ;  /* 0x0000004d40507220 */ /* 0x080fe20000410000 */
[----:B------:R-:W-:Y:S02]  /*2b00*/  HADD2.F32 R25, -RZ, R24.H0_H0 ;  /* 0x20000018ff197230 */ /* 0x000fe40000004100 */
[----:B------:R-:W-:Y:S01]  /*2b10*/  FMUL.FTZ R67, R65, R77 ;  /* 0x0000004d41437220 */ /* 0x000fe20000410000 */
[--C-:B------:R-:W-:Y:S02]  /*2b20*/  HADD2.F32 R24, -RZ, R66.reuse.H1_H1 ;  /* 0x30000042ff187230 */ /* 0x100fe40000004100 */
[----:B------:R-:W-:Y:S01]  /*2b30*/  FMUL.FTZ R78, R63, R76 ;  /* 0x0000004c3f4e7220 */ /* 0x000fe20000410000 */
[----:B------:R-:W-:-:S02]  /*2b40*/  HADD2.F32 R66, -RZ, R66.H0_H0 ;  /* 0x20000042ff427230 */ /* 0x000fc40000004100 */
[----:B------:R-:W-:Y:S01]  /*2b50*/  FMUL.FTZ R76, R25, R76 ;  /* 0x0000004c194c7220 */ /* 0x000fe20000410000 */
[-C--:B------:R-:W-:Y:S01]  /*2b60*/  FFMA.FTZ R67, R64, R24.reuse, -R67 ;  /* 0x0000001840437223 */ /* 0x080fe20000010843 */
[----:B------:R-:W-:Y:S01]  /*2b70*/  FFMA.FTZ R80, R65, R24, R80 ;  /* 0x0000001841507223 */ /* 0x000fe20000010050 */
[-C--:B------:R-:W-:Y:S01]  /*2b80*/  FFMA.FTZ R24, R25, R66.reuse, -R78 ;  /* 0x0000004219187223 */ /* 0x080fe2000001084e */
[----:B------:R-:W-:Y:S01]  /*2b90*/  FFMA.FTZ R25, R63, R66, R76 ;  /* 0x000000423f197223 */ /* 0x000fe2000001004c */
[----:B------:R-:W-:Y:S02]  /*2ba0*/  F2FP.F16.E4M3.UNPACK_B R65, R7.H1 ;  /* 0x00000007ff41723e */ /* 0x000fe400030006ff */
[----:B------:R-:W-:Y:S02]  /*2bb0*/  F2FP.SATFINITE.E4M3.F32.PACK_AB_MERGE_C R63, R82, R79, RZ ;  /* 0x0000004f523f723e */ /* 0x000fe400048070ff */
[-C--:B------:R-:W-:Y:S01]  /*2bc0*/  F2FP.F16.E4M3.UNPACK_B R79, R15.reuse.H1 ;  /* 0x0000000fff4f723e */ /* 0x080fe200030006ff */
[--C-:B------:R-:W-:Y:S01]  /*2bd0*/  HADD2.F32 R66, -RZ, R65.reuse.H0_H0 ;  /* 0x20000041ff427230 */ /* 0x100fe20000004100 */
[----:B------:R-:W-:Y:S01]  /*2be0*/  F2FP.F16.E4M3.UNPACK_B R64, R6.H1 ;  /* 0x00000006ff40723e */ /* 0x000fe200030006ff */
[----:B------:R-:W-:Y:S01]  /*2bf0*/  HADD2.F32 R65, -RZ, R65.H1_H1 ;  /* 0x30000041ff417230 */ /* 0x000fe20000004100 */
[----:B------:R-:W-:Y:S01]  /*2c00*/  F2FP.F16.E4M3.UNPACK_B R78, R15 ;  /* 0x0000000fff4e723e */ /* 0x000fe200020006ff */
[----:B------:R-:W-:Y:S01]  /*2c10*/  HADD2.F32 R81, -RZ, R79.H1_H1 ;  /* 0x3000004fff517230 */ /* 0x000fe20000004100 */
[----:B------:R-:W-:Y:S01]  /*2c20*/  F2FP.SATFINITE.E4M3.F32.PACK_AB_MERGE_C R84, R80, R67, RZ ;  /* 0x000000435054723e */ /* 0x000fe200048070ff */
[----:B------:R-:W-:Y:S01]  /*2c30*/  HADD2.F32 R15, -RZ, R64.H1_H1 ;  /* 0x30000040ff0f7230 */ /* 0x000fe20000004100 */
[-C--:B------:R-:W-:Y:S01]  /*2c40*/  F2FP.F16.E4M3.UNPACK_B R67, R14.reuse ;  /* 0x0000000eff43723e */ /* 0x080fe200020006ff */
[----:B------:R-:W-:Y:S01]  /*2c50*/  HADD2.F32 R80, -RZ, R78.H1_H1 ;  /* 0x3000004eff507230 */ /* 0x000fe20000004100 */
[----:B------:R-:W-:Y:S01]  /*2c60*/  F2FP.F16.E4M3.UNPACK_B R76, R14.H1 ;  /* 0x0000000eff4c723e */ /* 0x000fe200030006ff */
[----:B------:R-:W-:-:S02]  /*2c70*/  HADD2.F32 R64, -RZ, R64.H0_H0 ;  /* 0x20000040ff407230 */ /* 0x000fc40000004100 */
[-C--:B------:R-:W-:Y:S01]  /*2c80*/  FMUL.FTZ R83, R65, R81.reuse ;  /* 0x0000005141537220 */ /* 0x080fe20000410000 */
[----:B------:R-:W-:Y:S01]  /*2c90*/  FMUL.FTZ R82, R66, R81 ;  /* 0x0000005142527220 */ /* 0x000fe20000410000 */
[----:B------:R-:W-:Y:S02]  /*2ca0*/  HADD2.F32 R14, -RZ, R67.H1_H1 ;  /* 0x30000043ff0e7230 */ /* 0x000fe40000004100 */
[CC--:B------:R-:W-:Y:S01]  /*2cb0*/  FMUL.FTZ R81, R15.reuse, R80.reuse ;  /* 0x000000500f517220 */ /* 0x0c0fe20000410000 */
[----:B------:R-:W-:Y:S01]  /*2cc0*/  F2FP.F16.E4M3.UNPACK_B R7, R7 ;  /* 0x00000007ff07723e */ /* 0x000fe200020006ff */
[C---:B------:R-:W-:Y:S01]  /*2cd0*/  FMUL.FTZ R80, R64.reuse, R80 ;  /* 0x0000005040507220 */ /* 0x040fe20000410000 */
[----:B------:R-:W-:Y:S01]  /*2ce0*/  F2FP.F16.E4M3.UNPACK_B R6, R6 ;  /* 0x00000006ff06723e */ /* 0x000fe200020006ff */
[-C--:B------:R-:W-:Y:S01]  /*2cf0*/  FFMA.FTZ R81, R64, R14.reuse, -R81 ;  /* 0x0000000e40517223 */ /* 0x080fe20000010851 */
[----:B------:R-:W-:Y:S02]  /*2d00*/  HADD2.F32 R77, -RZ, R76.H1_H1 ;  /* 0x3000004cff4d7230 */ /* 0x000fe40000004100 */
[----:B------:R-:W-:Y:S01]  /*2d10*/  FFMA.FTZ R80, R15, R14, R80 ;  /* 0x0000000e0f507223 */ /* 0x000fe20000010050 */
[--C-:B------:R-:W-:Y:S01]  /*2d20*/  HADD2.F32 R14, -RZ, R7.reuse.H0_H0 ;  /* 0x20000007ff0e7230 */ /* 0x100fe20000004100 */
[----:B------:R-:W-:Y:S01]  /*2d30*/  F2FP.SATFINITE.E4M3.F32.PACK_AB_MERGE_C R5, R5, R4, R63 ;  /* 0x000000040505723e */ /* 0x000fe2000480703f */
[----:B------:R-:W-:-:S02]  /*2d40*/  HADD2.F32 R15, -RZ, R7.H1_H1 ;  /* 0x30000007ff0f7230 */ /* 0x000fc40000004100 */
[-C--:B------:R-:W-:Y:S01]  /*2d50*/  FFMA.FTZ R83, R66, R77.reuse, -R83 ;  /* 0x0000004d42537223 */ /* 0x080fe20000010853 */
[--C-:B------:R-:W-:Y:S02]  /*2d60*/  HADD2.F32 R7, -RZ, R6.reuse.H0_H0 ;  /* 0x20000006ff077230 */ /* 0x100fe40000004100 */
[----:B------:R-:W-:Y:S01]  /*2d70*/  FFMA.FTZ R82, R65, R77, R82 ;  /* 0x0000004d41527223 */ /* 0x000fe20000010052 */
[----:B------:R-:W-:Y:S01]  /*2d80*/  HADD2.F32 R79, -RZ, R79.H0_H0 ;  /* 0x2000004fff4f7230 */ /* 0x000fe20000004100 */
[----:B------:R-:W-:Y:S01]  /*2d90*/  F2FP.SATFINITE.E4M3.F32.PACK_AB_MERGE_C R80, R80, R81, RZ ;  /* 0x000000515050723e */ /* 0x000fe200048070ff */
[----:B------:R-:W-:Y:S01]  /*2da0*/  HADD2.F32 R6, -RZ, R6.H1_H1 ;  /* 0x30000006ff067230 */ /* 0x000fe20000004100 */
[----:B------:R-:W-:Y:S01]  /*2db0*/  F2FP.SATFINITE.E4M3.F32.PACK_AB_MERGE_C R4, R25, R24, R84 ;  /* 0x000000181904723e */ /* 0x000fe20004807054 */
[----:B------:R-:W-:Y:S02]  /*2dc0*/  HADD2.F32 R78, -RZ, R78.H0_H0 ;  /* 0x2000004eff4e7230 */ /* 0x000fe40000004100 */
[----:B------:R-:W-:Y:S01]  /*2dd0*/  FMUL.FTZ R77, R15, R79 ;  /* 0x0000004f0f4d7220 */ /* 0x000fe20000410000 */
[----:B------:R-:W-:-:S02]  /*2de0*/  HADD2.F32 R76, -RZ, R76.H0_H0 ;  /* 0x2000004cff4c7230 */ /* 0x000fc40000004100 */
[----:B------:R-:W-:Y:S01]  /*2df0*/  FMUL.FTZ R66, R14, R79 ;  /* 0x0000004f0e427220 */ /* 0x000fe20000410000 */
[----:B------:R-:W-:Y:S02]  /*2e00*/  HADD2.F32 R67, -RZ, R67.H0_H0 ;  /* 0x20000043ff437230 */ /* 0x000fe40000004100 */
[-C--:B------:R-:W-:Y:S01]  /*2e10*/  FMUL.FTZ R64, R6, R78.reuse ;  /* 0x0000004e06407220 */ /* 0x080fe20000410000 */
[----:B------:R-:W-:Y:S01]  /*2e20*/  FMUL.FTZ R65, R7, R78 ;  /* 0x0000004e07417220 */ /* 0x000fe20000410000 */
[-C--:B------:R-:W-:Y:S01]  /*2e30*/  FFMA.FTZ R77, R14, R76.reuse, -R77 ;  /* 0x0000004c0e4d7223 */ /* 0x080fe2000001084d */
[----:B------:R-:W-:Y:S01]  /*2e40*/  FFMA.FTZ R66, R15, R76, R66 ;  /* 0x0000004c0f427223 */ /* 0x000fe20000010042 */
[-C--:B------:R-:W-:Y:S01]  /*2e50*/  FFMA.FTZ R64, R7, R67.reuse, -R64 ;  /* 0x0000004307407223 */ /* 0x080fe20000010840 */
[----:B------:R-:W-:Y:S01]  /*2e60*/  FFMA.FTZ R65, R6, R67, R65 ;  /* 0x0000004306417223 */ /* 0x000fe20000010041 */
[----:B------:R-:W-:-:S04]  /*2e70*/  F2FP.SATFINITE.E4M3.F32.PACK_AB_MERGE_C R82, R82, R83, RZ ;  /* 0x000000535252723e */ /* 0x000fc800048070ff */
[----:B------:R-:W-:Y:S02]  /*2e80*/  F2FP.SATFINITE.E4M3.F32.PACK_AB_MERGE_C R6, R65, R64, R80 ;  /* 0x000000404106723e */ /* 0x000fe40004807050 */
[----:B------:R-:W-:-:S07]  /*2e90*/  F2FP.SATFINITE.E4M3.F32.PACK_AB_MERGE_C R7, R66, R77, R82 ;  /* 0x0000004d4207723e */ /* 0x000fce0004807052 */
.L_x_1888:
[----:B------:R-:W-:Y:S05]  /*2ea0*/  BSYNC B2 ;  /* 0x0000000000027941 */ /* 0x000fea0003800000 */
.L_x_1887:
[----:B------:R1:W-:Y:S02]  /*2eb0*/  STG.E.128 desc[UR40][R12.64], R4 ;  /* 0x000000040c007986 */ /* 0x0003e4000c101d28 */
.L_x_1886:
[----:B------:R-:W-:Y:S05]  /*2ec0*/  BSYNC B1 ;  /* 0x0000000000017941 */ /* 0x000fea0003800000 */
.L_x_1885:
        /* <DEDUP_REMOVED lines=14> */
[----:B------:R-:W-:Y:S01]  /*2fb0*/  LOP3.LUT R10, R11, 0xff0000ff, RZ, 0xc0, !PT ;  /* 0xff0000ff0b0a7812 */ /* 0x000fe200078ec0ff */
[----:B------:R-:W-:Y:S01]  /*2fc0*/  IMAD.SHL.U32 R15, R15, 0x100, RZ ;  /* 0x000001000f0f7824 */ /* 0x000fe200078e00ff */
[----:B------:R-:W-:Y:S01]  /*2fd0*/  SHF.R.U32.HI R14, RZ, 0x10, R11 ;  /* 0x00000010ff0e7819 */ /* 0x000fe2000001160b */
[----:B------:R-:W-:Y:S01]  /*2fe0*/  IMAD.SHL.U32 R11, R25, 0x100, RZ ;  /* 0x00000100190b7824 */ /* 0x000fe200078e00ff */
[----:B------:R-:W-:Y:S02]  /*2ff0*/  LOP3.LUT R8, R9, 0xff0000ff, RZ, 0xc0, !PT ;  /* 0xff0000ff09087812 */ /* 0x000fe400078ec0ff */
[----:B------:R-:W-:Y:S01]  /*3000*/  SHF.R.U32.HI R24, RZ, 0x10, R9 ;  /* 0x00000010ff187819 */ /* 0x000fe20000011609 */
[----:B-1----:R-:W-:Y:S01]  /*3010*/  IMAD.MOV.U32 R9, RZ, RZ, R4 ;  /* 0x000000ffff097224 */ /* 0x002fe200078e0004 */
        /* <DEDUP_REMOVED lines=14> */
[-C--:B------:R-:W-:Y:S01]  /*3100*/  FMUL.FTZ R65, R10, R27.reuse ;  /* 0x0000001b0a417220 */ /* 0x080fe20000410000 */
[----:B------:R-:W-:Y:S01]  /*3110*/  HADD2.F32 R25, -RZ, R15.H0_H0 ;  /* 0x2000000fff197230 */ /* 0x000fe20000004100 */
[----:B------:R-:W-:Y:S01]  /*3120*/  F2FP.F16.E4M3.UNPACK_B R62, R62 ;  /* 0x0000003eff3e723e */ /* 0x000fe200020006ff */
[--C-:B------:R-:W-:Y:S01]  /*3130*/  HADD2.F32 R14, -RZ, R5.reuse.H1_H1 ;  /* 0x30000005ff0e7230 */ /* 0x100fe20000004100 */
[----:B------:R-:W-:Y:S01]  /*3140*/  F2FP.F16.E4M3.UNPACK_B R26, R26 ;  /* 0x0000001aff1a723e */ /* 0x000fe200020006ff */
[----:B------:R-:W-:Y:S02]  /*3150*/  HADD2.F32 R11, -RZ, R5.H0_H0 ;  /* 0x20000005ff0b7230 */ /* 0x000fe40000004100 */
[----:B------:R-:W-:Y:S01]  /*3160*/  FMUL.FTZ R5, R4, R27 ;  /* 0x0000001b04057220 */ /* 0x000fe20000410000 */
[----:B------:R-:W-:Y:S02]  /*3170*/  HADD2.F32 R15, -RZ, R15.H1_H1 ;  /* 0x3000000fff0f7230 */ /* 0x000fe40000004100 */
[-C--:B------:R-:W-:Y:S01]  /*3180*/  FMUL.FTZ R64, R14, R24.reuse ;  /* 0x000000180e407220 */ /* 0x080fe20000410000 */
[-C--:B------:R-:W-:Y:S01]  /*3190*/  FFMA.FTZ R4, R4, R25.reuse, -R65 ;  /* 0x0000001904047223 */ /* 0x080fe20000010841 */
[----:B------:R-:W-:Y:S01]  /*31a0*/  FFMA.FTZ R5, R10, R25, R5 ;  /* 0x000000190a057223 */ /* 0x000fe20000010005 */
[C---:B------:R-:W-:Y:S01]  /*31b0*/  FMUL.FTZ R27, R11.reuse, R24 ;  /* 0x000000180b1b7220 */ /* 0x040fe20000410000 */
[----:B------:R-:W-:Y:S01]  /*31c0*/  F2FP.F16.E4M3.UNPACK_B R10, R9.H1 ;  /* 0x00000009ff0a723e */ /* 0x000fe200030006ff */
[----:B------:R-:W-:Y:S01]  /*31d0*/  FFMA.FTZ R66, R11, R15, -R64 ;  /* 0x0000000f0b427223 */ /* 0x000fe20000010840 */
[----:B------:R-:W-:Y:S01]  /*31e0*/  F2FP.F16.E4M3.UNPACK_B R9, R9 ;  /* 0x00000009ff09723e */ /* 0x000fe200020006ff */
[----:B------:R-:W-:Y:S01]  /*31f0*/  FFMA.FTZ R67, R14, R15, R27 ;  /* 0x0000000f0e437223 */ /* 0x000fe2000001001b */
[----:B------:R-:W-:-:S02]  /*3200*/  HADD2.F32 R24, -RZ, R62.H1_H1 ;  /* 0x3000003eff187230 */ /* 0x000fc40000004100 */
[--C-:B------:R-:W-:Y:S02]  /*3210*/  HADD2.F32 R11, -RZ, R10.reuse.H0_H0 ;  /* 0x2000000aff0b7230 */ /* 0x100fe40000004100 */
[----:B------:R-:W-:Y:S01]  /*3220*/  HADD2.F32 R14, -RZ, R10.H1_H1 ;  /* 0x3000000aff0e7230 */ /* 0x000fe20000004100 */
[----:B------:R-:W-:Y:S01]  /*3230*/  F2FP.SATFINITE.E4M3.F32.PACK_AB_MERGE_C R77, R67, R66, RZ ;  /* 0x00000042434d723e */ /* 0x000fe200048070ff */
[--C-:B------:R-:W-:Y:S02]  /*3240*/  HADD2.F32 R10, -RZ, R9.reuse.H0_H0 ;  /* 0x20000009ff0a7230 */ /* 0x100fe40000004100 */
[-C--:B------:R-:W-:Y:S01]  /*3250*/  FMUL.FTZ R27, R11, R24.reuse ;  /* 0x000000180b1b7220 */ /* 0x080fe20000410000 */
[----:B------:R-:W-:Y:S02]  /*3260*/  HADD2.F32 R62, -RZ, R62.H0_H0 ;  /* 0x2000003eff3e7230 */ /* 0x000fe40000004100 */
[----:B------:R-:W-:Y:S01]  /*3270*/  FMUL.FTZ R64, R14, R24 ;  /* 0x000000180e407220 */ /* 0x000fe20000410000 */
[----:B------:R-:W-:Y:S01]  /*3280*/  HADD2.F32 R9, -RZ, R9.H1_H1 ;  /* 0x30000009ff097230 */ /* 0x000fe20000004100 */
[----:B------:R-:W-:Y:S01]  /*3290*/  F2FP.F16.E4M3.UNPACK_B R24, R8.H1 ;  /* 0x00000008ff18723e */ /* 0x000fe200030006ff */
[--C-:B------:R-:W-:Y:S01]  /*32a0*/  HADD2.F32 R15, -RZ, R26.reuse.H1_H1 ;  /* 0x3000001aff0f7230 */ /* 0x100fe20000004100 */
[----:B------:R-:W-:Y:S01]  /*32b0*/  F2FP.SATFINITE.E4M3.F32.PACK_AB_MERGE_C R5, R5, R4, R77 ;  /* 0x000000040505723e */ /* 0x000fe2000480704d */
[----:B------:R-:W-:-:S02]  /*32c0*/  HADD2.F32 R26, -RZ, R26.H0_H0 ;  /* 0x2000001aff1a7230 */ /* 0x000fc40000004100 */
[-C--:B------:R-:W-:Y:S01]  /*32d0*/  FMUL.FTZ R25, R9, R62.reuse ;  /* 0x0000003e09197220 */ /* 0x080fe20000410000 */
[----:B------:R-:W-:Y:S01]  /*32e0*/  FMUL.FTZ R62, R10, R62 ;  /* 0x0000003e0a3e7220 */ /* 0x000fe20000410000 */
[-C--:B------:R-:W-:Y:S01]  /*32f0*/  FFMA.FTZ R11, R11, R15.reuse, -R64 ;  /* 0x0000000f0b0b7223 */ /* 0x080fe20000010840 */
[----:B------:R-:W-:Y:S01]  /*3300*/  FFMA.FTZ R14, R14, R15, R27 ;  /* 0x0000000f0e0e7223 */ /* 0x000fe2000001001b */
[-C--:B------:R-:W-:Y:S01]  /*3310*/  FFMA.FTZ R64, R10, R26.reuse, -R25 ;  /* 0x0000001a0a407223 */ /* 0x080fe20000010819 */
[----:B------:R-:W-:Y:S01]  /*3320*/  FFMA.FTZ R65, R9, R26, R62 ;  /* 0x0000001a09417223 */ /* 0x000fe2000001003e */
[----:B------:R-:W-:Y:S01]  /*3330*/  F2FP.F16.E4M3.UNPACK_B R10, R7.H1 ;  /* 0x00000007ff0a723e */ /* 0x000fe200030006ff */
[--C-:B------:R-:W-:Y:S01]  /*3340*/  HADD2.F32 R25, -RZ, R24.reuse.H1_H1 ;  /* 0x30000018ff197230 */ /* 0x100fe20000004100 */
[----:B------:R-:W-:Y:S01]  /*3350*/  F2FP.F16.E4M3.UNPACK_B R26, R63.H1 ;  /* 0x0000003fff1a723e */ /* 0x000fe200030006ff */
[----:B------:R-:W-:Y:S01]  /*3360*/  HADD2.F32 R24, -RZ, R24.H0_H0 ;  /* 0x20000018ff187230 */ /* 0x000fe20000004100 */
[----:B------:R-:W-:Y:S01]  /*3370*/  F2FP.SATFINITE.E4M3.F32.PACK_AB_MERGE_C R76, R14, R11, RZ ;  /* 0x0000000b0e4c723e */ /* 0x000fe200048070ff */
[----:B------:R-:W-:Y:S01]  /*3380*/  HADD2.F32 R14, -RZ, R10.H1_H1 ;  /* 0x3000000aff0e7230 */ /* 0x000fe20000004100 */
[----:B------:R-:W-:Y:S01]  /*3390*/  F2FP.F16.E4M3.UNPACK_B R9, R6.H1 ;  /* 0x00000006ff09723e */ /* 0x000fe200030006ff */
[----:B------:R-:W-:Y:S01]  /*33a0*/  HADD2.F32 R62, -RZ, R26.H1_H1 ;  /* 0x3000001aff3e7230 */ /* 0x000fe20000004100 */
[----:B------:R-:W-:Y:S01]  /*33b0*/  F2FP.F16.E4M3.UNPACK_B R63, R63 ;  /* 0x0000003fff3f723e */ /* 0x000fe200020006ff */
[----:B------:R-:W-:Y:S01]  /*33c0*/  HADD2.F32 R11, -RZ, R10.H0_H0 ;  /* 0x2000000aff0b7230 */ /* 0x000fe20000004100 */
        /* <DEDUP_REMOVED lines=8> */
[----:B------:R-:W-:Y:S01]  /*3450*/  FMUL.FTZ R62, R10, R27 ;  /* 0x0000001b0a3e7220 */ /* 0x000fe20000410000 */
        /* <DEDUP_REMOVED lines=12> */
[----:B------:R-:W-:Y:S02]  /*3520*/  HADD2.F32 R6, -RZ, R6.H1_H1 ;  /* 0x30000006ff067230 */ /* 0x000fe40000004100 */
[----:B------:R-:W-:Y:S01]  /*3530*/  FMUL.FTZ R11, R9, R26 ;  /* 0x0000001a090b7220 */ /* 0x000fe20000410000 */
[----:B------:R-:W-:-:S02]  /*3540*/  HADD2.F32 R63, -RZ, R63.H0_H0 ;  /* 0x2000003fff3f7230 */ /* 0x000fc40000004100 */
[C---:B------:R-:W-:Y:S01]  /*3550*/  FMUL.FTZ R26, R8.reuse, R26 ;  /* 0x0000001a081a7220 */ /* 0x040fe20000410000 */
[----:B------:R-:W-:Y:S02]  /*3560*/  HADD2.F32 R15, -RZ, R15.H0_H0 ;  /* 0x2000000fff0f7230 */ /* 0x000fe40000004100 */
[----:B------:R-:W-:Y:S01]  /*3570*/  FFMA.FTZ R11, R8, R24, -R11 ;  /* 0x00000018080b7223 */ /* 0x000fe2000001080b */
[----:B------:R-:W-:Y:S01]  /*3580*/  F2FP.SATFINITE.E4M3.F32.PACK_AB_MERGE_C R66, R67, R66, RZ ;  /* 0x000000424342723e */ /* 0x000fe200048070ff */
[CC--:B------:R-:W-:Y:S01]  /*3590*/  FMUL.FTZ R10, R6.reuse, R63.reuse ;  /* 0x0000003f060a7220 */ /* 0x0c0fe20000410000 */
[----:B------:R-:W-:Y:S01]  /*35a0*/  FMUL.FTZ R63, R7, R63 ;  /* 0x0000003f073f7220 */ /* 0x000fe20000410000 */
[----:B------:R-:W-:Y:S02]  /*35b0*/  FFMA.FTZ R26, R9, R24, R26 ;  /* 0x00000018091a7223 */ /* 0x000fe4000001001a */
[-C--:B------:R-:W-:Y:S01]  /*35c0*/  FFMA.FTZ R10, R7, R15.reuse, -R10 ;  /* 0x0000000f070a7223 */ /* 0x080fe2000001080a */
[----:B------:R-:W-:-:S02]  /*35d0*/  FFMA.FTZ R63, R6, R15, R63 ;  /* 0x0000000f063f7223 */ /* 0x000fc4000001003f */
[----:B------:R-:W-:-:S03]  /*35e0*/  F2FP.SATFINITE.E4M3.F32.PACK_AB_MERGE_C R7, R26, R11, R66 ;  /* 0x0000000b1a07723e */ /* 0x000fc60004807042 */
[----:B------:R-:W-:-:S07]  /*35f0*/  F2FP.SATFINITE.E4M3.F32.PACK_AB_MERGE_C R6, R63, R10, R27 ;  /* 0x0000000a3f06723e */ /* 0x000fce000480701b */
.L_x_1890:
[----:B------:R-:W-:Y:S05]  /*3600*/  BSYNC B1 ;  /* 0x0000000000017941 */ /* 0x000fea0003800000 */
.L_x_1889:
[----:B-1----:R1:W-:Y:S01]  /*3610*/  STG.E.128 desc[UR40][R12.64+0x20], R4 ;  /* 0x000020040c007986 */ /* 0x0023e2000c101d28 */
[----:B------:R-:W-:Y:S05]  /*3620*/  BRA `(.L_x_1884) ;  /* 0x0000001000d07947 */ /* 0x000fea0003800000 */
.L_x_1878:
        /* <DEDUP_REMOVED lines=29> */
.L_x_1891:
[----:B------:R-:W2:Y:S01]  /*3800*/  LDL R12, [R1+0x8] ;  /* 0x00000800010c7983 */ /* 0x000ea20000100800 */
[----:B------:R-:W-:Y:S01]  /*3810*/  IMAD R74, R17, 0x8, R16 ;  /* 0x00000008114a7824 */ /* 0x000fe200078e0210 */
[----:B------:R-:W0:Y:S01]  /*3820*/  LDC R77, c[0x0][0x2f4] ;  /* 0x0000bd00ff4d7b82 */ /* 0x000e220000000800 */
[----:B------:R-:W-:Y:S01]  /*3830*/  BSSY B1, `(.L_x_1892) ;  /* 0x0000004000017945 */ /* 0x000fe20003800000 */
[----:B--2---:R-:W-:-:S04]  /*3840*/  SHF.L.U32 R75, R12, 0x1f, RZ ;  /* 0x0000001f0c4b7819 */ /* 0x004fc800000006ff */
[----:B------:R-:W1:Y:S02]  /*3850*/  SYNCS.PHASECHK.TRANS64.TRYWAIT P5, [R74+URZ+0x13290], R75 ;  /* 0x0132904b4a0075a7 */ /* 0x000e6400080a017f */
[----:B01----:R-:W-:Y:S05]  /*3860*/  @!P5 BRA `(.L_x_1893) ;  /* 0x000001500068d947 */ /* 0x003fea0003800000 */
.L_x_2106:
[----:B------:R-:W-:Y:S05]  /*3870*/  BSYNC B1 ;  /* 0x0000000000017941 */ /* 0x000fea0003800000 */
.L_x_1892:
[----:B------:R-:W-:Y:S01]  /*3880*/  ISETP.GE.OR P5, PT, R18, R77, P1 ;  /* 0x0000004d1200720c */ /* 0x000fe20000fa6670 */
        /* <DEDUP_REMOVED lines=240> */
.L_x_1895:
[----:B------:R-:W-:Y:S05]  /*4790*/  BSYNC B1 ;  /* 0x0000000000017941 */ /* 0x000fea0003800000 */
.L_x_1894:
        /* <DEDUP_REMOVED lines=10> */
.L_x_1877:
[----:B0-----:R-:W2:Y:S02]  /*4840*/  LDL R4, [R1+0x4] ;  /* 0x0000040001047983 */ /* 0x001ea40000100800 */
[----:B--2---:R-:W-:-:S13]  /*4850*/  ISETP.NE.AND P0, PT, R4, 0x3, PT ;  /* 0x000000030400780c */ /* 0x004fda0003f05270 */
[----:B------:R-:W-:Y:S05]  /*4860*/  @!P0 BRA `(.L_x_1896) ;  /* 0x0000000000048947 */ /* 0x000fea0003800000 */
[----:B------:R-:W-:Y:S01]  /*4870*/  BPT.TRAP 0x1 ;  /* 0x000000040000795c */ /* 0x000fe20000300000 */
.L_x_1896:
        /* <DEDUP_REMOVED lines=8> */
.L_x_2107:
[----:B------:R-:W-:Y:S05]  /*4900*/  BSYNC B1 ;  /* 0x0000000000017941 */ /* 0x000fea0003800000 */
.L_x_1897:
[----:B------:R-:W-:-:S13]  /*4910*/  ISETP.GE.AND P1, PT, R156, R5, PT ;  /* 0x000000059c00720c */ /* 0x000fda0003f26270 */
[----:B------:R-:W-:Y:S05]  /*4920*/  @P1 BRA `(.L_x_1884) ;  /* 0x0000000000101947 */ /* 0x000fea0003800000 */
[----:B------:R-:W1:Y:S04]  /*4930*/  @!P3 LDS.128 R4, [R73+0xe000] ;  /* 0x00e000004904b984 */ /* 0x000e680000000c00 */
[----:B------:R-:W2:Y:S04]  /*4940*/  @!P2 LDS.128 R8, [R72+0xe000] ;  /* 0x00e000004808a984 */ /* 0x000ea80000000c00 */
[----:B-1----:R1:W-:Y:S04]  /*4950*/  @!P3 STG.E.128 desc[UR40][R12.64], R4 ;  /* 0x000000040c00b986 */ /* 0x0023e8000c101d28 */
[----:B--2---:R1:W-:Y:S02]  /*4960*/  @!P2 STG.E.128 desc[UR40][R12.64+0x20], R8 ;  /* 0x000020080c00a986 */ /* 0x0043e4000c101d28 */
.L_x_1884:
[----:B------:R-:W-:Y:S05]  /*4970*/  BSYNC B0 ;  /* 0x0000000000007941 */ /* 0x000fea0003800000 */
.L_x_1876:
        /* <DEDUP_REMOVED lines=12> */
[----:B------:R-:W-:-:S05]  /*4a40*/  @!P5 VIADD R4, R74, 0x132a0 ;  /* 0x000132a04a04d836 */ /* 0x000fca0000000000 */
[----:B------:R-:W-:-:S04]  /*4a50*/  @!P5 PRMT R4, RZ, 0x654, R4 ;  /* 0x00000654ff04d816 */ /* 0x000fc80000000004 */
[----:B------:R1:W-:Y:S01]  /*4a60*/  @!P5 SYNCS.ARRIVE.TRANS64.RED.A1T0 RZ, [R4+URZ], RZ ;  /* 0x000000ff04ffd9a7 */ /* 0x0003e2000810043f */
[----:B------:R-:W-:Y:S05]  /*4a70*/  @!P0 BRA `(.L_x_1900) ;  /* 0x0000000000048947 */ /* 0x000fea0003800000 */
[----:B------:R-:W-:Y:S01]  /*4a80*/  BPT.TRAP 0x1 ;  /* 0x000000040000795c */ /* 0x000fe20000300000 */
.L_x_1900:
[----:B------:R-:W-:Y:S05]  /*4a90*/  BSYNC B0 ;  /* 0x0000000000007941 */ /* 0x000fea0003800000 */
.L_x_1899:
[----:B------:R-:W5:Y:S01]  /*4aa0*/  SYNCS.PHASECHK.TRANS64.TRYWAIT P0, [R74+URZ+0x132b0], R75 ;  /* 0x0132b04b4a0075a7 */ /* 0x000f62000800017f */
[----:B------:R-:W-:Y:S04]  /*4ab0*/  BSSY B0, `(.L_x_1901) ;  /* 0x0000002000007945 */ /* 0x000fe80003800000 */
[----:B-----5:R-:W-:Y:S05]  /*4ac0*/  @!P0 BRA `(.L_x_1902) ;  /* 0x0000013c00f88947 */ /* 0x020fea0003800000 */
.L_x_2108:
[----:B------:R-:W-:Y:S05]  /*4ad0*/  BSYNC B0 ;  /* 0x0000000000007941 */ /* 0x000fea0003800000 */
.L_x_1901:
        /* <DEDUP_REMOVED lines=19> */
.L_x_1904:
[----:B------:R-:W-:Y:S05]  /*4c10*/  BSYNC B0 ;  /* 0x0000000000007941 */ /* 0x000fea0003800000 */
.L_x_1903:
[----:B-1----:R-:W5:Y:S04]  /*4c20*/  LDL R4, [R1] ;  /* 0x0000000001047983 */ /* 0x002f680000100800 */
[----:B------:R-:W2:Y:S01]  /*4c30*/  LDL.LU R5, [R1+0x8] ;  /* 0x0000080001057983 */ /* 0x000ea20000300800 */
        /* <DEDUP_REMOVED lines=16> */
[----:B--2---:R-:W-:-:S05]  /*4d40*/  LOP3.LUT R5, R5, R4, RZ, 0x3c, !PT ;  /* 0x0000000405057212 */ /* 0x004fca00078e3cff */
[----:B------:R0:W-:Y:S02]  /*4d50*/  STL [R1+0x8], R5 ;  /* 0x0000080501007387 */ /* 0x0001e40000100800 */
[----:B------:R-:W-:Y:S05]  /*4d60*/  @P6 BRA `(.L_x_1905) ;  /* 0xffffffd4005c6947 */ /* 0x000fea000383ffff */
.L_x_1871:
[----:B------:R-:W-:Y:S04]  /*4d70*/  BSSY B0, `(.L_x_1906) ;  /* 0x0000004000007945 */ /* 0x000fe80003800000 */
[----:B------:R-:W-:Y:S05]  /*4d80*/  @P0 BRA `(.L_x_1907) ;  /* 0x0000000000080947 */ /* 0x000fea0003800000 */
[----:B------:R-:W1:Y:S02]  /*4d90*/  FENCE.VIEW.ASYNC.G ;  /* 0x00000000000073c6 */ /* 0x000e640000000100 */
[----:B-1----:R-:W-:Y:S06]  /*4da0*/  BAR.ARV 0xc, 0x200 ;  /* 0x0308000000007b1d */ /* 0x002fec0000002000 */
.L_x_1907:
[----:B------:R-:W-:Y:S05]  /*4db0*/  BSYNC B0 ;  /* 0x0000000000007941 */ /* 0x000fea0003800000 */
.L_x_1906:
[----:B------:R-:W2:Y:S01]  /*4dc0*/  LDL R2, [R1+0x6c] ;  /* 0x00006c0001027983 */ /* 0x000ea20000100800 */
[----:B------:R-:W-:Y:S01]  /*4dd0*/  ULDC.64 UR4, c[0x0][0x990] ;  /* 0x0002640000047ab9 */ /* 0x000fe20000000a00 */
[----:B------:R-:W-:Y:S02]  /*4de0*/  ULDC.64 UR6, c[0x0][0x998] ;  /* 0x0002660000067ab9 */ /* 0x000fe40000000a00 */
[----:B0-----:R-:W4:Y:S04]  /*4df0*/  LDL R5, [R1+0x48] ;  /* 0x0000480001057983 */ /* 0x001f280000100800 */
[----:B------:R-:W4:Y:S01]  /*4e00*/  LDL R20, [R1+0x58] ;  /* 0x0000580001147983 */ /* 0x000f220000100800 */
[----:B------:R-:W-:Y:S02]  /*4e10*/  ISETP.NE.U32.AND P0, PT, RZ, UR4, PT ;  /* 0x00000004ff007c0c */ /* 0x000fe4000bf05070 */
[----:B------:R-:W-:Y:S01]  /*4e20*/  ISETP.NE.U32.AND P1, PT, RZ, UR6, PT ;  /* 0x00000006ff007c0c */ /* 0x000fe2000bf25070 */
[----:B---3--:R-:W3:Y:S01]  /*4e30*/  LDL R14, [R1+0x28] ;  /* 0x00002800010e7983 */ /* 0x008ee20000100800 */
[----:B------:R-:W-:-:S02]  /*4e40*/  ISETP.NE.AND.EX P0, PT, RZ, UR5, PT, P0 ;  /* 0x00000005ff007c0c */ /* 0x000fc4000bf05300 */
        /* <DEDUP_REMOVED lines=9> */
[----:B------:R-:W-:-:S03]  /*4ee0*/  @P0 SHF.R.S32.HI R15, RZ, 0x1f, R20 ;  /* 0x0000001fff0f0819 */ /* 0x000fc60000011414 */
        /* <DEDUP_REMOVED lines=10> */
[----:B------:R-:W-:-:S04]  /*4f90*/  @P1 IMAD.WIDE.U32 R6, R20, R12, R4 ;  /* 0x0000000c14061225 */ /* 0x000fc800078e0004 */
[----:B------:R-:W-:Y:S01]  /*4fa0*/  @P0 IMAD.IADD R5, R3, 0x1, R9 ;  /* 0x0000000103050824 */ /* 0x000fe200078e0209 */
[----:B------:R-:W-:Y:S01]  /*4fb0*/  @P1 LEA R8, P3, R6, UR6, 0x2 ;  /* 0x0000000606081c11 */ /* 0x000fe2000f8610ff */
[----:B------:R-:W-:Y:S01]  /*4fc0*/  @P1 IMAD.IADD R3, R7, 0x1, R11 ;  /* 0x0000000107031824 */ /* 0x000fe200078e020b */
[----:B------:R-:W-:Y:S01]  /*4fd0*/  @P0 LEA R4, P2, R2, UR4, 0x2 ;  /* 0x0000000402040c11 */ /* 0x000fe2000f8410ff */
[----:B------:R-:W-:Y:S01]  /*4fe0*/  IMAD.MOV.U32 R0, RZ, RZ, 0x3f800000 ;  /* 0x3f800000ff007424 */ /* 0x000fe200078e00ff */
[----:B------:R-:W-:Y:S02]  /*4ff0*/  ULDC UR4, c[0x0][0x988] ;  /* 0x0002620000047ab9 */ /* 0x000fe40000000800 */
[----:B------:R-:W-:Y:S01]  /*5000*/  @P1 LEA.HI.X R9, R6, UR7, R3, 0x2, P3 ;  /* 0x0000000706091c11 */ /* 0x000fe200098f1403 */
[----:B------:R-:W-:Y:S01]  /*5010*/  IMAD.MOV.U32 R3, RZ, RZ, 0x3f800000 ;  /* 0x3f800000ff037424 */ /* 0x000fe200078e00ff */
[----:B------:R-:W-:Y:S02]  /*5020*/  @P0 LEA.HI.X R5, R2, UR5, R5, 0x2, P2 ;  /* 0x0000000502050c11 */ /* 0x000fe400090f1405 */
[----:B------:R-:W0:Y:S01]  /*5030*/  LDC R2, c[0x0][0x448] ;  /* 0x00011200ff027b82 */ /* 0x000e220000000800 */
[----:B------:R-:W2:Y:S04]  /*5040*/  @P1 LDG.E R0, desc[UR40][R8.64] ;  /* 0x0000002808001981 */ /* 0x000ea8000c1e1900 */
[----:B------:R1:W2:Y:S01]  /*5050*/  @P0 LDG.E R3, desc[UR40][R4.64] ;  /* 0x0000002804030981 */ /* 0x0002a2000c1e1900 */
[----:B0-----:R-:W-:-:S13]  /*5060*/  ISETP.NE.AND P0, PT, R2, 0x1, PT ;  /* 0x000000010200780c */ /* 0x001fda0003f05270 */
[----:B------:R-:W0:Y:S08]  /*5070*/  @P0 LDC R2, c[0x0][0x44c] ;  /* 0x00011300ff020b82 */ /* 0x000e300000000800 */
[----:B------:R-:W4:Y:S01]  /*5080*/  @P0 LDC R11, c[0x0][0x450] ;  /* 0x00011400ff0b0b82 */ /* 0x000f220000000800 */
[----:B---3--:R-:W-:-:S04]  /*5090*/  VIADD R7, R14, 0xbf ;  /* 0x000000bf0e077836 */ /* 0x008fc80000000000 */
[----:B0-----:R-:W-:-:S05]  /*50a0*/  @P0 IMAD.HI.U32 R2, R7, R2, RZ ;  /* 0x0000000207020227 */ /* 0x001fca00078e00ff */
[----:B----4-:R-:W-:-:S05]  /*50b0*/  @P0 SHF.R.U32.HI R7, RZ, R11, R2 ;  /* 0x0000000bff070219 */ /* 0x010fca0000011602 */
[----:B------:R-:W-:-:S04]  /*50c0*/  IMAD.IADD R7, R30, 0x1, R7 ;  /* 0x000000011e077824 */ /* 0x000fc800078e0207 */
[----:B------:R-:W-:-:S05]  /*50d0*/  IMAD.HI R7, R7, 0x66666667, RZ ;  /* 0x6666666707077827 */ /* 0x000fca00078e02ff */
[----:B------:R-:W-:-:S04]  /*50e0*/  SHF.R.U32.HI R2, RZ, 0x1f, R7 ;  /* 0x0000001fff027819 */ /* 0x000fc80000011607 */
[----:B------:R-:W-:-:S04]  /*50f0*/  LEA.HI.SX32 R7, R7, R2, 0x1a ;  /* 0x0000000207077211 */ /* 0x000fc800078fd2ff */
[----:B------:R-:W-:-:S04]  /*5100*/  VIMNMX R104, R104, R7, PT ;  /* 0x0000000768687248 */ /* 0x000fc80003fe0100 */
[----:B------:R-:W-:Y:S02]  /*5110*/  ISETP.GE.AND P1, PT, R104, 0x1, PT ;  /* 0x000000016800780c */ /* 0x000fe40003f26270 */
[----:B------:R-:W-:Y:S02]  /*5120*/  CS2R R20, SRZ ;  /* 0x0000000000147805 */ /* 0x000fe4000001ff00 */
[----:B------:R-:W-:Y:S02]  /*5130*/  PLOP3.LUT P0, PT, PT, PT, PT, 0x80, 0x0 ;  /* 0x000000000000781c */ /* 0x000fe40003f0f070 */
[----:B------:R-:W-:Y:S02]  /*5140*/  CS2R R54, SRZ ;  /* 0x0000000000367805 */ /* 0x000fe4000001ff00 */
[----:B-1----:R-:W-:Y:S02]  /*5150*/  CS2R R4, SRZ ;  /* 0x0000000000047805 */ /* 0x002fe4000001ff00 */
        /* <DEDUP_REMOVED lines=12> */
[----:B------:R-:W-:Y:S01]  /*5220*/  IMAD.MOV.U32 R29, RZ, RZ, RZ ;  /* 0x000000ffff1d7224 */ /* 0x000fe200078e00ff */
[----:B------:R-:W-:Y:S01]  /*5230*/  CS2R R56, SRZ ;  /* 0x0000000000387805 */ /* 0x000fe2000001ff00 */
[----:B------:R-:W-:-:S02]  /*5240*/  IMAD.MOV.U32 R58, RZ, RZ, RZ ;  /* 0x000000ffff3a7224 */ /* 0x000fc400078e00ff */
[----:B--2---:R-:W-:-:S04]  /*5250*/  FMUL.FTZ R0, R3, R0 ;  /* 0x0000000003007220 */ /* 0x004fc80000410000 */
        /* <DEDUP_REMOVED lines=34> */
.L_x_1910:
[----:B------:R-:W-:Y:S05]  /*5480*/  BSYNC B6 ;  /* 0x0000000000067941 */ /* 0x000fea0003800000 */
.L_x_1909:
        /* <DEDUP_REMOVED lines=13> */
.L_x_1914:
[----:B-1----:R1:W2:Y:S02]  /*5560*/  SYNCS.PHASECHK.TRANS64.TRYWAIT P0, [R16+URZ+0x13200], R3 ;  /* 0x01320003100075a7 */ /* 0x0022a4000800017f */
[----:B--2---:R-:W-:Y:S05]  /*5570*/  @!P0 NANOSLEEP.SYNCS 0x989680 ;  /* 0x009896800000895d */ /* 0x004fea0003900000 */
[----:B------:R-:W2:Y:S02]  /*5580*/  @!P0 SYNCS.PHASECHK.TRANS64 P0, [R16+URZ+0x13200], R3 ;  /* 0x01320003100085a7 */ /* 0x000ea4000800007f */
[----:B--2---:R-:W-:Y:S05]  /*5590*/  @!P0 BRA `(.L_x_1914) ;  /* 0xfffffffc00f08947 */ /* 0x004fea000383ffff */
.L_x_1913:
[----:B------:R-:W-:Y:S05]  /*55a0*/  BSYNC B0 ;  /* 0x0000000000007941 */ /* 0x000fea0003800000 */
.L_x_1912:
[----:B------:R-:W-:Y:S05]  /*55b0*/  BRA `(.L_x_1915) ;  /* 0x0000002800fc7947 */ /* 0x000fea0003800000 */
.L_x_1911:
        /* <DEDUP_REMOVED lines=30> */
.L_x_1917:
[----:B------:R-:W-:Y:S05]  /*57a0*/  BSYNC B6 ;  /* 0x0000000000067941 */ /* 0x000fea0003800000 */
.L_x_1916:
[----:B------:R-:W2:Y:S01]  /*57b0*/  LDL R20, [R1+0x28] ;  /* 0x0000280001147983 */ /* 0x000ea20000100800 */
[----:B------:R-:W-:Y:S01]  /*57c0*/  ULDC.U8 UR4, c[0x0][0x410] ;  /* 0x0001040000047ab9 */ /* 0x000fe20000000000 */
[----:B------:R-:W-:Y:S01]  /*57d0*/  BSSY B0, `(.L_x_1918) ;  /* 0x0000295000007945 */ /* 0x000fe20003800000 */
[----:B------:R-:W-:Y:S01]  /*57e0*/  ISETP.NE.AND P0, PT, RZ, UR4, PT ;  /* 0x00000004ff007c0c */ /* 0x000fe2000bf05270 */
[----:B--2---:R-:W-:-:S12]  /*57f0*/  IMAD.IADD R10, R156, 0x1, R20 ;  /* 0x000000019c0a7824 */ /* 0x004fd800078e0214 */
[----:B------:R-:W-:Y:S05]  /*5800*/  @!P0 BRA `(.L_x_1919) ;  /* 0x0000001400408947 */ /* 0x000fea0003800000 */
        /* <DEDUP_REMOVED lines=16> */
[----:B------:R-:W-:Y:S01]  /*5910*/  IMAD R4, R0, UR4, RZ ;  /* 0x0000000400047c24 */ /* 0x000fe2000f8e02ff */
[----:B------:R-:W-:Y:S01]  /*5920*/  IADD3 R5, P1, R8, UR8, RZ ;  /* 0x0000000808057c10 */ /* 0x000fe2000ff3e0ff */
[----:B------:R-:W-:-:S04]  /*5930*/  IMAD.WIDE.U32 R6, R11, UR4, R6 ;  /* 0x000000040b067c25 */ /* 0x000fc8000f8e0006 */
[----:B------:R-:W-:Y:S02]  /*5940*/  IMAD R0, R0, UR6, RZ ;  /* 0x0000000600007c24 */ /* 0x000fe4000f8e02ff */
[C---:B------:R-:W-:Y:S01]  /*5950*/  IMAD R13, R11.reuse, UR5, R4 ;  /* 0x000000050b0d7c24 */ /* 0x040fe2000f8e0204 */
[----:B------:R-:W-:Y:S01]  /*5960*/  ULDC.64 UR4, c[0x0][0x3e8] ;  /* 0x0000fa0000047ab9 */ /* 0x000fe20000000a00 */
[----:B------:R-:W-:Y:S01]  /*5970*/  IMAD R8, R11, UR7, R0 ;  /* 0x000000070b087c24 */ /* 0x000fe2000f8e0200 */
[----:B------:R-:W-:Y:S01]  /*5980*/  IADD3 R3, P0, R6, UR4, RZ ;  /* 0x0000000406037c10 */ /* 0x000fe2000ff1e0ff */
[----:B------:R-:W-:-:S03]  /*5990*/  UMOV UR4, 0xffffffff ;  /* 0xffffffff00047882 */ /* 0x000fc60000000000 */
[----:B------:R-:W-:Y:S02]  /*59a0*/  IADD3.X R13, R7, UR5, R13, P0, !PT ;  /* 0x00000005070d7c10 */ /* 0x000fe400087fe40d */
[----:B------:R-:W-:Y:S01]  /*59b0*/  IADD3.X R4, R9, UR9, R8, P1, !PT ;  /* 0x0000000909047c10 */ /* 0x000fe20008ffe408 */
[----:B------:R-:W-:Y:S06]  /*59c0*/  BRA.DIV UR4, `(.L_x_1920) ;  /* 0x00000132044c7947 */ /* 0x000fec000b800000 */
[----:B------:R0:W1:Y:S04]  /*59d0*/  SHFL.IDX PT, R0, R13, RZ, 0x1e1f ;  /* 0x001e1fff0d007589 */ /* 0x00006800000e0000 */
[----:B------:R-:W2:Y:S04]  /*59e0*/  SHFL.IDX PT, R3, R3, RZ, 0x1e1f ;  /* 0x001e1fff03037589 */ /* 0x000ea800000e0000 */
[----:B------:R-:W3:Y:S04]  /*59f0*/  SHFL.IDX PT, R4, R4, RZ, 0x1e1f ;  /* 0x001e1fff04047589 */ /* 0x000ee800000e0000 */
[----:B------:R0:W4:Y:S02]  /*5a00*/  SHFL.IDX PT, R14, R5, RZ, 0x1e1f ;  /* 0x001e1fff050e7589 */ /* 0x00012400000e0000 */
.L_x_2114:
[----:B0-----:R-:W5:Y:S04]  /*5a10*/  LDL R5, [R1+0x2c] ;  /* 0x00002c0001057983 */ /* 0x001f680000100800 */
        /* <DEDUP_REMOVED lines=12> */
[----:B------:R-:W-:Y:S06]  /*5ae0*/  @P0 BRA `(.L_x_1922) ;  /* 0x00000000005c0947 */ /* 0x000fec0003800000 */
[----:B------:R-:W2:Y:S01]  /*5af0*/  LDL.64 R30, [R1+0x10] ;  /* 0x00001000011e7983 */ /* 0x000ea20000100a00 */
[----:B------:R-:W-:-:S03]  /*5b00*/  ULDC UR4, c[0x0][0x3f4] ;  /* 0x0000fd0000047ab9 */ /* 0x000fc60000000800 */
[----:B------:R-:W3:Y:S04]  /*5b10*/  LDL R15, [R1+0xc] ;  /* 0x00000c00010f7983 */ /* 0x000ee80000100800 */
[----:B------:R-:W1:Y:S01]  /*5b20*/  LDL R26, [R1+0x78] ;  /* 0x00007800011a7983 */ /* 0x000e620000100800 */
[----:B------:R-:W-:Y:S02]  /*5b30*/  CS2R R10, SRZ ;  /* 0x00000000000a7805 */ /* 0x000fe4000001ff00 */
[----:B------:R-:W-:Y:S02]  /*5b40*/  CS2R R8, SRZ ;  /* 0x0000000000087805 */ /* 0x000fe4000001ff00 */
[----:B------:R-:W-:Y:S02]  /*5b50*/  CS2R R20, SRZ ;  /* 0x0000000000147805 */ /* 0x000fe4000001ff00 */
[----:B------:R-:W-:-:S02]  /*5b60*/  CS2R R12, SRZ ;  /* 0x00000000000c7805 */ /* 0x000fc4000001ff00 */
[----:B--2---:R-:W-:Y:S02]  /*5b70*/  ISETP.GE.AND P4, PT, R30, UR4, PT ;  /* 0x000000041e007c0c */ /* 0x004fe4000bf86270 */
[----:B---3--:R-:W-:-:S11]  /*5b80*/  ISETP.GE.AND P5, PT, R15, UR4, PT ;  /* 0x000000040f007c0c */ /* 0x008fd6000bfa6270 */
[CC--:B------:R-:W-:Y:S02]  /*5b90*/  @!P4 IADD3 R6, P0, R30.reuse, R3.reuse, RZ ;  /* 0x000000031e06c210 */ /* 0x0c0fe40007f1e0ff */
[C---:B------:R-:W-:Y:S02]  /*5ba0*/  @!P5 IADD3 R24, P2, R15.reuse, R3, RZ ;  /* 0x000000030f18d210 */ /* 0x040fe40007f5e0ff */
[----:B------:R-:W-:Y:S02]  /*5bb0*/  @!P4 SHF.R.S32.HI R3, RZ, 0x1f, R30 ;  /* 0x0000001fff03c819 */ /* 0x000fe4000001141e */
[-C--:B----4-:R-:W-:Y:S01]  /*5bc0*/  @!P4 IADD3 R30, P1, R30, R14.reuse, RZ ;  /* 0x0000000e1e1ec210 */ /* 0x090fe20007f3e0ff */
[C-C-:B-1----:R-:W-:Y:S01]  /*5bd0*/  @!P5 IMAD.X R25, R0.reuse, 0x1, R26.reuse, P2 ;  /* 0x000000010019d824 */ /* 0x142fe200010e061a */
[----:B------:R-:W-:Y:S01]  /*5be0*/  @!P5 IADD3 R14, P3, R15, R14, RZ ;  /* 0x0000000e0f0ed210 */ /* 0x000fe20007f7e0ff */
[--C-:B------:R-:W-:Y:S02]  /*5bf0*/  @!P4 IMAD.X R7, R0, 0x1, R3.reuse, P0 ;  /* 0x000000010007c824 */ /* 0x100fe400000e0603 */
[C---:B------:R-:W-:Y:S01]  /*5c00*/  @!P4 IMAD.X R31, R4.reuse, 0x1, R3, P1 ;  /* 0x00000001041fc824 */ /* 0x040fe200008e0603 */
[----:B------:R0:W5:Y:S01]  /*5c10*/  @!P5 LD.E.64 R10, desc[UR40][R24.64] ;  /* 0x00000028180ad980 */ /* 0x000162000c101b00 */
[----:B------:R-:W-:-:S03]  /*5c20*/  @!P5 IMAD.X R15, R4, 0x1, R26, P3 ;  /* 0x00000001040fd824 */ /* 0x000fc600018e061a */
[----:B------:R0:W5:Y:S04]  /*5c30*/  @!P4 LD.E.64 R20, desc[UR40][R6.64] ;  /* 0x000000280614c980 */ /* 0x000168000c101b00 */
[----:B------:R0:W5:Y:S04]  /*5c40*/  @!P5 LD.E.64 R8, desc[UR40][R14.64] ;  /* 0x000000280e08d980 */ /* 0x000168000c101b00 */
[----:B------:R0:W5:Y:S02]  /*5c50*/  @!P4 LD.E.64 R12, desc[UR40][R30.64] ;  /* 0x000000281e0cc980 */ /* 0x000164000c101b00 */
.L_x_1922:
[----:B------:R-:W-:Y:S05]  /*5c60*/  BSYNC B1 ;  /* 0x0000000000017941 */ /* 0x000fea0003800000 */
.L_x_1921:
[----:B-1----:R-:W2:Y:S01]  /*5c70*/  LDL.LU R0, [R1+0x54] ;  /* 0x0000540001007983 */ /* 0x002ea20000300800 */
[----:B------:R-:W1:Y:S01]  /*5c80*/  SYNCS.PHASECHK.TRANS64.TRYWAIT P0, [R16+URZ+0x13200], R5 ;  /* 0x01320005100075a7 */ /* 0x000e62000800017f */
[----:B------:R-:W-:Y:S01]  /*5c90*/  BSSY B1, `(.L_x_1923) ;  /* 0x0000005000017945 */ /* 0x000fe20003800000 */
[----:B--2---:R-:W-:-:S05]  /*5ca0*/  IMAD R0, R0, -0xc0, R27 ;  /* 0xffffff4000007824 */ /* 0x004fca00078e021b */
[----:B------:R-:W-:-:S04]  /*5cb0*/  VIMNMX R3, R0, 0xc0, PT ;  /* 0x000000c000037848 */ /* 0x000fc80003fe0100 */
[----:B------:R-:W-:Y:S01]  /*5cc0*/  ISETP.GE.AND P1, PT, R156, R3, PT ;  /* 0x000000039c00720c */ /* 0x000fe20003f26270 */
[----:B-1----:R-:W-:-:S12]  /*5cd0*/  @!P0 BRA `(.L_x_1924) ;  /* 0x0000012c00f48947 */ /* 0x002fd80003800000 */
.L_x_2115:
[----:B------:R-:W-:Y:S05]  /*5ce0*/  BSYNC B1 ;  /* 0x0000000000017941 */ /* 0x000fea0003800000 */
.L_x_1923:
[----:B------:R-:W-:Y:S05]  /*5cf0*/  @P1 BRA `(.L_x_1925) ;  /* 0x0000002400081947 */ /* 0x000fea0003800000 */
[----:B0-----:R-:W2:Y:S01]  /*5d00*/  LDL.64 R6, [R1+0x10] ;  /* 0x0000100001067983 */ /* 0x001ea20000100a00 */
[----:B------:R-:W2:Y:S03]  /*5d10*/  LDC R0, c[0x0][0x3f4] ;  /* 0x0000fd00ff007b82 */ /* 0x000ea60000000800 */
[----:B------:R-:W3:Y:S04]  /*5d20*/  LDL R3, [R1+0xc] ;  /* 0x00000c0001037983 */ /* 0x000ee80000100800 */
[----:B------:R0:W5:Y:S01]  /*5d30*/  LDL R36, [R1+0x18] ;  /* 0x0000180001247983 */ /* 0x0001620000100800 */
[----:B------:R-:W-:Y:S01]  /*5d40*/  BSSY B1, `(.L_x_1926) ;  /* 0x000007b000017945 */ /* 0x000fe20003800000 */
[----:B--2---:R-:W-:-:S02]  /*5d50*/  ISETP.GE.AND P0, PT, R6, R0, PT ;  /* 0x000000000600720c */ /* 0x004fc40003f06270 */
[----:B---3--:R-:W-:-:S11]  /*5d60*/  ISETP.GE.AND P1, PT, R3, R0, PT ;  /* 0x000000000300720c */ /* 0x008fd60003f26270 */
[----:B0-----:R-:W-:Y:S05]  /*5d70*/  @P0 BRA `(.L_x_1927) ;  /* 0x0000000400dc0947 */ /* 0x001fea0003800000 */
[----:B-----5:R-:W-:Y:S01]  /*5d80*/  IMAD.IADD R0, R16, 0x1, R36 ;  /* 0x0000000110007824 */ /* 0x020fe200078e0224 */
[----:B----4-:R-:W-:Y:S02]  /*5d90*/  SHF.R.U32.HI R14, RZ, 0x8, R20 ;  /* 0x00000008ff0e7819 */ /* 0x010fe40000011614 */
[----:B------:R-:W-:Y:S02]  /*5da0*/  LOP3.LUT R3, R20, 0xff, RZ, 0xc0, !PT ;  /* 0x000000ff14037812 */ /* 0x000fe400078ec0ff */
[----:B-1----:R-:W0:Y:S01]  /*5db0*/  LDS.128 R4, [R0+0xb000] ;  /* 0x00b0000000047984 */ /* 0x002e220000000c00 */
        /* <DEDUP_REMOVED lines=115> */
.L_x_1927:
[----:B------:R-:W-:Y:S05]  /*64f0*/  BSYNC B1 ;  /* 0x0000000000017941 */ /* 0x000fea0003800000 */
.L_x_1926:
[----:B------:R-:W-:Y:S05]  /*6500*/  @P1 BRA `(.L_x_1925) ;  /* 0x0000001c00041947 */ /* 0x000fea0003800000 */
[----:B0-----:R-:W2:Y:S01]  /*6510*/  LDL R0, [R1+0x74] ;  /* 0x0000740001007983 */ /* 0x001ea20000100800 */
[----:B-----5:R-:W-:Y:S01]  /*6520*/  IMAD.IADD R3, R16, 0x1, R36 ;  /* 0x0000000110037824 */ /* 0x020fe200078e0224 */
[----:B------:R-:W-:Y:S02]  /*6530*/  SHF.R.U32.HI R13, RZ, 0x8, R11 ;  /* 0x00000008ff0d7819 */ /* 0x000fe4000001160b */
[----:B------:R-:W-:Y:S02]  /*6540*/  SHF.R.U32.HI R24, RZ, 0x8, R9 ;  /* 0x00000008ff187819 */ /* 0x000fe40000011609 */
[----:B------:R-:W-:Y:S02]  /*6550*/  SHF.R.U32.HI R15, RZ, 0x8, R8 ;  /* 0x00000008ff0f7819 */ /* 0x000fe40000011608 */
[----:B----4-:R-:W-:Y:S02]  /*6560*/  LOP3.LUT R14, R11, 0xff, RZ, 0xc0, !PT ;  /* 0x000000ff0b0e7812 */ /* 0x010fe400078ec0ff */
[----:B------:R-:W-:-:S02]  /*6570*/  LOP3.LUT R25, R9, 0xff, RZ, 0xc0, !PT ;  /* 0x000000ff09197812 */ /* 0x000fc400078ec0ff */
        /* <DEDUP_REMOVED lines=24> */
[----:B--2---:R-:W-:Y:S01]  /*6700*/  LOP3.LUT P0, RZ, R0, 0x2, RZ, 0xc0, !PT ;  /* 0x0000000200ff7812 */ /* 0x004fe2000780c0ff */
[----:B------:R-:W-:-:S12]  /*6710*/  VIADD R0, R3, 0x20 ;  /* 0x0000002003007836 */ /* 0x000fd80000000000 */
[----:B------:R-:W-:Y:S01]  /*6720*/  @P0 VIADD R0, R3, 0xffffffe0 ;  /* 0xffffffe003000836 */ /* 0x000fe20000000000 */
[----:B------:R-:W-:-:S04]  /*6730*/  SHF.R.U32.HI R3, RZ, 0x8, R10 ;  /* 0x00000008ff037819 */ /* 0x000fc8000001160a */
[----:B-1----:R-:W0:Y:S01]  /*6740*/  LDS.128 R4, [R0+0xb000] ;  /* 0x00b0000000047984 */ /* 0x002e220000000c00 */
        /* <DEDUP_REMOVED lines=92> */
.L_x_1919:
        /* <DEDUP_REMOVED lines=18> */
[C---:B------:R-:W-:Y:S01]  /*6e30*/  IMAD R13, R7.reuse, UR5, R6 ;  /* 0x00000005070d7c24 */ /* 0x040fe2000f8e0206 */
[----:B------:R-:W-:Y:S01]  /*6e40*/  ULDC.64 UR4, c[0x0][0x3e8] ;  /* 0x0000fa0000047ab9 */ /* 0x000fe20000000a00 */
[----:B------:R-:W-:Y:S01]  /*6e50*/  IMAD R0, R0, UR6, RZ ;  /* 0x0000000600007c24 */ /* 0x000fe2000f8e02ff */
[----:B------:R-:W-:Y:S01]  /*6e60*/  IADD3 R3, P0, R4, UR4, RZ ;  /* 0x0000000404037c10 */ /* 0x000fe2000ff1e0ff */
[----:B------:R-:W-:Y:S01]  /*6e70*/  UMOV UR4, 0xffffffff ;  /* 0xffffffff00047882 */ /* 0x000fe20000000000 */
[----:B------:R-:W-:Y:S01]  /*6e80*/  IADD3 R4, P1, R20, UR8, RZ ;  /* 0x0000000814047c10 */ /* 0x000fe2000ff3e0ff */
[----:B------:R-:W-:Y:S01]  /*6e90*/  IMAD R20, R7, UR7, R0 ;  /* 0x0000000707147c24 */ /* 0x000fe2000f8e0200 */
[----:B------:R-:W-:-:S04]  /*6ea0*/  IADD3.X R13, R5, UR5, R13, P0, !PT ;  /* 0x00000005050d7c10 */ /* 0x000fc800087fe40d */
[----:B------:R-:W-:Y:S01]  /*6eb0*/  IADD3.X R20, R21, UR9, R20, P1, !PT ;  /* 0x0000000915147c10 */ /* 0x000fe20008ffe414 */
[----:B------:R-:W-:Y:S06]  /*6ec0*/  BRA.DIV UR4, `(.L_x_1928) ;  /* 0x0000011e048c7947 */ /* 0x000fec000b800000 */
[----:B------:R0:W1:Y:S04]  /*6ed0*/  SHFL.IDX PT, R0, R13, RZ, 0x1e1f ;  /* 0x001e1fff0d007589 */ /* 0x00006800000e0000 */
[----:B------:R-:W2:Y:S04]  /*6ee0*/  SHFL.IDX PT, R3, R3, RZ, 0x1e1f ;  /* 0x001e1fff03037589 */ /* 0x000ea800000e0000 */
[----:B------:R-:W3:Y:S04]  /*6ef0*/  SHFL.IDX PT, R20, R20, RZ, 0x1e1f ;  /* 0x001e1fff14147589 */ /* 0x000ee800000e0000 */
[----:B------:R0:W4:Y:S02]  /*6f00*/  SHFL.IDX PT, R14, R4, RZ, 0x1e1f ;  /* 0x001e1fff040e7589 */ /* 0x00012400000e0000 */
.L_x_2121:
[----:B0-----:R-:W5:Y:S01]  /*6f10*/  LDL R4, [R1+0x2c] ;  /* 0x00002c0001047983 */ /* 0x001f620000100800 */
[----:B------:R-:W0:Y:S03]  /*6f20*/  LDC R27, c[0x0][0x3f4] ;  /* 0x0000fd00ff1b7b82 */ /* 0x000e260000000800 */
[----:B------:R-:W2:Y:S01]  /*6f30*/  LDL R5, [R1+0x68] ;  /* 0x0000680001057983 */ /* 0x000ea20000100800 */
[----:B------:R-:W-:Y:S01]  /*6f40*/  BSSY B1, `(.L_x_1929) ;  /* 0x0000017000017945 */ /* 0x000fe20003800000 */
[----:B------:R-:W-:Y:S01]  /*6f50*/  CS2R R6, SRZ ;  /* 0x0000000000067805 */ /* 0x000fe2000001ff00 */
[----:B-----5:R-:W-:Y:S01]  /*6f60*/  IMAD R25, R4, R8, RZ ;  /* 0x0000000804197224 */ /* 0x020fe200078e02ff */
[----:B------:R-:W-:Y:S02]  /*6f70*/  CS2R R8, SRZ ;  /* 0x0000000000087805 */ /* 0x000fe4000001ff00 */
[----:B--2---:R-:W-:-:S02]  /*6f80*/  LEA.HI R4, R5, R5, RZ, 0x1 ;  /* 0x0000000505047211 */ /* 0x004fc400078f08ff */
[----:B------:R-:W-:Y:S02]  /*6f90*/  ISETP.GE.AND P0, PT, R10, R25, PT ;  /* 0x000000190a00720c */ /* 0x000fe40003f06270 */
[----:B------:R-:W-:Y:S02]  /*6fa0*/  CS2R R10, SRZ ;  /* 0x00000000000a7805 */ /* 0x000fe4000001ff00 */
[----:B------:R-:W-:-:S05]  /*6fb0*/  LOP3.LUT R4, R4, 0xfffffffe, RZ, 0xc0, !PT ;  /* 0xfffffffe04047812 */ /* 0x000fca00078ec0ff */
[----:B------:R-:W-:Y:S01]  /*6fc0*/  IMAD.IADD R21, R5, 0x1, -R4 ;  /* 0x0000000105157824 */ /* 0x000fe200078e0a04 */
[----:B------:R-:W-:-:S04]  /*6fd0*/  CS2R R4, SRZ ;  /* 0x0000000000047805 */ /* 0x000fc8000001ff00 */
        /* <DEDUP_REMOVED lines=13> */
.L_x_1930:
[----:B------:R-:W-:Y:S05]  /*70b0*/  BSYNC B1 ;  /* 0x0000000000017941 */ /* 0x000fea0003800000 */
.L_x_1929:
[----:B-1----:R-:W2:Y:S01]  /*70c0*/  LDL.LU R0, [R1+0x54] ;  /* 0x0000540001007983 */ /* 0x002ea20000300800 */
[----:B------:R-:W1:Y:S01]  /*70d0*/  SYNCS.PHASECHK.TRANS64.TRYWAIT P1, [R16+URZ+0x13200], R21 ;  /* 0x01320015100075a7 */ /* 0x000e62000802017f */
[----:B------:R-:W-:Y:S01]  /*70e0*/  ISETP.GE.AND P0, PT, R18, R27, PT ;  /* 0x0000001b1200720c */ /* 0x000fe20003f06270 */
[----:B------:R-:W-:Y:S01]  /*70f0*/  BSSY B1, `(.L_x_1931) ;  /* 0x0000005000017945 */ /* 0x000fe20003800000 */
[----:B--2---:R-:W-:-:S05]  /*7100*/  IMAD R0, R0, -0xc0, R25 ;  /* 0xffffff4000007824 */ /* 0x004fca00078e0219 */
[----:B------:R-:W-:-:S04]  /*7110*/  VIMNMX R3, R0, 0xc0, PT ;  /* 0x000000c000037848 */ /* 0x000fc80003fe0100 */
[----:B------:R-:W-:Y:S01]  /*7120*/  ISETP.GE.OR P0, PT, R156, R3, P0 ;  /* 0x000000039c00720c */ /* 0x000fe20000706670 */
[----:B-1----:R-:W-:-:S12]  /*7130*/  @!P1 BRA `(.L_x_1932) ;  /* 0x0000011c005c9947 */ /* 0x002fd80003800000 */
.L_x_2122:
[----:B------:R-:W-:Y:S05]  /*7140*/  BSYNC B1 ;  /* 0x0000000000017941 */ /* 0x000fea0003800000 */
.L_x_1931:
[----:B------:R-:W-:Y:S05]  /*7150*/  @P0 BRA `(.L_x_1925) ;  /* 0x0000000c00f00947 */ /* 0x000fea0003800000 */
[----:B------:R-:W2:Y:S04]  /*7160*/  LDL R37, [R1+0x34] ;  /* 0x0000340001257983 */ /* 0x000ea80000100800 */
[----:B------:R-:W2:Y:S04]  /*7170*/  LDL R34, [R1+0x38] ;  /* 0x0000380001227983 */ /* 0x000ea80000100800 */
[----:B------:R-:W2:Y:S04]  /*7180*/  LDL R32, [R1+0x3c] ;  /* 0x00003c0001207983 */ /* 0x000ea80000100800 */
[----:B------:R-:W2:Y:S01]  /*7190*/  LDL R48, [R1+0x7c] ;  /* 0x00007c0001307983 */ /* 0x000ea20000100800 */
[----:B-----5:R-:W-:-:S02]  /*71a0*/  SHF.R.U32.HI R0, RZ, 0x8, R4 ;  /* 0x00000008ff007819 */ /* 0x020fc40000011604 */
[----:B------:R-:W-:Y:S02]  /*71b0*/  LOP3.LUT R3, R4, 0xff, RZ, 0xc0, !PT ;  /* 0x000000ff04037812 */ /* 0x000fe400078ec0ff */
[----:B------:R-:W-:Y:S02]  /*71c0*/  LOP3.LUT R0, R0, 0xff, RZ, 0xc0, !PT ;  /* 0x000000ff00007812 */ /* 0x000fe400078ec0ff */
[----:B------:R-:W-:Y:S02]  /*71d0*/  SHF.R.U32.HI R25, RZ, 0x8, R5 ;  /* 0x00000008ff197819 */ /* 0x000fe40000011605 */
[----:B---3--:R-:W-:Y:S02]  /*71e0*/  PRMT R20, R0, 0x7604, R3 ;  /* 0x0000760400147816 */ /* 0x008fe40000000003 */
        /* <DEDUP_REMOVED lines=16> */
[----:B----4-:R-:W-:Y:S02]  /*72f0*/  SHF.R.U32.HI R14, RZ, 0x8, R7 ;  /* 0x00000008ff0e7819 */ /* 0x010fe40000011607 */
        /* <DEDUP_REMOVED lines=10> */
[----:B------:R-:W-:-:S04]  /*73a0*/  SHF.R.U32.HI R30, RZ, 0x10, R6 ;  /* 0x00000010ff1e7819 */ /* 0x000fc80000011606 */
[----:B------:R-:W-:-:S04]  /*73b0*/  LOP3.LUT R30, R30, 0xff, RZ, 0xc0, !PT ;  /* 0x000000ff1e1e7812 */ /* 0x000fc800078ec0ff */
[----:B------:R-:W-:Y:S02]  /*73c0*/  PRMT R31, R30, 0x7054, R31 ;  /* 0x000070541e1f7816 */ /* 0x000fe4000000001f */
[----:B------:R-:W-:-:S04]  /*73d0*/  SHF.R.U32.HI R30, RZ, 0x10, R10 ;  /* 0x00000010ff1e7819 */ /* 0x000fc8000001160a */
[----:B------:R-:W-:-:S04]  /*73e0*/  LOP3.LUT R30, R30, 0xff, RZ, 0xc0, !PT ;  /* 0x000000ff1e1e7812 */ /* 0x000fc800078ec0ff */
[----:B------:R-:W-:Y:S02]  /*73f0*/  PRMT R41, R30, 0x7054, R41 ;  /* 0x000070541e297816 */ /* 0x000fe40000000029 */
[----:B--2---:R-:W-:Y:S02]  /*7400*/  LOP3.LUT R0, R37, 0x30, R0, 0xf8, !PT ;  /* 0x0000003025007812 */ /* 0x004fe400078ef800 */
[----:B------:R-:W-:Y:S02]  /*7410*/  PRMT R37, R21, 0x7604, R24 ;  /* 0x0000760415257816 */ /* 0x000fe40000000018 */
[----:B------:R-:W-:Y:S02]  /*7420*/  LOP3.LUT R3, R0, R34, RZ, 0x3c, !PT ;  /* 0x0000002200037212 */ /* 0x000fe400078e3cff */
[----:B------:R-:W-:Y:S02]  /*7430*/  SHF.R.U32.HI R21, RZ, 0x10, R5 ;  /* 0x00000010ff157819 */ /* 0x000fe40000011605 */
[----:B------:R-:W-:-:S02]  /*7440*/  IADD3 R0, R16, R32, R3 ;  /* 0x0000002010007210 */ /* 0x000fc40007ffe003 */
[----:B------:R-:W-:Y:S01]  /*7450*/  SHF.R.U32.HI R32, RZ, 0x10, R7 ;  /* 0x00000010ff207819 */ /* 0x000fe20000011607 */
[----:B------:R-:W-:Y:S01]  /*7460*/  LDS.128 R12, [R48+0xb000] ;  /* 0x00b00000300c7984 */ /* 0x000fe20000000c00 */
[----:B------:R-:W-:Y:S02]  /*7470*/  LOP3.LUT R21, R21, 0xff, RZ, 0xc0, !PT ;  /* 0x000000ff15157812 */ /* 0x000fe400078ec0ff */
[----:B------:R-:W-:Y:S01]  /*7480*/  SHF.R.U32.HI R3, RZ, 0x10, R4 ;  /* 0x00000010ff037819 */ /* 0x000fe20000011604 */
[----:B------:R-:W0:Y:S01]  /*7490*/  LDS.128 R24, [R0+0xb000] ;  /* 0x00b0000000187984 */ /* 0x000e220000000c00 */
[----:B------:R-:W-:Y:S02]  /*74a0*/  LOP3.LUT R32, R32, 0xff, RZ, 0xc0, !PT ;  /* 0x000000ff20207812 */ /* 0x000fe400078ec0ff */
[----:B------:R-:W-:Y:S02]  /*74b0*/  PRMT R21, R21, 0x7054, R28 ;  /* 0x0000705415157816 */ /* 0x000fe4000000001c */
[----:B------:R-:W-:-:S02]  /*74c0*/  LOP3.LUT R3, R3, 0xff, RZ, 0xc0, !PT ;  /* 0x000000ff03037812 */ /* 0x000fc400078ec0ff */
[----:B------:R-:W-:Y:S02]  /*74d0*/  SHF.R.U32.HI R28, RZ, 0x10, R9 ;  /* 0x00000010ff1c7819 */ /* 0x000fe40000011609 */
[----:B------:R-:W-:Y:S02]  /*74e0*/  PRMT R33, R32, 0x7054, R33 ;  /* 0x0000705420217816 */ /* 0x000fe40000000021 */
[----:B------:R-:W-:Y:S02]  /*74f0*/  PRMT R3, R3, 0x7054, R20 ;  /* 0x0000705403037816 */ /* 0x000fe40000000014 */
[----:B------:R-:W-:Y:S02]  /*7500*/  SHF.R.U32.HI R32, RZ, 0x10, R11 ;  /* 0x00000010ff207819 */ /* 0x000fe4000001160b */
[----:B------:R-:W-:Y:S02]  /*7510*/  LOP3.LUT R28, R28, 0xff, RZ, 0xc0, !PT ;  /* 0x000000ff1c1c7812 */ /* 0x000fe400078ec0ff */
[----:B------:R-:W-:-:S02]  /*7520*/  SHF.R.U32.HI R20, RZ, 0x10, R8 ;  /* 0x00000010ff147819 */ /* 0x000fc40000011608 */
[----:B------:R-:W-:Y:S02]  /*7530*/  LOP3.LUT R32, R32, 0xff, RZ, 0xc0, !PT ;  /* 0x000000ff20207812 */ /* 0x000fe400078ec0ff */
[----:B------:R-:W-:Y:S02]  /*7540*/  PRMT R39, R28, 0x7054, R37 ;  /* 0x000070541c277816 */ /* 0x000fe40000000025 */
[----:B------:R-:W-:Y:S02]  /*7550*/  LOP3.LUT R20, R20, 0xff, RZ, 0xc0, !PT ;  /* 0x000000ff14147812 */ /* 0x000fe400078ec0ff */
[----:B------:R-:W-:Y:S02]  /*7560*/  PRMT R43, R32, 0x7054, R43 ;  /* 0x00007054202b7816 */ /* 0x000fe4000000002b */
[----:B------:R-:W-:Y:S02]  /*7570*/  LOP3.LUT R39, R39, 0xff000000, R9, 0xf8, !PT ;  /* 0xff00000027277812 */ /* 0x000fe400078ef809 */
[----:B------:R-:W-:-:S02]  /*7580*/  PRMT R35, R20, 0x7054, R35 ;  /* 0x0000705414237816 */ /* 0x000fc40000000023 */
[----:B------:R-:W-:Y:S02]  /*7590*/  LOP3.LUT R34, R21, 0xff000000, R5, 0xf8, !PT ;  /* 0xff00000015227812 */ /* 0x000fe400078ef805 */
[----:B------:R-:W-:Y:S02]  /*75a0*/  LOP3.LUT R20, R3, 0xff000000, R4, 0xf8, !PT ;  /* 0xff00000003147812 */ /* 0x000fe400078ef804 */
[----:B------:R-:W-:Y:S02]  /*75b0*/  LOP3.LUT R4, R41, 0xff000000, R10, 0xf8, !PT ;  /* 0xff00000029047812 */ /* 0x000fe400078ef80a */
[----:B------:R-:W-:Y:S02]  /*75c0*/  LOP3.LUT R43, R43, 0xff000000, R11, 0xf8, !PT ;  /* 0xff0000002b2b7812 */ /* 0x000fe400078ef80b */
[----:B------:R-:W-:Y:S02]  /*75d0*/  F2FP.F16.E4M3.UNPACK_B R40, R39 ;  /* 0x00000027ff28723e */ /* 0x000fe400020006ff */
[----:B0-----:R-:W-:-:S02]  /*75e0*/  F2FP.F16.E4M3.UNPACK_B R10, R25 ;  /* 0x00000019ff0a723e */ /* 0x001fc400020006ff */
[----:B------:R-:W-:Y:S02]  /*75f0*/  F2FP.F16.E4M3.UNPACK_B R11, R34 ;  /* 0x00000022ff0b723e */ /* 0x000fe400020006ff */
[----:B------:R-:W-:Y:S01]  /*7600*/  LOP3.LUT R3, R31, 0xff000000, R6, 0xf8, !PT ;  /* 0xff0000001f037812 */ /* 0x000fe200078ef806 */
[--C-:B------:R-:W-:Y:S01]  /*7610*/  HADD2.F32 R6, -RZ, R10.reuse.H0_H0 ;  /* 0x2000000aff067230 */ /* 0x100fe20000004100 */
[----:B------:R-:W-:Y:S01]  /*7620*/  LOP3.LUT R28, R35, 0xff000000, R8, 0xf8, !PT ;  /* 0xff000000231c7812 */ /* 0x000fe200078ef808 */
[----:B------:R-:W-:Y:S01]  /*7630*/  HADD2.F32 R10, -RZ, R10.H1_H1 ;  /* 0x3000000aff0a7230 */ /* 0x000fe20000004100 */
[----:B------:R-:W-:Y:S02]  /*7640*/  LOP3.LUT R37, R33, 0xff000000, R7, 0xf8, !PT ;  /* 0xff00000021257812 */ /* 0x000fe400078ef807 */
[-C--:B------:R-:W-:Y:S02]  /*7650*/  F2FP.F16.E4M3.UNPACK_B R8, R13.reuse ;  /* 0x0000000dff08723e */ /* 0x080fe400020006ff */
[----:B------:R-:W-:-:S02]  /*7660*/  F2FP.F16.E4M3.UNPACK_B R30, R13.H1 ;  /* 0x0000000dff1e723e */ /* 0x000fc400030006ff */
[-C--:B------:R-:W-:Y:S01]  /*7670*/  F2FP.F16.E4M3.UNPACK_B R31, R15.reuse ;  /* 0x0000000fff1f723e */ /* 0x080fe200020006ff */
[----:B------:R-:W-:Y:S01]  /*7680*/  HADD2.F32 R9, -RZ, R8.H0_H0 ;  /* 0x20000008ff097230 */ /* 0x000fe20000004100 */
[----:B------:R-:W-:Y:S01]  /*7690*/  F2FP.F16.E4M3.UNPACK_B R36, R15.H1 ;  /* 0x0000000fff24723e */ /* 0x000fe200030006ff */
[----:B------:R-:W-:Y:S01]  /*76a0*/  HADD2.F32 R15, -RZ, R40.H0_H0 ;  /* 0x20000028ff0f7230 */ /* 0x000fe20000004100 */
[-C--:B------:R-:W-:Y:S01]  /*76b0*/  F2FP.F16.E4M3.UNPACK_B R13, R12.reuse ;  /* 0x0000000cff0d723e */ /* 0x080fe200020006ff */
[----:B------:R-:W-:Y:S01]  /*76c0*/  HADD2.F32 R8, -RZ, R8.H1_H1 ;  /* 0x30000008ff087230 */ /* 0x000fe20000004100 */
[----:B------:R-:W-:Y:S01]  /*76d0*/  F2FP.F16.E4M3.UNPACK_B R33, R12.H1 ;  /* 0x0000000cff21723e */ /* 0x000fe200030006ff */
[----:B------:R-:W-:Y:S01]  /*76e0*/  HADD2.F32 R12, -RZ, R11.H0_H0 ;  /* 0x2000000bff0c7230 */ /* 0x000fe20000004100 */
[-C--:B------:R-:W-:Y:S02]  /*76f0*/  F2FP.F16.E4M3.UNPACK_B R21, R24.reuse ;  /* 0x00000018ff15723e */ /* 0x080fe400020006ff */
[----:B------:R-:W-:Y:S01]  /*7700*/  F2FP.F16.E4M3.UNPACK_B R35, R24.H1 ;  /* 0x00000018ff23723e */ /* 0x000fe200030006ff */
[C---:B------:R-:W-:Y:S01]  /*7710*/  FMUL.FTZ R24, R6.reuse, R15 ;  /* 0x0000000f06187220 */ /* 0x040fe20000410000 */
[----:B------:R-:W-:Y:S01]  /*7720*/  FMUL.FTZ R42, R6, R12 ;  /* 0x0000000c062a7220 */ /* 0x000fe20000410000 */
[----:B------:R-:W-:-:S02]  /*7730*/  F2FP.F16.E4M3.UNPACK_B R25, R25.H1 ;  /* 0x00000019ff19723e */ /* 0x000fc400030006ff */
[----:B------:R-:W-:Y:S01]  /*7740*/  F2FP.F16.E4M3.UNPACK_B R39, R39.H1 ;  /* 0x00000027ff27723e */ /* 0x000fe200030006ff */
[C---:B------:R-:W-:Y:S01]  /*7750*/  FFMA.FTZ R6, R9.reuse, R12, -R24 ;  /* 0x0000000c09067223 */ /* 0x040fe20000010818 */
[----:B------:R-:W-:Y:S01]  /*7760*/  F2FP.F16.E4M3.UNPACK_B R34, R34.H1 ;  /* 0x00000022ff22723e */ /* 0x000fe200030006ff */
[----:B------:R-:W-:Y:S01]  /*7770*/  FFMA.FTZ R9, R9, R15, R42 ;  /* 0x0000000f09097223 */ /* 0x000fe2000001002a */
[-C--:B------:R-:W-:Y:S01]  /*7780*/  F2FP.F16.E4M3.UNPACK_B R32, R27.reuse ;  /* 0x0000001bff20723e */ /* 0x080fe200020006ff */
[----:B------:R-:W-:Y:S01]  /*7790*/  HADD2.F32 R15, -RZ, R11.H1_H1 ;  /* 0x3000000bff0f7230 */ /* 0x000fe20000004100 */
[----:B------:R-:W-:Y:S01]  /*77a0*/  F2FP.F16.E4M3.UNPACK_B R38, R27.H1 ;  /* 0x0000001bff26723e */ /* 0x000fe200030006ff */
[----:B------:R-:W-:Y:S01]  /*77b0*/  HADD2.F32 R27, -RZ, R40.H1_H1 ;  /* 0x30000028ff1b7230 */ /* 0x000fe20000004100 */
[-C--:B------:R-:W-:Y:S01]  /*77c0*/  F2FP.F16.E4M3.UNPACK_B R7, R26.reuse ;  /* 0x0000001aff07723e */ /* 0x080fe200020006ff */
[----:B------:R-:W-:Y:S01]  /*77d0*/  HADD2.F32 R40, -RZ, R39.H0_H0 ;  /* 0x20000027ff287230 */ /* 0x000fe20000004100 */
[----:B------:R-:W-:Y:S01]  /*77e0*/  F2FP.F16.E4M3.UNPACK_B R26, R26.H1 ;  /* 0x0000001aff1a723e */ /* 0x000fe200030006ff */
[----:B------:R-:W-:-:S02]  /*77f0*/  HADD2.F32 R11, -RZ, R25.H0_H0 ;  /* 0x20000019ff0b7230 */ /* 0x000fc40000004100 */
[C---:B------:R-:W-:Y:S01]  /*7800*/  FMUL.FTZ R41, R10.reuse, R27 ;  /* 0x0000001b0a297220 */ /* 0x040fe20000410000 */
[----:B------:R-:W-:Y:S02]  /*7810*/  HADD2.F32 R24, -RZ, R34.H0_H0 ;  /* 0x20000022ff187230 */ /* 0x000fe40000004100 */
[-C--:B------:R-:W-:Y:S01]  /*7820*/  FMUL.FTZ R10, R10, R15.reuse ;  /* 0x0000000f0a0a7220 */ /* 0x080fe20000410000 */
[----:B------:R-:W-:Y:S02]  /*7830*/  HADD2.F32 R12, -RZ, R30.H0_H0 ;  /* 0x2000001eff0c7230 */ /* 0x000fe40000004100 */
[C---:B------:R-:W-:Y:S01]  /*7840*/  FMUL.FTZ R45, R11.reuse, R40 ;  /* 0x000000280b2d7220 */ /* 0x040fe20000410000 */
[----:B------:R-:W-:Y:S02]  /*7850*/  HADD2.F32 R34, -RZ, R34.H1_H1 ;  /* 0x30000022ff227230 */ /* 0x000fe40000004100 */
[----:B------:R-:W-:Y:S01]  /*7860*/  FMUL.FTZ R47, R11, R24 ;  /* 0x000000180b2f7220 */ /* 0x000fe20000410000 */
[C---:B------:R-:W-:Y:S01]  /*7870*/  FFMA.FTZ R11, R8.reuse, R15, -R41 ;  /* 0x0000000f080b7223 */ /* 0x040fe20000010829 */
[----:B------:R-:W-:Y:S01]  /*7880*/  F2FP.F16.E4M3.UNPACK_B R41, R43 ;  /* 0x0000002bff29723e */ /* 0x000fe200020006ff */
[----:B------:R-:W-:Y:S01]  /*7890*/  FFMA.FTZ R8, R8, R27, R10 ;  /* 0x0000001b08087223 */ /* 0x000fe2000001000a */
[----:B------:R-:W-:Y:S01]  /*78a0*/  HADD2.F32 R27, -RZ, R39.H1_H1 ;  /* 0x30000027ff1b7230 */ /* 0x000fe20000004100 */
[----:B------:R-:W-:Y:S01]  /*78b0*/  F2FP.F16.E4M3.UNPACK_B R39, R37 ;  /* 0x00000025ff27723e */ /* 0x000fe200020006ff */
[----:B------:R-:W-:-:S02]  /*78c0*/  HADD2.F32 R25, -RZ, R25.H1_H1 ;  /* 0x30000019ff197230 */ /* 0x000fc40000004100 */
[C---:B------:R-:W-:Y:S01]  /*78d0*/  FFMA.FTZ R10, R12.reuse, R24, -R45 ;  /* 0x000000180c0a7223 */ /* 0x040fe2000001082d */
[----:B------:R-:W-:Y:S02]  /*78e0*/  HADD2.F32 R42, -RZ, R41.H0_H0 ;  /* 0x20000029ff2a7230 */ /* 0x000fe40000004100 */
[----:B------:R-:W-:Y:S01]  /*78f0*/  FFMA.FTZ R12, R12, R40, R47 ;  /* 0x000000280c0c7223 */ /* 0x000fe2000001002f */
        /* <DEDUP_REMOVED lines=8> */
[----:B------:R-:W-:Y:S01]  /*7980*/  F2FP.F16.E4M3.UNPACK_B R37, R37.H1 ;  /* 0x00000025ff25723e */ /* 0x000fe200030006ff */
[----:B------:R-:W-:Y:S01]  /*7990*/  FFMA.FTZ R25, R24, R40, -R25 ;  /* 0x0000002818197223 */ /* 0x000fe20000010819 */
[----:B------:R-:W-:Y:S01]  /*79a0*/  F2FP.F16.E4M3.UNPACK_B R40, R43.H1 ;  /* 0x0000002bff28723e */ /* 0x000fe200030006ff */
[C---:B------:R-:W-:Y:S01]  /*79b0*/  FFMA.FTZ R15, R30.reuse, R34, -R45 ;  /* 0x000000221e0f7223 */ /* 0x040fe2000001082d */
[----:B------:R-:W-:Y:S01]  /*79c0*/  FFMA.FTZ R27, R30, R27, R44 ;  /* 0x0000001b1e1b7223 */ /* 0x000fe2000001002c */
[----:B------:R-:W-:Y:S01]  /*79d0*/  FFMA.FTZ R24, R24, R42, R47 ;  /* 0x0000002a18187223 */ /* 0x000fe2000001002f */
[----:B------:R-:W-:Y:S01]  /*79e0*/  HADD2.F32 R42, -RZ, R41.H1_H1 ;  /* 0x30000029ff2a7230 */ /* 0x000fe20000004100 */
[-C--:B------:R-:W-:Y:S01]  /*79f0*/  F2FP.F16.E4M3.UNPACK_B R5, R14.reuse ;  /* 0x0000000eff05723e */ /* 0x080fe200020006ff */
[----:B------:R-:W-:Y:S01]  /*7a00*/  HADD2.F32 R43, -RZ, R40.H0_H0 ;  /* 0x20000028ff2b7230 */ /* 0x000fe20000004100 */
[----:B------:R-:W-:Y:S01]  /*7a10*/  F2FP.F16.E4M3.UNPACK_B R14, R14.H1 ;  /* 0x0000000eff0e723e */ /* 0x000fe200030006ff */
[----:B------:R-:W-:Y:S01]  /*7a20*/  HADD2.F32 R30, -RZ, R38.H0_H0 ;  /* 0x20000026ff1e7230 */ /* 0x000fe20000004100 */
[----:B------:R-:W-:Y:S01]  /*7a30*/  F2FP.SATFINITE.E4M3.F32.PACK_AB_MERGE_C R12, R27, R12, RZ ;  /* 0x0000000c1b0c723e */ /* 0x000fe200048070ff */
[----:B------:R-:W-:-:S02]  /*7a40*/  HADD2.F32 R32, -RZ, R32.H1_H1 ;  /* 0x30000020ff207230 */ /* 0x000fc40000004100 */
[----:B------:R-:W-:Y:S02]  /*7a50*/  HADD2.F32 R41, -RZ, R37.H0_H0 ;  /* 0x20000025ff297230 */ /* 0x000fe40000004100 */
[----:B------:R-:W-:Y:S01]  /*7a60*/  FMUL.FTZ R47, R30, R43 ;  /* 0x0000002b1e2f7220 */ /* 0x000fe20000410000 */
[----:B------:R-:W-:Y:S02]  /*7a70*/  HADD2.F32 R39, -RZ, R39.H1_H1 ;  /* 0x30000027ff277230 */ /* 0x000fe40000004100 */
[----:B------:R-:W-:Y:S01]  /*7a80*/  FMUL.FTZ R44, R32, R42 ;  /* 0x0000002a202c7220 */ /* 0x000fe20000410000 */
[----:B------:R-:W-:Y:S02]  /*7a90*/  HADD2.F32 R34, -RZ, R36.H0_H0 ;  /* 0x20000024ff227230 */ /* 0x000fe40000004100 */
[----:B------:R-:W-:Y:S01]  /*7aa0*/  FMUL.FTZ R46, R30, R41 ;  /* 0x000000291e2e7220 */ /* 0x000fe20000410000 */
[----:B------:R-:W-:Y:S02]  /*7ab0*/  HADD2.F32 R31, -RZ, R31.H1_H1 ;  /* 0x3000001fff1f7230 */ /* 0x000fe40000004100 */
[----:B------:R-:W-:Y:S01]  /*7ac0*/  FMUL.FTZ R45, R32, R39 ;  /* 0x00000027202d7220 */ /* 0x000fe20000410000 */
[----:B------:R-:W-:Y:S01]  /*7ad0*/  F2FP.SATFINITE.E4M3.F32.PACK_AB_MERGE_C R9, R8, R9, R12 ;  /* 0x000000090809723e */ /* 0x000fe2000480700c */
[C---:B------:R-:W-:Y:S01]  /*7ae0*/  FFMA.FTZ R32, R34.reuse, R41, -R47 ;  /* 0x0000002922207223 */ /* 0x040fe2000001082f */
[----:B------:R-:W-:Y:S01]  /*7af0*/  FFMA.FTZ R34, R34, R43, R46 ;  /* 0x0000002b22227223 */ /* 0x000fe2000001002e */
[C---:B------:R-:W-:Y:S01]  /*7b00*/  FFMA.FTZ R30, R31.reuse, R39, -R44 ;  /* 0x000000271f1e7223 */ /* 0x040fe2000001082c */
[----:B------:R-:W-:Y:S01]  /*7b10*/  F2FP.F16.E4M3.UNPACK_B R43, R28.H1 ;  /* 0x0000001cff2b723e */ /* 0x000fe200030006ff */
[----:B------:R-:W-:Y:S01]  /*7b20*/  HADD2.F32 R44, -RZ, R40.H1_H1 ;  /* 0x30000028ff2c7230 */ /* 0x000fe20000004100 */
[----:B------:R-:W-:Y:S01]  /*7b30*/  F2FP.F16.E4M3.UNPACK_B R40, R20.H1 ;  /* 0x00000014ff28723e */ /* 0x000fe200030006ff */
[----:B------:R-:W-:Y:S01]  /*7b40*/  FFMA.FTZ R31, R31, R42, R45 ;  /* 0x0000002a1f1f7223 */ /* 0x000fe2000001002d */
        /* <DEDUP_REMOVED lines=12> */
[----:B------:R-:W-:Y:S01]  /*7c10*/  FFMA.FTZ R47, R37, R42, -R46 ;  /* 0x0000002a252f7223 */ /* 0x000fe2000001082e */
[----:B------:R-:W-:Y:S02]  /*7c20*/  HADD2.F32 R40, -RZ, R40.H1_H1 ;  /* 0x30000028ff287230 */ /* 0x000fe40000004100 */
[----:B------:R-:W-:Y:S01]  /*7c30*/  FFMA.FTZ R45, R36, R45, R38 ;  /* 0x0000002d242d7223 */ /* 0x000fe20000010026 */
[----:B------:R-:W-:-:S02]  /*7c40*/  HADD2.F32 R38, -RZ, R43.H1_H1 ;  /* 0x3000002bff267230 */ /* 0x000fc40000004100 */
[----:B------:R-:W-:Y:S01]  /*7c50*/  FFMA.FTZ R42, R36, R41, -R39 ;  /* 0x00000029242a7223 */ /* 0x000fe20000010827 */
[----:B------:R-:W-:Y:S01]  /*7c60*/  FFMA.FTZ R49, R37, R44, R49 ;  /* 0x0000002c25317223 */ /* 0x000fe20000010031 */
[----:B------:R-:W-:Y:S01]  /*7c70*/  HADD2.F32 R33, -RZ, R33.H1_H1 ;  /* 0x30000021ff217230 */ /* 0x000fe20000004100 */
[----:B------:R-:W-:Y:S01]  /*7c80*/  F2FP.F16.E4M3.UNPACK_B R36, R20 ;  /* 0x00000014ff24723e */ /* 0x000fe200020006ff */
[C---:B------:R-:W-:Y:S01]  /*7c90*/  FMUL.FTZ R20, R35.reuse, R38 ;  /* 0x0000002623147220 */ /* 0x040fe20000410000 */
[----:B------:R-:W-:Y:S01]  /*7ca0*/  F2FP.F16.E4M3.UNPACK_B R37, R28 ;  /* 0x0000001cff25723e */ /* 0x000fe200020006ff */
[-C--:B------:R-:W-:Y:S01]  /*7cb0*/  FMUL.FTZ R39, R35, R40.reuse ;  /* 0x0000002823277220 */ /* 0x080fe20000410000 */
[--C-:B------:R-:W-:Y:S02]  /*7cc0*/  HADD2.F32 R28, -RZ, R21.reuse.H0_H0 ;  /* 0x20000015ff1c7230 */ /* 0x100fe40000004100 */
[----:B------:R-:W-:Y:S01]  /*7cd0*/  FFMA.FTZ R43, R33, R40, -R20 ;  /* 0x00000028212b7223 */ /* 0x000fe20000010814 */
[----:B------:R-:W-:-:S02]  /*7ce0*/  HADD2.F32 R21, -RZ, R21.H1_H1 ;  /* 0x30000015ff157230 */ /* 0x000fc40000004100 */
[----:B------:R-:W-:Y:S01]  /*7cf0*/  FFMA.FTZ R44, R33, R38, R39 ;  /* 0x00000026212c7223 */ /* 0x000fe20000010027 */
[--C-:B------:R-:W-:Y:S01]  /*7d00*/  HADD2.F32 R35, -RZ, R37.reuse.H0_H0 ;  /* 0x20000025ff237230 */ /* 0x100fe20000004100 */
[----:B------:R-:W-:Y:S01]  /*7d10*/  F2FP.SATFINITE.E4M3.F32.PACK_AB_MERGE_C R34, R49, R34, RZ ;  /* 0x000000223122723e */ /* 0x000fe200048070ff */
[--C-:B------:R-:W-:Y:S02]  /*7d20*/  HADD2.F32 R33, -RZ, R36.reuse.H0_H0 ;  /* 0x20000024ff217230 */ /* 0x100fe40000004100 */
[----:B------:R-:W-:Y:S02]  /*7d30*/  HADD2.F32 R38, -RZ, R37.H1_H1 ;  /* 0x30000025ff267230 */ /* 0x000fe40000004100 */
[C---:B------:R-:W-:Y:S01]  /*7d40*/  FMUL.FTZ R39, R28.reuse, R35 ;  /* 0x000000231c277220 */ /* 0x040fe20000410000 */
[----:B------:R-:W-:Y:S02]  /*7d50*/  HADD2.F32 R36, -RZ, R36.H1_H1 ;  /* 0x30000024ff247230 */ /* 0x000fe40000004100 */
[----:B------:R-:W-:Y:S01]  /*7d60*/  FMUL.FTZ R41, R28, R33 ;  /* 0x000000211c297220 */ /* 0x000fe20000410000 */
[--C-:B------:R-:W-:Y:S01]  /*7d70*/  HADD2.F32 R20, -RZ, R13.reuse.H0_H0 ;  /* 0x2000000dff147230 */ /* 0x100fe20000004100 */
[----:B------:R-:W-:Y:S01]  /*7d80*/  F2FP.F16.E4M3.UNPACK_B R37, R4.H1 ;  /* 0x00000004ff25723e */ /* 0x000fe200030006ff */
[----:B------:R-:W-:-:S02]  /*7d90*/  HADD2.F32 R13, -RZ, R13.H1_H1 ;  /* 0x3000000dff0d7230 */ /* 0x000fc40000004100 */
[C---:B------:R-:W-:Y:S01]  /*7da0*/  FMUL.FTZ R40, R21.reuse, R38 ;  /* 0x0000002615287220 */ /* 0x040fe20000410000 */
[----:B------:R-:W-:Y:S01]  /*7db0*/  F2FP.F16.E4M3.UNPACK_B R28, R3.H1 ;  /* 0x00000003ff1c723e */ /* 0x000fe200030006ff */
[----:B------:R-:W-:Y:S01]  /*7dc0*/  FMUL.FTZ R21, R21, R36 ;  /* 0x0000002415157220 */ /* 0x000fe20000410000 */
[C---:B------:R-:W-:Y:S01]  /*7dd0*/  FFMA.FTZ R39, R20.reuse, R33, -R39 ;  /* 0x0000002114277223 */ /* 0x040fe20000010827 */
[----:B------:R-:W-:Y:S01]  /*7de0*/  FFMA.FTZ R41, R20, R35, R41 ;  /* 0x0000002314297223 */ /* 0x000fe20000010029 */
[----:B------:R-:W-:Y:S02]  /*7df0*/  HADD2.F32 R35, -RZ, R37.H0_H0 ;  /* 0x20000025ff237230 */ /* 0x000fe40000004100 */
[C---:B------:R-:W-:Y:S01]  /*7e00*/  FFMA.FTZ R38, R13.reuse, R38, R21 ;  /* 0x000000260d267223 */ /* 0x040fe20000010015 */
[----:B------:R-:W-:Y:S02]  /*7e10*/  HADD2.F32 R20, -RZ, R26.H0_H0 ;  /* 0x2000001aff147230 */ /* 0x000fe40000004100 */
[----:B------:R-:W-:Y:S01]  /*7e20*/  FFMA.FTZ R40, R13, R36, -R40 ;  /* 0x000000240d287223 */ /* 0x000fe20000010828 */
[--C-:B------:R-:W-:Y:S01]  /*7e30*/  HADD2.F32 R21, -RZ, R28.reuse.H0_H0 ;  /* 0x2000001cff157230 */ /* 0x100fe20000004100 */
[----:B------:R-:W-:Y:S01]  /*7e40*/  F2FP.F16.E4M3.UNPACK_B R3, R3 ;  /* 0x00000003ff03723e */ /* 0x000fe200020006ff */
[----:B------:R-:W-:-:S02]  /*7e50*/  HADD2.F32 R33, -RZ, R28.H1_H1 ;  /* 0x3000001cff217230 */ /* 0x000fc40000004100 */
[C---:B------:R-:W-:Y:S01]  /*7e60*/  FMUL.FTZ R28, R20.reuse, R35 ;  /* 0x00000023141c7220 */ /* 0x040fe20000410000 */
[----:B------:R-:W-:Y:S02]  /*7e70*/  HADD2.F32 R13, -RZ, R14.H0_H0 ;  /* 0x2000000eff0d7230 */ /* 0x000fe40000004100 */
[----:B------:R-:W-:Y:S01]  /*7e80*/  FMUL.FTZ R20, R20, R21 ;  /* 0x0000001514147220 */ /* 0x000fe20000410000 */
[----:B------:R-:W-:Y:S01]  /*7e90*/  HADD2.F32 R37, -RZ, R37.H1_H1 ;  /* 0x30000025ff257230 */ /* 0x000fe20000004100 */
[----:B------:R-:W-:Y:S01]  /*7ea0*/  F2FP.SATFINITE.E4M3.F32.PACK_AB_MERGE_C R44, R44, R45, RZ ;  /* 0x0000002d2c2c723e */ /* 0x000fe200048070ff */
[----:B------:R-:W-:Y:S02]  /*7eb0*/  HADD2.F32 R26, -RZ, R26.H1_H1 ;  /* 0x3000001aff1a7230 */ /* 0x000fe40000004100 */
        /* <DEDUP_REMOVED lines=38> */
.L_x_1925:
[----:B------:R-:W-:Y:S05]  /*8120*/  BSYNC B0 ;  /* 0x0000000000007941 */ /* 0x000fea0003800000 */
.L_x_1918:
        /* <DEDUP_REMOVED lines=8> */
.L_x_1915:
[----:B0-2---:R-:W2:Y:S02]  /*81b0*/  LDL R0, [R1+0x4] ;  /* 0x0000040001007983 */ /* 0x005ea40000100800 */
[----:B--2---:R-:W-:-:S13]  /*81c0*/  ISETP.NE.AND P1, PT, R0, 0x3, PT ;  /* 0x000000030000780c */ /* 0x004fda0003f25270 */
[----:B------:R-:W-:Y:S05]  /*81d0*/  @!P1 BRA `(.L_x_1933) ;  /* 0x0000000000049947 */ /* 0x000fea0003800000 */
[----:B------:R-:W-:Y:S01]  /*81e0*/  BPT.TRAP 0x1 ;  /* 0x000000040000795c */ /* 0x000fe20000300000 */
.L_x_1933:
[----:B-----5:R-:W-:Y:S01]  /*81f0*/  IMAD R12, R22, 0x8, R16 ;  /* 0x00000008160c7824 */ /* 0x020fe200078e0210 */
[----:B-1----:R-:W-:-:S04]  /*8200*/  SHF.L.U32 R3, R23, 0x1f, RZ ;  /* 0x0000001f17037819 */ /* 0x002fc800000006ff */
[----:B------:R0:W1:Y:S01]  /*8210*/  SYNCS.PHASECHK.TRANS64.TRYWAIT P0, [R12+URZ+0x13230], R3 ;  /* 0x013230030c0075a7 */ /* 0x000062000800017f */
[----:B------:R-:W-:Y:S05]  /*8220*/  @!P1 BRA `(.L_x_1934) ;  /* 0x0000000000049947 */ /* 0x000fea0003800000 */
[----:B------:R-:W-:Y:S01]  /*8230*/  BPT.TRAP 0x1 ;  /* 0x000000040000795c */ /* 0x000fe20000300000 */
.L_x_1934:
        /* <DEDUP_REMOVED lines=9> */
.L_x_1935:
[----:B------:R-:W-:Y:S01]  /*82d0*/  LOP3.LUT R0, R0, 0x10000, RZ, 0xfc, !PT ;  /* 0x0001000000007812 */ /* 0x000fe200078efcff */
[----:B------:R-:W-:Y:S05]  /*82e0*/  WARPSYNC.ALL ;  /* 0x0000000000007948 */ /* 0x000fea0003800000 */
[----:B------:R2:W-:Y:S01]  /*82f0*/  STL [R1+0x1c], R0 ;  /* 0x00001c0001007387 */ /* 0x0005e20000100800 */
[----:B------:R-:W-:Y:S01]  /*8300*/  IMAD R8, R22, 0x280, R0 ;  /* 0x0000028016087824 */ /* 0x000fe200078e0200 */
[----:B------:R-:W-:Y:S01]  /*8310*/  LOP3.LUT R4, R29, 0x10000, RZ, 0xfc, !PT ;  /* 0x000100001d047812 */ /* 0x000fe200078efcff */
[----:B------:R-:W-:Y:S01]  /*8320*/  IMAD.MOV.U32 R9, RZ, RZ, -0x7fffffe0 ;  /* 0x80000020ff097424 */ /* 0x000fe200078e00ff */
[----:B01----:R-:W3:Y:S01]  /*8330*/  LDL R3, [R1+0x44] ;  /* 0x0000440001037983 */ /* 0x003ee20000100800 */
[----:B------:R-:W-:Y:S01]  /*8340*/  IMAD.MOV.U32 R5, RZ, RZ, -0x7fffffe0 ;  /* 0x80000020ff057424 */ /* 0x000fe200078e00ff */
[----:B------:R-:W-:Y:S01]  /*8350*/  R2UR UR6, R8 ;  /* 0x00000000080672ca */ /* 0x000fe200000e0000 */
[----:B------:R-:W-:Y:S01]  /*8360*/  WARPGROUP.ARRIVE ;  /* 0x00000000000079c5 */ /* 0x000fe20000000000 */
[----:B------:R-:W-:Y:S01]  /*8370*/  R2UR UR7, R9 ;  /* 0x00000000090772ca */ /* 0x000fe200000e0000 */
[----:B------:R-:W-:Y:S01]  /*8380*/  IMAD.MOV.U32 R7, RZ, RZ, -0x7fffffe0 ;  /* 0x80000020ff077424 */ /* 0x000fe200078e00ff */
[----:B------:R-:W-:Y:S01]  /*8390*/  R2UR UR4, R4 ;  /* 0x00000000040472ca */ /* 0x000fe200000e0000 */
[----:B------:R-:W-:Y:S01]  /*83a0*/  IMAD.MOV.U32 R11, RZ, RZ, -0x7fffffe0 ;  /* 0x80000020ff0b7424 */ /* 0x000fe200078e00ff */
[----:B------:R-:W-:Y:S01]  /*83b0*/  R2UR UR5, R5 ;  /* 0x00000000050572ca */ /* 0x000fe200000e0000 */
[----:B------:R-:W3:Y:S04]  /*83c0*/  LDL R110, [R1+0x28] ;  /* 0x00002800016e7983 */ /* 0x000ee80000100800 */
[----:B------:R-:W5:Y:S04]  /*83d0*/  LDL R106, [R1+0x30] ;  /* 0x00003000016a7983 */ /* 0x000f680000100800 */
[----:B------:R-:W5:Y:S04]  /*83e0*/  LDL R13, [R1+0x40] ;  /* 0x00004000010d7983 */ /* 0x000f680000100800 */
[----:B------:R-:W5:Y:S01]  /*83f0*/  LDL R108, [R1+0x2c] ;  /* 0x00002c00016c7983 */ /* 0x000f620000100800 */
[----:B------:R-:W-:Y:S01]  /*8400*/  QGMMA.64x32x32.F32.E4M3.E4M3 R88, gdesc[UR4], RZ, !UPT, gsb0 ;  /* 0x00600000045879f3 */ /* 0x000fe2000c0008ff */
[----:B------:R-:W-:Y:S01]  /*8410*/  VIADD R6, R8, 0x80 ;  /* 0x0000008008067836 */ /* 0x000fe20000000000 */
[----:B------:R-:W-:Y:S01]  /*8420*/  R2UR UR7, R7 ;  /* 0x00000000070772ca */ /* 0x000fe200000e0000 */
[----:B------:R-:W-:Y:S01]  /*8430*/  IMAD.MOV.U32 R15, RZ, RZ, -0x7fffffe0 ;  /* 0x80000020ff0f7424 */ /* 0x000fe200078e00ff */
[----:B------:R-:W-:Y:S01]  /*8440*/  R2UR UR4, R4 ;  /* 0x00000000040472ca */ /* 0x000fe200000e0000 */
[----:B--2---:R-:W0:Y:S01]  /*8450*/  LDC R0, c[0x0][0x448] ;  /* 0x00011200ff007b82 */ /* 0x004e220000000800 */
[----:B------:R-:W-:-:S02]  /*8460*/  R2UR UR6, R6 ;  /* 0x00000000060672ca */ /* 0x000fc400000e0000 */
        /* <DEDUP_REMOVED lines=21> */
[----:B----4-:R-:W-:Y:S01]  /*85c0*/  VIADD R14, R8, 0x200 ;  /* 0x00000200080e7836 */ /* 0x010fe20000000000 */
        /* <DEDUP_REMOVED lines=8> */
[----:B------:R-:W-:Y:S02]  /*8650*/  VIADD R6, R4, 0x2 ;  /* 0x0000000204067836 */ /* 0x000fe40000000000 */
[----:B------:R-:W-:Y:S02]  /*8660*/  IMAD.MOV.U32 R11, RZ, RZ, -0x7fffffe0 ;  /* 0x80000020ff0b7424 */ /* 0x000fe400078e00ff */
[----:B------:R-:W-:Y:S01]  /*8670*/  IMAD.MOV.U32 R7, RZ, RZ, -0x7fffffe0 ;  /* 0x80000020ff077424 */ /* 0x000fe200078e00ff */
[----:B------:R-:W-:Y:S02]  /*8680*/  R2UR UR18, R10 ;  /* 0x000000000a1272ca */ /* 0x000fe400000e0000 */
[----:B------:R-:W-:-:S02]  /*8690*/  R2UR UR19, R11 ;  /* 0x000000000b1372ca */ /* 0x000fc400000e0000 */
        /* <DEDUP_REMOVED lines=13> */
[----:B------:R-:W-:Y:S01]  /*8770*/  QGMMA.64x32x32.F32.E4M3.E4M3 R72, gdesc[UR4], R72, gsb0 ;  /* 0x00600000044879f3 */ /* 0x000fe20008000848 */
[----:B------:R-:W-:Y:S02]  /*8780*/  VIADD R10, R8, 0x102 ;  /* 0x00000102080a7836 */ /* 0x000fe40000000000 */
[----:B------:R-:W-:Y:S01]  /*8790*/  IMAD.MOV.U32 R11, RZ, RZ, -0x7fffffe0 ;  /* 0x80000020ff0b7424 */ /* 0x000fe200078e00ff */
[----:B------:R-:W-:Y:S02]  /*87a0*/  R2UR UR4, R6 ;  /* 0x00000000060472ca */ /* 0x000fe400000e0000 */
[----:B------:R-:W-:Y:S02]  /*87b0*/  R2UR UR6, R10 ;  /* 0x000000000a0672ca */ /* 0x000fe400000e0000 */
[----:B------:R-:W-:Y:S02]  /*87c0*/  R2UR UR7, R11 ;  /* 0x000000000b0772ca */ /* 0x000fe400000e0000 */
[----:B------:R-:W-:-:S02]  /*87d0*/  R2UR UR5, R7 ;  /* 0x00000000070572ca */ /* 0x000fc400000e0000 */
[----:B0-----:R-:W-:-:S13]  /*87e0*/  ISETP.NE.AND P0, PT, R0, 0x1, PT ;  /* 0x000000010000780c */ /* 0x001fda0003f05270 */
[----:B------:R-:W0:Y:S08]  /*87f0*/  @P0 LDC R0, c[0x0][0x44c] ;  /* 0x00011300ff000b82 */ /* 0x000e300000000800 */
[----:B------:R-:W1:Y:S01]  /*8800*/  @P0 LDC R9, c[0x0][0x450] ;  /* 0x00011400ff090b82 */ /* 0x000e620000000800 */
[----:B------:R-:W-:Y:S02]  /*8810*/  WARPGROUP.DEPBAR.LE gsb0, 0x0 ;  /* 0x00008000000079c5 */ /* 0x000fe40000010000 */
[----:B------:R-:W-:-:S06]  /*8820*/  WARPGROUP.ARRIVE ;  /* 0x00000000000079c5 */ /* 0x000fcc0000000000 */
[----:B------:R-:W-:Y:S01]  /*8830*/  QGMMA.64x32x32.F32.E4M3.E4M3 R56, gdesc[UR4], R56, gsb0 ;  /* 0x00600000043879f3 */ /* 0x000fe20008000838 */
[----:B---3--:R-:W-:-:S04]  /*8840*/  IMAD.IADD R3, R3, 0x1, R110 ;  /* 0x0000000103037824 */ /* 0x008fc800078e026e */
[----:B0-----:R-:W-:-:S05]  /*8850*/  @P0 IMAD.HI.U32 R0, R3, R0, RZ ;  /* 0x0000000003000227 */ /* 0x001fca00078e00ff */
[----:B-1----:R-:W-:-:S05]  /*8860*/  @P0 SHF.R.U32.HI R3, RZ, R9, R0 ;  /* 0x00000009ff030219 */ /* 0x002fca0000011600 */
[----:B------:R-:W0:Y:S01]  /*8870*/  SHFL.IDX PT, R15, R3, 0x1, 0x1c1f ;  /* 0x003c1f00030f7f89 */ /* 0x000e2200000e0000 */
[----:B------:R-:W-:Y:S02]  /*8880*/  IMAD.MOV.U32 R9, RZ, RZ, -0xa0 ;  /* 0xffffff60ff097424 */ /* 0x000fe400078e00ff */
[C---:B-----5:R-:W-:Y:S02]  /*8890*/  IMAD R0, R104.reuse, -0xa0, R106 ;  /* 0xffffff6068007824 */ /* 0x060fe400078e026a */
[----:B------:R-:W-:Y:S02]  /*88a0*/  IMAD R9, R104, R9, 0xa1 ;  /* 0x000000a168097424 */ /* 0x000fe400078e0209 */
[----:B------:R-:W-:Y:S02]  /*88b0*/  VIADD R10, R8, 0x182 ;  /* 0x00000182080a7836 */ /* 0x000fe40000000000 */
[----:B------:R-:W-:Y:S01]  /*88c0*/  IMAD.MOV.U32 R11, RZ, RZ, -0x7fffffe0 ;  /* 0x80000020ff0b7424 */ /* 0x000fe200078e00ff */
[----:B------:R-:W-:Y:S01]  /*88d0*/  R2UR UR4, R6 ;  /* 0x00000000060472ca */ /* 0x000fe200000e0000 */
[----:B------:R-:W-:Y:S01]  /*88e0*/  VIADD R0, R0, 0xa0 ;  /* 0x000000a000007836 */ /* 0x000fe20000000000 */
[----:B------:R-:W-:Y:S01]  /*88f0*/  R2UR UR6, R10 ;  /* 0x000000000a0672ca */ /* 0x000fe200000e0000 */
[----:B------:R-:W-:Y:S01]  /*8900*/  IMAD R9, R13, -0x2, R9 ;  /* 0xfffffffe0d097824 */ /* 0x000fe200078e0209 */
[----:B------:R-:W-:-:S02]  /*8910*/  R2UR UR7, R11 ;  /* 0x000000000b0772ca */ /* 0x000fc400000e0000 */
[----:B------:R-:W-:Y:S01]  /*8920*/  R2UR UR5, R7 ;  /* 0x00000000070572ca */ /* 0x000fe200000e0000 */
[----:B------:R-:W-:Y:S01]  /*8930*/  IMAD R14, R13, -0x2, R0 ;  /* 0xfffffffe0d0e7824 */ /* 0x000fe200078e0200 */
[----:B------:R-:W-:-:S04]  /*8940*/  IADD3 R13, -R108, R9, R106 ;  /* 0x000000096c0d7210 */ /* 0x000fc80007ffe16a */
[----:B0-----:R-:W-:-:S04]  /*8950*/  VIADDMNMX R0, R15, R13, R14, PT ;  /* 0x0000000d0f007246 */ /* 0x001fc8000380010e */
[C---:B------:R-:W-:Y:S02]  /*8960*/  ISETP.GT.AND P3, PT, R0.reuse, RZ, PT ;  /* 0x000000ff0000720c */ /* 0x040fe40003f64270 */
[C---:B------:R-:W-:Y:S02]  /*8970*/  ISETP.GT.AND P4, PT, R0.reuse, 0x1, PT ;  /* 0x000000010000780c */ /* 0x040fe40003f84270 */
[----:B------:R-:W-:Y:S02]  /*8980*/  ISETP.GT.AND P5, PT, R0, 0x8, PT ;  /* 0x000000080000780c */ /* 0x000fe40003fa4270 */
[----:B------:R-:W-:Y:S01]  /*8990*/  FSEL R15, R90, -INF , P3 ;  /* 0xff8000005a0f7808 */ /* 0x000fe20001800000 */
[----:B------:R-:W-:Y:S02]  /*89a0*/  WARPGROUP.DEPBAR.LE gsb0, 0x0 ;  /* 0x00008000000079c5 */ /* 0x000fe40000010000 */
[----:B------:R-:W-:Y:S01]  /*89b0*/  WARPGROUP.ARRIVE ;  /* 0x00000000000079c5 */ /* 0x000fe20000000000 */
[----:B------:R-:W-:-:S05]  /*89c0*/  FSEL R91, R91, -INF , P4 ;  /* 0xff8000005b5b7808 */ /* 0x000fca0002000000 */
[----:B------:R-:W-:Y:S01]  /*89d0*/  QGMMA.64x32x32.F32.E4M3.E4M3 R40, gdesc[UR4], R40, gsb0 ;  /* 0x00600000042879f3 */ /* 0x000fe20008000828 */
        /* <DEDUP_REMOVED lines=32> */
[----:B------:R-:W-:Y:S01]  /*8be0*/  FMNMX.FTZ R20, R79, R20, !PT ;  /* 0x000000144f147209 */ /* 0x000fe20007810000 */
[----:B------:R-:W-:Y:S02]  /*8bf0*/  VIADD R8, R8, 0x202 ;  /* 0x0000020208087836 */ /* 0x000fe40000000000 */
[----:B------:R-:W-:Y:S01]  /*8c00*/  IMAD.MOV.U32 R9, RZ, RZ, -0x7fffffe0 ;  /* 0x80000020ff097424 */ /* 0x000fe200078e00ff */
[----:B------:R-:W-:Y:S02]  /*8c10*/  ISETP.GT.AND P4, PT, R0, 0x38, PT ;  /* 0x000000380000780c */ /* 0x000fe40003f84270 */
[----:B------:R-:W-:-:S02]  /*8c20*/  FSEL R83, R83, -INF , P3 ;  /* 0xff80000053537808 */ /* 0x000fc40001800000 */
[----:B------:R-:W-:Y:S02]  /*8c30*/  FMNMX.FTZ R20, R111, R20, !PT ;  /* 0x000000146f147209 */ /* 0x000fe40007810000 */
[----:B------:R-:W-:Y:S02]  /*8c40*/  R2UR UR6, R8 ;  /* 0x00000000080672ca */ /* 0x000fe400000e0000 */
[----:B------:R-:W-:Y:S02]  /*8c50*/  R2UR UR7, R9 ;  /* 0x00000000090772ca */ /* 0x000fe400000e0000 */
[----:B------:R-:W-:Y:S02]  /*8c60*/  R2UR UR4, R6 ;  /* 0x00000000060472ca */ /* 0x000fe400000e0000 */
[----:B------:R-:W-:Y:S02]  /*8c70*/  R2UR UR5, R7 ;  /* 0x00000000070572ca */ /* 0x000fe400000e0000 */
[----:B------:R-:W-:-:S02]  /*8c80*/  ISETP.GT.AND P3, PT, R0, 0x39, PT ;  /* 0x000000390000780c */ /* 0x000fc40003f64270 */
[----:B------:R-:W-:Y:S02]  /*8c90*/  FSEL R9, R86, -INF , P4 ;  /* 0xff80000056097808 */ /* 0x000fe40002000000 */
[----:B------:R-:W-:Y:S01]  /*8ca0*/  FMNMX.FTZ R20, R83, R20, !PT ;  /* 0x0000001453147209 */ /* 0x000fe20007810000 */
[----:B------:R-:W-:Y:S02]  /*8cb0*/  WARPGROUP.DEPBAR.LE gsb0, 0x0 ;  /* 0x00008000000079c5 */ /* 0x000fe40000010000 */
[C---:B------:R-:W-:Y:S02]  /*8cc0*/  ISETP.GT.AND P4, PT, R0.reuse, 0x40, PT ;  /* 0x000000400000780c */ /* 0x040fe40003f84270 */
[----:B------:R-:W-:Y:S02]  /*8cd0*/  FSEL R87, R87, -INF , P3 ;  /* 0xff80000057577808 */ /* 0x000fe40001800000 */
[----:B------:R-:W-:Y:S01]  /*8ce0*/  FMNMX.FTZ R20, R9, R20, !PT ;  /* 0x0000001409147209 */ /* 0x000fe20007810000 */
[----:B------:R-:W-:Y:S01]  /*8cf0*/  WARPGROUP.ARRIVE ;  /* 0x00000000000079c5 */ /* 0x000fe20000000000 */
[----:B------:R-:W-:-:S02]  /*8d00*/  ISETP.GT.AND P3, PT, R0, 0x41, PT ;  /* 0x000000410000780c */ /* 0x000fc40003f64270 */
[----:B------:R-:W-:Y:S02]  /*8d10*/  FSEL R113, R58, -INF , P4 ;  /* 0xff8000003a717808 */ /* 0x000fe40002000000 */
[----:B------:R-:W-:Y:S01]  /*8d20*/  FMNMX.FTZ R20, R87, R20, !PT ;  /* 0x0000001457147209 */ /* 0x000fe20007810000 */
[----:B------:R-:W-:Y:S01]  /*8d30*/  QGMMA.64x32x32.F32.E4M3.E4M3 R24, gdesc[UR4], R24, gsb0 ;  /* 0x00600000041879f3 */ /* 0x000fe20008000818 */
[C---:B------:R-:W-:Y:S02]  /*8d40*/  ISETP.GT.AND P4, PT, R0.reuse, 0x48, PT ;  /* 0x000000480000780c */ /* 0x040fe40003f84270 */
[----:B------:R-:W-:Y:S02]  /*8d50*/  FSEL R59, R59, -INF , P3 ;  /* 0xff8000003b3b7808 */ /* 0x000fe40001800000 */
[----:B------:R-:W-:Y:S02]  /*8d60*/  FMNMX.FTZ R20, R113, R20, !PT ;  /* 0x0000001471147209 */ /* 0x000fe40007810000 */
[----:B------:R-:W-:-:S02]  /*8d70*/  ISETP.GT.AND P3, PT, R0, 0x49, PT ;  /* 0x000000490000780c */ /* 0x000fc40003f64270 */
[----:B------:R-:W-:Y:S02]  /*8d80*/  FSEL R115, R62, -INF , P4 ;  /* 0xff8000003e737808 */ /* 0x000fe40002000000 */
[----:B------:R-:W-:Y:S02]  /*8d90*/  FMNMX.FTZ R20, R59, R20, !PT ;  /* 0x000000143b147209 */ /* 0x000fe40007810000 */
        /* <DEDUP_REMOVED lines=38> */
[----:B------:R-:W-:Y:S01]  /*9000*/  FMNMX.FTZ R20, R127, R20, !PT ;  /* 0x000000147f147209 */ /* 0x000fe20007810000 */
[----:B------:R-:W-:Y:S02]  /*9010*/  WARPGROUP.DEPBAR.LE gsb0, 0x0 ;  /* 0x00008000000079c5 */ /* 0x000fe40000010000 */
        /* <DEDUP_REMOVED lines=21> */
[----:B------:R-:W-:Y:S02]  /*9170*/  FSEL R39, R39, -INF , P3 ;  /* 0xff80000027277808 */ /* 0x000fe40001800000 */
[----:B------:R-:W-:-:S04]  /*9180*/  FMNMX.FTZ R20, R135, R20, !PT ;  /* 0x0000001487147209 */ /* 0x000fc80007810000 */
[----:B------:R-:W-:-:S05]  /*9190*/  FMNMX.FTZ R20, R39, R20, !PT ;  /* 0x0000001427147209 */ /* 0x000fca0007810000 */
[----:B------:R-:W0:Y:S04]  /*91a0*/  SHFL.BFLY PT, R137, R20, 0x2, 0x1f ;  /* 0x0c401f0014897f89 */ /* 0x000e2800000e0000 */
[----:B------:R-:W1:Y:S01]  /*91b0*/  SHFL.IDX PT, R3, R3, RZ, 0x1c1f ;  /* 0x001c1fff03037589 */ /* 0x000e6200000e0000 */
[----:B0-----:R-:W-:-:S05]  /*91c0*/  FMNMX.FTZ R10, R20, R137, !PT ;  /* 0x00000089140a7209 */ /* 0x001fca0007810000 */
[----:B------:R-:W0:Y:S01]  /*91d0*/  SHFL.BFLY PT, R137, R10, 0x1, 0x1f ;  /* 0x0c201f000a897f89 */ /* 0x000e2200000e0000 */
[----:B-1----:R-:W-:-:S04]  /*91e0*/  VIADDMNMX R14, R3, R13, R14, PT ;  /* 0x0000000d030e7246 */ /* 0x002fc8000380010e */
[C---:B------:R-:W-:Y:S02]  /*91f0*/  ISETP.GT.AND P4, PT, R14.reuse, 0x1, PT ;  /* 0x000000010e00780c */ /* 0x040fe40003f84270 */
[----:B------:R-:W-:Y:S02]  /*9200*/  ISETP.GT.AND P5, PT, R14, 0x8, PT ;  /* 0x000000080e00780c */ /* 0x000fe40003fa4270 */
[----:B0-----:R-:W-:-:S04]  /*9210*/  FMNMX.FTZ R0, R10, R137, !PT ;  /* 0x000000890a007209 */ /* 0x001fc80007810000 */
[----:B------:R-:W-:Y:S01]  /*9220*/  FSETP.NEU.FTZ.AND P3, PT, R0, -INF , PT ;  /* 0xff8000000000780b */ /* 0x000fe20003f7d000 */
[----:B------:R-:W-:-:S05]  /*9230*/  FFMA.FTZ R137, R2, R0, -8 ;  /* 0xc100000002897423 */ /* 0x000fca0000010000 */
[----:B------:R-:W-:Y:S02]  /*9240*/  FSEL R137, R137, RZ, P3 ;  /* 0x000000ff89897208 */ /* 0x000fe40001800000 */
[----:B------:R-:W-:-:S03]  /*9250*/  ISETP.GT.AND P3, PT, R14, RZ, PT ;  /* 0x000000ff0e00720c */ /* 0x000fc60003f64270 */
[C-C-:B------:R-:W-:Y:S01]  /*9260*/  FFMA.FTZ R8, R2.reuse, R15, -R137.reuse ;  /* 0x0000000f02087223 */ /* 0x140fe20000010889 */
[----:B------:R-:W-:-:S01]  /*9270*/  FFMA.FTZ R15, R2, R91, -R137 ;  /* 0x0000005b020f7223 */ /* 0x000fc20000010889 */
[----:B------:R-:W-:Y:S02]  /*9280*/  FSEL R91, R88, -INF , P3 ;  /* 0xff800000585b7808 */ /* 0x000fe40001800000 */
[----:B------:R-:W-:Y:S01]  /*9290*/  FSEL R89, R89, -INF , P4 ;  /* 0xff80000059597808 */ /* 0x000fe20002000000 */
[C-C-:B------:R-:W-:Y:S01]  /*92a0*/  FFMA.FTZ R26, R2.reuse, R21, -R137.reuse ;  /* 0x00000015021a7223 */ /* 0x140fe20000010889 */
[----:B------:R-:W-:-:S01]  /*92b0*/  FFMA.FTZ R21, R2, R95, -R137 ;  /* 0x0000005f02157223 */ /* 0x000fc20000010889 */
[----:B------:R-:W-:Y:S02]  /*92c0*/  ISETP.GT.AND P3, PT, R14, 0x9, PT ;  /* 0x000000090e00780c */ /* 0x000fe40003f64270 */
[----:B------:R-:W-:Y:S02]  /*92d0*/  FSEL R95, R92, -INF , P5 ;  /* 0xff8000005c5f7808 */ /* 0x000fe40002800000 */
[----:B------:R-:W-:Y:S01]  /*92e0*/  FMNMX.FTZ R30, R91, R89, !PT ;  /* 0x000000595b1e7209 */ /* 0x000fe20007810000 */
[----:B------:R-:W-:-:S01]  /*92f0*/  FFMA.FTZ R99, R2, R99, -R137 ;  /* 0x0000006302637223 */ /* 0x000fc20000010889 */
[----:B------:R-:W-:-:S02]  /*9300*/  ISETP.GT.AND P4, PT, R14, 0x10, PT ;  /* 0x000000100e00780c */ /* 0x000fc40003f84270 */
[----:B------:R-:W-:Y:S02]  /*9310*/  FSEL R93, R93, -INF , P3 ;  /* 0xff8000005d5d7808 */ /* 0x000fe40001800000 */
[----:B------:R-:W-:Y:S01]  /*9320*/  FMNMX.FTZ R30, R95, R30, !PT ;  /* 0x0000001e5f1e7209 */ /* 0x000fe20007810000 */
[----:B------:R0:W-:Y:S01]  /*9330*/  MUFU.EX2 R13, R99 ;  /* 0x00000063000d7308 */ /* 0x0001e20000000800 */
[----:B------:R-:W-:Y:S02]  /*9340*/  ISETP.GT.AND P3, PT, R14, 0x11, PT ;  /* 0x000000110e00780c */ /* 0x000fe40003f64270 */
[----:B------:R-:W-:Y:S02]  /*9350*/  FMNMX.FTZ R34, R93, R30, !PT ;  /* 0x0000001e5d227209 */ /* 0x000fe40007810000 */
[----:B------:R-:W-:Y:S02]  /*9360*/  FSEL R97, R97, -INF , P3 ;  /* 0xff80000061617808 */ /* 0x000fe40001800000 */
[----:B0-----:R-:W-:-:S02]  /*9370*/  FSEL R99, R96, -INF , P4 ;  /* 0xff80000060637808 */ /* 0x001fc40002000000 */
[C---:B------:R-:W-:Y:S02]  /*9380*/  ISETP.GT.AND P4, PT, R14.reuse, 0x18, PT ;  /* 0x000000180e00780c */ /* 0x040fe40003f84270 */
[----:B------:R-:W-:Y:S01]  /*9390*/  FMNMX.FTZ R34, R99, R34, !PT ;  /* 0x0000002263227209 */ /* 0x000fe20007810000 */
[----:B------:R0:W-:Y:S01]  /*93a0*/  MUFU.EX2 R10, R26 ;  /* 0x0000001a000a7308 */ /* 0x0001e20000000800 */
[----:B------:R-:W-:Y:S02]  /*93b0*/  ISETP.GT.AND P3, PT, R14, 0x19, PT ;  /* 0x000000190e00780c */ /* 0x000fe40003f64270 */
[----:B------:R-:W-:Y:S02]  /*93c0*/  FMNMX.FTZ R34, R97, R34, !PT ;  /* 0x0000002261227209 */ /* 0x000fe40007810000 */
[----:B------:R-:W-:Y:S01]  /*93d0*/  FSEL R101, R101, -INF , P3 ;  /* 0xff80000065657808 */ /* 0x000fe20001800000 */
[----:B0-----:R-:W-:Y:S01]  /*93e0*/  FFMA.FTZ R26, R2, R103, -R137 ;  /* 0x00000067021a7223 */ /* 0x001fe20000010889 */
[----:B------:R-:W-:-:S02]  /*93f0*/  FSEL R103, R100, -INF , P4 ;  /* 0xff80000064677808 */ /* 0x000fc40002000000 */
[----:B------:R-:W-:Y:S02]  /*9400*/  ISETP.GT.AND P3, PT, R14, 0x20, PT ;  /* 0x000000200e00780c */ /* 0x000fe40003f64270 */
[----:B------:R-:W-:Y:S01]  /*9410*/  FMNMX.FTZ R34, R103, R34, !PT ;  /* 0x0000002267227209 */ /* 0x000fe20007810000 */
[--C-:B------:R-:W-:Y:S01]  /*9420*/  FFMA.FTZ R20, R2, R105, -R137.reuse ;  /* 0x0000006902147223 */ /* 0x100fe20000010889 */
[----:B------:R-:W-:Y:S02]  /*9430*/  ISETP.GT.AND P4, PT, R14, 0x21, PT ;  /* 0x000000210e00780c */ /* 0x000fe40003f84270 */
[----:B------:R-:W-:Y:S02]  /*9440*/  FSEL R105, R72, -INF , P3 ;  /* 0xff80000048697808 */ /* 0x000fe40001800000 */
[----:B------:R-:W-:Y:S01]  /*9450*/  FMNMX.FTZ R38, R101, R34, !PT ;  /* 0x0000002265267209 */ /* 0x000fe20007810000 */
[----:B------:R-:W-:Y:S01]  /*9460*/  FFMA.FTZ R107, R2, R107, -R137 ;  /* 0x0000006b026b7223 */ /* 0x000fe20000010889 */
[----:B------:R-:W-:-:S02]  /*9470*/  ISETP.GT.AND P3, PT, R14, 0x28, PT ;  /* 0x000000280e00780c */ /* 0x000fc40003f64270 */
[----:B------:R-:W-:Y:S02]  /*9480*/  FSEL R73, R73, -INF , P4 ;  /* 0xff80000049497808 */ /* 0x000fe40002000000 */
[----:B------:R-:W-:Y:S01]  /*9490*/  FMNMX.FTZ R38, R105, R38, !PT ;  /* 0x0000002669267209 */ /* 0x000fe20007810000 */
[----:B------:R0:W-:Y:S01]  /*94a0*/  MUFU.EX2 R30, R107 ;  /* 0x0000006b001e7308 */ /* 0x0001e20000000800 */
[----:B------:R-:W-:Y:S02]  /*94b0*/  ISETP.GT.AND P4, PT, R14, 0x29, PT ;  /* 0x000000290e00780c */ /* 0x000fe40003f84270 */
[----:B------:R-:W-:Y:S01]  /*94c0*/  FMNMX.FTZ R38, R73, R38, !PT ;  /* 0x0000002649267209 */ /* 0x000fe20007810000 */
[----:B------:R-:W-:-:S01]  /*94d0*/  FFMA.FTZ R109, R2, R109, -R137 ;  /* 0x0000006d026d7223 */ /* 0x000fc20000010889 */
[----:B------:R-:W-:Y:S02]  /*94e0*/  FSEL R77, R77, -INF , P4 ;  /* 0xff8000004d4d7808 */ /* 0x000fe40002000000 */
[----:B0-----:R-:W-:-:S02]  /*94f0*/  FSEL R107, R76, -INF , P3 ;  /* 0xff8000004c6b7808 */ /* 0x001fc40001800000 */
[C---:B------:R-:W-:Y:S02]  /*9500*/  ISETP.GT.AND P3, PT, R14.reuse, 0x30, PT ;  /* 0x000000300e00780c */ /* 0x040fe40003f64270 */
[----:B------:R-:W-:Y:S01]  /*9510*/  FMNMX.FTZ R38, R107, R38, !PT ;  /* 0x000000266b267209 */ /* 0x000fe20007810000 */
[----:B------:R0:W-:Y:S01]  /*9520*/  MUFU.EX2 R34, R109 ;  /* 0x0000006d00227308 */ /* 0x0001e20000000800 */
[----:B------:R-:W-:Y:S02]  /*9530*/  ISETP.GT.AND P4, PT, R14, 0x31, PT ;  /* 0x000000310e00780c */ /* 0x000fe40003f84270 */
[----:B------:R-:W-:Y:S02]  /*9540*/  FMNMX.FTZ R42, R77, R38, !PT ;  /* 0x000000264d2a7209 */ /* 0x000fe40007810000 */
[----:B------:R-:W-:Y:S02]  /*9550*/  FSEL R81, R81, -INF , P4 ;  /* 0xff80000051517808 */ /* 0x000fe40002000000 */
[----:B0-----:R-:W-:-:S02]  /*9560*/  FSEL R109, R80, -INF , P3 ;  /* 0xff800000506d7808 */ /* 0x001fc40001800000 */
[----:B------:R-:W-:Y:S02]  /*9570*/  ISETP.GT.AND P3, PT, R14, 0x38, PT ;  /* 0x000000380e00780c */ /* 0x000fe40003f64270 */
[----:B------:R-:W-:Y:S01]  /*9580*/  FMNMX.FTZ R42, R109, R42, !PT ;  /* 0x0000002a6d2a7209 */ /* 0x000fe20007810000 */
[----:B------:R-:W-:-:S01]  /*9590*/  FFMA.FTZ R3, R2, R111, -R137 ;  /* 0x0000006f02037223 */ /* 0x000fc20000010889 */
[----:B------:R-:W-:Y:S02]  /*95a0*/  ISETP.GT.AND P4, PT, R14, 0x39, PT ;  /* 0x000000390e00780c */ /* 0x000fe40003f84270 */
[----:B------:R-:W-:Y:S02]  /*95b0*/  FSEL R111, R84, -INF , P3 ;  /* 0xff800000546f7808 */ /* 0x000fe40001800000 */
[----:B------:R-:W-:Y:S02]  /*95c0*/  FMNMX.FTZ R42, R81, R42, !PT ;  /* 0x0000002a512a7209 */ /* 0x000fe40007810000 */
[----:B------:R-:W-:-:S02]  /*95d0*/  FSEL R85, R85, -INF , P4 ;  /* 0xff80000055557808 */ /* 0x000fc40002000000 */
[C---:B------:R-:W-:Y:S02]  /*95e0*/  ISETP.GT.AND P3, PT, R14.reuse, 0x40, PT ;  /* 0x000000400e00780c */ /* 0x040fe40003f64270 */
        /* <DEDUP_REMOVED lines=12> */
[----:B------:R-:W-:Y:S01]  /*96b0*/  FMNMX.FTZ R46, R141, R46, !PT ;  /* 0x0000002e8d2e7209 */ /* 0x000fe20007810000 */
[----:B------:R0:W-:Y:S01]  /*96c0*/  MUFU.EX2 R38, R3 ;  /* 0x0000000300267308 */ /* 0x0001e20000000800 */
[----:B------:R-:W-:Y:S02]  /*96d0*/  ISETP.GT.AND P4, PT, R14, 0x51, PT ;  /* 0x000000510e00780c */ /* 0x000fe40003f84270 */
[----:B------:R-:W-:Y:S01]  /*96e0*/  FMNMX.FTZ R50, R61, R46, !PT ;  /* 0x0000002e3d327209 */ /* 0x000fe20007810000 */
[----:B0-----:R-:W-:-:S01]  /*96f0*/  FFMA.FTZ R3, R2, R87, -R137 ;  /* 0x0000005702037223 */ /* 0x001fc20000010889 */
[----:B------:R-:W-:Y:S02]  /*9700*/  FSEL R87, R64, -INF , P3 ;  /* 0xff80000040577808 */ /* 0x000fe40001800000 */
[----:B------:R-:W-:-:S02]  /*9710*/  ISETP.GT.AND P3, PT, R14, 0x58, PT ;  /* 0x000000580e00780c */ /* 0x000fc40003f64270 */
[----:B------:R-:W-:Y:S02]  /*9720*/  FSEL R65, R65, -INF , P4 ;  /* 0xff80000041417808 */ /* 0x000fe40002000000 */
[----:B------:R-:W-:Y:S01]  /*9730*/  FMNMX.FTZ R50, R87, R50, !PT ;  /* 0x0000003257327209 */ /* 0x000fe20007810000 */
[----:B------:R-:W-:Y:S01]  /*9740*/  FFMA.FTZ R54, R2, R113, -R137 ;  /* 0x0000007102367223 */ /* 0x000fe20000010889 */
        /* <DEDUP_REMOVED lines=11> */
[----:B------:R-:W-:Y:S01]  /*9800*/  FMNMX.FTZ R50, R143, R50, !PT ;  /* 0x000000328f327209 */ /* 0x000fe20007810000 */
[----:B------:R-:W-:-:S01]  /*9810*/  FFMA.FTZ R40, R2, R115, -R137 ;  /* 0x0000007302287223 */ /* 0x000fc20000010889 */
        /* <DEDUP_REMOVED lines=43> */
[----:B------:R-:W-:-:S04]  /*9ad0*/  FMNMX.FTZ R50, R121, R50, !PT ;  /* 0x0000003279327209 */ /* 0x000fc80007810000 */
[----:B------:R-:W-:Y:S01]  /*9ae0*/  FMNMX.FTZ R50, R37, R50, !PT ;  /* 0x0000003225327209 */ /* 0x000fe20007810000 */
[----:B------:R0:W-:Y:S04]  /*9af0*/  MUFU.EX2 R42, R3 ;  /* 0x00000003002a7308 */ /* 0x0001e80000000800 */
[----:B0-----:R-:W0:Y:S04]  /*9b00*/  SHFL.BFLY PT, R3, R50, 0x2, 0x1f ;  /* 0x0c401f0032037f89 */ /* 0x001e2800000e0000 */
[----:B------:R0:W-:Y:S02]  /*9b10*/  MUFU.EX2 R46, R54 ;  /* 0x00000036002e7308 */ /* 0x0001e40000000800 */
[----:B0-----:R-:W-:-:S05]  /*9b20*/  FMNMX.FTZ R54, R50, R3, !PT ;  /* 0x0000000332367209 */ /* 0x001fca0007810000 */
[----:B------:R-:W0:Y:S01]  /*9b30*/  SHFL.BFLY PT, R3, R54, 0x1, 0x1f ;  /* 0x0c201f0036037f89 */ /* 0x000e2200000e0000 */
[----:B------:R-:W-:Y:S08]  /*9b40*/  MUFU.EX2 R8, R8 ;  /* 0x0000000800087308 */ /* 0x000ff00000000800 */
[----:B------:R-:W1:Y:S01]  /*9b50*/  MUFU.EX2 R15, R15 ;  /* 0x0000000f000f7308 */ /* 0x000e620000000800 */
[----:B0-----:R-:W-:-:S04]  /*9b60*/  FMNMX.FTZ R3, R54, R3, !PT ;  /* 0x0000000336037209 */ /* 0x001fc80007810000 */
[----:B------:R-:W-:Y:S01]  /*9b70*/  FSETP.NEU.FTZ.AND P3, PT, R3, -INF , PT ;  /* 0xff8000000300780b */ /* 0x000fe20003f7d000 */
[----:B------:R-:W-:-:S05]  /*9b80*/  FFMA.FTZ R56, R2, R3, -8 ;  /* 0xc100000002387423 */ /* 0x000fca0000010003 */
[----:B------:R-:W-:Y:S01]  /*9b90*/  FSEL R56, R56, RZ, P3 ;  /* 0x000000ff38387208 */ /* 0x000fe20001800000 */
[----:B------:R-:W0:Y:S04]  /*9ba0*/  MUFU.EX2 R21, R21 ;  /* 0x0000001500157308 */ /* 0x000e280000000800 */
[----:B------:R-:W-:-:S01]  /*9bb0*/  FFMA.FTZ R58, R2, R91, -R56 ;  /* 0x0000005b023a7223 */ /* 0x000fc20000010838 */
[C-C-:B------:R-:W-:Y:S01]  /*9bc0*/  FFMA.FTZ R89, R2.reuse, R89, -R56.reuse ;  /* 0x0000005902597223 */ /* 0x140fe20000010838 */
[----:B------:R-:W-:-:S01]  /*9bd0*/  FFMA.FTZ R60, R2, R95, -R56 ;  /* 0x0000005f023c7223 */ /* 0x000fc20000010838 */
[C-C-:B------:R-:W-:Y:S01]  /*9be0*/  FFMA.FTZ R91, R2.reuse, R93, -R56.reuse ;  /* 0x0000005d025b7223 */ /* 0x140fe20000010838 */
[----:B------:R-:W-:-:S02]  /*9bf0*/  FFMA.FTZ R93, R2, R97, -R56 ;  /* 0x00000061025d7223 */ /* 0x000fc40000010838 */
[----:B------:R-:W-:Y:S01]  /*9c00*/  MUFU.EX2 R58, R58 ;  /* 0x0000003a003a7308 */ /* 0x000fe20000000800 */
[----:B------:R-:W-:-:S01]  /*9c10*/  FFMA.FTZ R97, R2, R77, -R56 ;  /* 0x0000004d02617223 */ /* 0x000fc20000010838 */
[C---:B------:R-:W-:Y:S01]  /*9c20*/  FFMA.FTZ R77, R2.reuse, R81, -R56 ;  /* 0x00000051024d7223 */ /* 0x040fe20000010838 */
[----:B------:R-:W-:-:S01]  /*9c30*/  FFMA.FTZ R11, R2, R11, -R137 ;  /* 0x0000000b020b7223 */ /* 0x000fc20000010889 */
[----:B------:R-:W-:-:S04]  /*9c40*/  FFMA.FTZ R81, R2, R85, -R56 ;  /* 0x0000005502517223 */ /* 0x000fc80000010838 */
[----:B------:R-:W2:Y:S01]  /*9c50*/  MUFU.EX2 R89, R89 ;  /* 0x0000005900597308 */ /* 0x000ea20000000800 */
[----:B------:R-:W-:-:S01]  /*9c60*/  FFMA.FTZ R85, R2, R61, -R56 ;  /* 0x0000003d02557223 */ /* 0x000fc20000010838 */
[C-C-:B------:R-:W-:Y:S01]  /*9c70*/  FFMA.FTZ R62, R2.reuse, R99, -R56.reuse ;  /* 0x00000063023e7223 */ /* 0x140fe20000010838 */
[----:B------:R-:W-:-:S05]  /*9c80*/  FFMA.FTZ R61, R2, R87, -R56 ;  /* 0x00000057023d7223 */ /* 0x000fca0000010838 */
[----:B------:R-:W3:Y:S01]  /*9c90*/  MUFU.EX2 R20, R20 ;  /* 0x0000001400147308 */ /* 0x000ee20000000800 */
[----:B-1----:R-:W-:-:S07]  /*9ca0*/  FADD.FTZ R87, R8, R15 ;  /* 0x0000000f08577221 */ /* 0x002fce0000010000 */
[----:B------:R-:W1:Y:S01]  /*9cb0*/  MUFU.EX2 R60, R60 ;  /* 0x0000003c003c7308 */ /* 0x000e620000000800 */
[----:B------:R-:W-:-:S01]  /*9cc0*/  FADD.FTZ R82, R10, R87 ;  /* 0x000000570a527221 */ /* 0x000fc20000010000 */
[----:B------:R-:W-:-:S06]  /*9cd0*/  FFMA.FTZ R66, R2, R103, -R56 ;  /* 0x0000006702427223 */ /* 0x000fcc0000010838 */
[----:B------:R-:W4:Y:S01]  /*9ce0*/  MUFU.EX2 R91, R91 ;  /* 0x0000005b005b7308 */ /* 0x000f220000000800 */
[----:B0-----:R-:W-:-:S01]  /*9cf0*/  FADD.FTZ R87, R21, R82 ;  /* 0x0000005215577221 */ /* 0x001fc20000010000 */
[----:B------:R-:W-:-:S06]  /*9d00*/  FFMA.FTZ R80, R2, R69, -R56 ;  /* 0x0000004502507223 */ /* 0x000fcc0000010838 */
[----:B------:R-:W0:Y:S01]  /*9d10*/  MUFU.EX2 R11, R11 ;  /* 0x0000000b000b7308 */ /* 0x000e220000000800 */
[----:B------:R-:W-:-:S01]  /*9d20*/  FFMA.FTZ R75, R2, R75, -R137 ;  /* 0x0000004b024b7223 */ /* 0x000fc20000010889 */
[----:B--2---:R-:W-:-:S06]  /*9d30*/  FADD.FTZ R69, R58, R89 ;  /* 0x000000593a457221 */ /* 0x004fcc0000010000 */
[----:B------:R-:W2:Y:S01]  /*9d40*/  MUFU.EX2 R62, R62 ;  /* 0x0000003e003e7308 */ /* 0x000ea20000000800 */
[----:B------:R-:W-:-:S01]  /*9d50*/  FFMA.FTZ R95, R2, R101, -R56 ;  /* 0x00000065025f7223 */ /* 0x000fc20000010838 */
[----:B---3--:R-:W-:-:S06]  /*9d60*/  FADD.FTZ R82, R20, R87 ;  /* 0x0000005714527221 */ /* 0x008fcc0000010000 */
[----:B------:R-:W3:Y:S01]  /*9d70*/  MUFU.EX2 R26, R26 ;  /* 0x0000001a001a7308 */ /* 0x000ee20000000800 */
[----:B-1----:R-:W-:-:S01]  /*9d80*/  FADD.FTZ R84, R60, R69 ;  /* 0x000000453c547221 */ /* 0x002fc20000010000 */
[----:B------:R-:W-:-:S06]  /*9d90*/  FFMA.FTZ R64, R2, R105, -R56 ;  /* 0x0000006902407223 */ /* 0x000fcc0000010838 */
[----:B------:R-:W1:Y:S01]  /*9da0*/  MUFU.EX2 R93, R93 ;  /* 0x0000005d005d7308 */ /* 0x000e620000000800 */
[----:B------:R-:W-:-:S01]  /*9db0*/  FADD.FTZ R86, R13, R82 ;  /* 0x000000520d567221 */ /* 0x000fc20000010000 */
[C---:B------:R-:W-:Y:S01]  /*9dc0*/  FFMA.FTZ R82, R2.reuse, R45, -R56 ;  /* 0x0000002d02527223 */ /* 0x040fe20000010838 */
[----:B------:R-:W-:-:S05]  /*9dd0*/  FFMA.FTZ R79, R2, R79, -R137 ;  /* 0x0000004f024f7223 */ /* 0x000fca0000010889 */
[----:B------:R-:W5:Y:S01]  /*9de0*/  MUFU.EX2 R66, R66 ;  /* 0x0000004200427308 */ /* 0x000f620000000800 */
[----:B----4-:R-:W-:-:S01]  /*9df0*/  FADD.FTZ R45, R91, R84 ;  /* 0x000000545b2d7221 */ /* 0x010fc20000010000 */
[----:B------:R-:W-:Y:S01]  /*9e00*/  FFMA.FTZ R73, R2, R73, -R56 ;  /* 0x0000004902497223 */ /* 0x000fe20000010838 */
[----:B0-----:R-:W-:-:S05]  /*9e10*/  FADD.FTZ R69, R11, R86 ;  /* 0x000000560b457221 */ /* 0x001fca0000010000 */
[----:B------:R-:W0:Y:S01]  /*9e20*/  MUFU.EX2 R75, R75 ;  /* 0x0000004b004b7308 */ /* 0x000e220000000800 */
[----:B--2---:R-:W-:-:S01]  /*9e30*/  FADD.FTZ R84, R62, R45 ;  /* 0x0000002d3e547221 */ /* 0x004fc20000010000 */
[----:B------:R-:W-:-:S06]  /*9e40*/  FFMA.FTZ R68, R2, R107, -R56 ;  /* 0x0000006b02447223 */ /* 0x000fcc0000010838 */
[----:B------:R-:W2:Y:S01]  /*9e50*/  MUFU.EX2 R95, R95 ;  /* 0x0000005f005f7308 */ /* 0x000ea20000000800 */
[----:B---3--:R-:W-:-:S01]  /*9e60*/  FADD.FTZ R45, R26, R69 ;  /* 0x000000451a2d7221 */ /* 0x008fc20000010000 */
[C---:B------:R-:W-:Y:S01]  /*9e70*/  FFMA.FTZ R69, R2.reuse, R49, -R56 ;  /* 0x0000003102457223 */ /* 0x040fe20000010838 */
[----:B------:R-:W-:-:S05]  /*9e80*/  FFMA.FTZ R83, R2, R83, -R137 ;  /* 0x0000005302537223 */ /* 0x000fca0000010889 */
[----:B------:R-:W3:Y:S01]  /*9e90*/  MUFU.EX2 R64, R64 ;  /* 0x0000004000407308 */ /* 0x000ee20000000800 */
[----:B-1----:R-:W-:-:S01]  /*9ea0*/  FADD.FTZ R49, R93, R84 ;  /* 0x000000545d317221 */ /* 0x002fc20000010000 */
[----:B------:R-:W-:-:S06]  /*9eb0*/  FADD.FTZ R86, R30, R45 ;  /* 0x0000002d1e567221 */ /* 0x000fcc0000010000 */
[----:B------:R-:W1:Y:S01]  /*9ec0*/  MUFU.EX2 R79, R79 ;  /* 0x0000004f004f7308 */ /* 0x000e620000000800 */
[----:B------:R-:W-:-:S01]  /*9ed0*/  FFMA.FTZ R9, R2, R9, -R137 ;  /* 0x0000000902097223 */ /* 0x000fc20000010889 */
[----:B-----5:R-:W-:-:S06]  /*9ee0*/  FADD.FTZ R84, R66, R49 ;  /* 0x0000003142547221 */ /* 0x020fcc0000010000 */
[----:B------:R-:W4:Y:S01]  /*9ef0*/  MUFU.EX2 R73, R73 ;  /* 0x0000004900497308 */ /* 0x000f220000000800 */
[----:B------:R-:W-:-:S01]  /*9f00*/  FFMA.FTZ R70, R2, R109, -R56 ;  /* 0x0000006d02467223 */ /* 0x000fc20000010838 */
[----:B0-----:R-:W-:Y:S01]  /*9f10*/  FADD.FTZ R87, R75, R86 ;  /* 0x000000564b577221 */ /* 0x001fe20000010000 */
[----:B------:R-:W-:-:S05]  /*9f20*/  FFMA.FTZ R49, R2, R25, -R56 ;  /* 0x0000001902317223 */ /* 0x000fca0000010838 */
[----:B------:R-:W0:Y:S01]  /*9f30*/  MUFU.EX2 R68, R68 ;  /* 0x0000004400447308 */ /* 0x000e220000000800 */
[----:B--2---:R-:W-:-:S01]  /*9f40*/  FADD.FTZ R25, R95, R84 ;  /* 0x000000545f197221 */ /* 0x004fc20000010000 */
[----:B------:R-:W-:-:S06]  /*9f50*/  FADD.FTZ R86, R34, R87 ;  /* 0x0000005722567221 */ /* 0x000fcc0000010000 */
[----:B------:R-:W2:Y:S01]  /*9f60*/  MUFU.EX2 R83, R83 ;  /* 0x0000005300537308 */ /* 0x000ea20000000800 */
[----:B---3--:R-:W-:-:S01]  /*9f70*/  FADD.FTZ R84, R64, R25 ;  /* 0x0000001940547221 */ /* 0x008fc20000010000 */
[----:B------:R-:W-:-:S06]  /*9f80*/  FFMA.FTZ R74, R2, R111, -R56 ;  /* 0x0000006f024a7223 */ /* 0x000fcc0000010838 */
[----:B------:R-:W3:Y:S01]  /*9f90*/  MUFU.EX2 R97, R97 ;  /* 0x0000006100617308 */ /* 0x000ee20000000800 */
[----:B-1----:R-:W-:-:S01]  /*9fa0*/  FADD.FTZ R25, R79, R86 ;  /* 0x000000564f197221 */ /* 0x002fc20000010000 */
[----:B------:R-:W-:-:S06]  /*9fb0*/  FFMA.FTZ R59, R2, R59, -R137 ;  /* 0x0000003b023b7223 */ /* 0x000fcc0000010889 */
[----:B------:R-:W1:Y:S01]  /*9fc0*/  MUFU.EX2 R9, R9 ;  /* 0x0000000900097308 */ /* 0x000e620000000800 */
[----:B----4-:R-:W-:-:S07]  /*9fd0*/  FADD.FTZ R87, R73, R84 ;  /* 0x0000005449577221 */ /* 0x010fce0000010000 */
[----:B------:R-:W4:Y:S01]  /*9fe0*/  MUFU.EX2 R70, R70 ;  /* 0x0000004600467308 */ /* 0x000f220000000800 */
[----:B------:R-:W-:-:S01]  /*9ff0*/  FADD.FTZ R86, R38, R25 ;  /* 0x0000001926567221 */ /* 0x000fc20000010000 */
[----:B0-----:R-:W-:-:S06]  /*a000*/  FADD.FTZ R84, R68, R87 ;  /* 0x0000005744547221 */ /* 0x001fcc0000010000 */
[----:B------:R-:W0:Y:S01]  /*a010*/  MUFU.EX2 R77, R77 ;  /* 0x0000004d004d7308 */ /* 0x000e220000000800 */
[----:B------:R-:W-:-:S01]  /*a020*/  FFMA.FTZ R72, R2, R139, -R56 ;  /* 0x0000008b02487223 */ /* 0x000fc20000010838 */
[----:B------:R-:W-:Y:S01]  /*a030*/  FFMA.FTZ R63, R2, R63, -R137 ;  /* 0x0000003f023f7223 */ /* 0x000fe20000010889 */
[----:B--2---:R-:W-:-:S05]  /*a040*/  FADD.FTZ R86, R83, R86 ;  /* 0x0000005653567221 */ /* 0x004fca0000010000 */
[----:B------:R-:W2:Y:S01]  /*a050*/  MUFU.EX2 R74, R74 ;  /* 0x0000004a004a7308 */ /* 0x000ea20000000800 */
[----:B---3--:R-:W-:-:S01]  /*a060*/  FADD.FTZ R87, R97, R84 ;  /* 0x0000005461577221 */ /* 0x008fc20000010000 */
[----:B------:R-:W-:Y:S01]  /*a070*/  FFMA.FTZ R57, R2, R57, -R56 ;  /* 0x0000003902397223 */ /* 0x000fe20000010838 */
[----:B-1----:R-:W-:-:S05]  /*a080*/  FADD.FTZ R99, R9, R86 ;  /* 0x0000005609637221 */ /* 0x002fca0000010000 */
[----:B------:R-:W1:Y:S01]  /*a090*/  MUFU.EX2 R59, R59 ;  /* 0x0000003b003b7308 */ /* 0x000e620000000800 */
[----:B------:R-:W-:Y:S01]  /*a0a0*/  F2FP.SATFINITE.E4M3.F32.PACK_AB_MERGE_C R153, R21, R10, RZ ;  /* 0x0000000a1599723e */ /* 0x000fe200048070ff */
[----:B----4-:R-:W-:-:S06]  /*a0b0*/  FADD.FTZ R10, R70, R87 ;  /* 0x00000057460a7221 */ /* 0x010fcc0000010000 */
[----:B------:R-:W3:Y:S01]  /*a0c0*/  MUFU.EX2 R81, R81 ;  /* 0x0000005100517308 */ /* 0x000ee20000000800 */
[----:B------:R-:W-:-:S01]  /*a0d0*/  FFMA.FTZ R78, R2, R141, -R56 ;  /* 0x0000008d024e7223 */ /* 0x000fc20000010838 */
[----:B------:R-:W-:Y:S01]  /*a0e0*/  FADD.FTZ R99, R42, R99 ;  /* 0x000000632a637221 */ /* 0x000fe20000010000 */
[----:B------:R-:W-:-:S05]  /*a0f0*/  F2FP.SATFINITE.E4M3.F32.PACK_AB_MERGE_C R155, R26, R11, RZ ;  /* 0x0000000b1a9b723e */ /* 0x000fca00048070ff */
[----:B------:R-:W4:Y:S01]  /*a100*/  MUFU.EX2 R40, R40 ;  /* 0x0000002800287308 */ /* 0x000f220000000800 */
[----:B------:R-:W-:-:S01]  /*a110*/  FFMA.FTZ R67, R2, R67, -R137 ;  /* 0x0000004302437223 */ /* 0x000fc20000010889 */
[----:B0-----:R-:W-:-:S06]  /*a120*/  FADD.FTZ R11, R77, R10 ;  /* 0x0000000a4d0b7221 */ /* 0x001fcc0000010000 */
[----:B------:R-:W0:Y:S01]  /*a130*/  MUFU.EX2 R72, R72 ;  /* 0x0000004800487308 */ /* 0x000e220000000800 */
[----:B------:R-:W-:-:S07]  /*a140*/  FADD.FTZ R84, R46, R99 ;  /* 0x000000632e547221 */ /* 0x000fce0000010000 */
[----:B------:R-:W-:Y:S01]  /*a150*/  MUFU.EX2 R63, R63 ;  /* 0x0000003f003f7308 */ /* 0x000fe20000000800 */
[----:B--2---:R-:W-:-:S07]  /*a160*/  FADD.FTZ R26, R74, R11 ;  /* 0x0000000b4a1a7221 */ /* 0x004fce0000010000 */
[----:B------:R-:W2:Y:S01]  /*a170*/  MUFU.EX2 R57, R57 ;  /* 0x0000003900397308 */ /* 0x000ea20000000800 */
[----:B------:R-:W-:Y:S01]  /*a180*/  F2FP.SATFINITE.E4M3.F32.PACK_AB_MERGE_C R151, R42, R9, RZ ;  /* 0x000000092a97723e */ /* 0x000fe200048070ff */
[----:B-1----:R-:W-:-:S06]  /*a190*/  FADD.FTZ R11, R59, R84 ;  /* 0x000000543b0b7221 */ /* 0x002fcc0000010000 */
[----:B------:R-:W-:Y:S01]  /*a1a0*/  MUFU.EX2 R44, R44 ;  /* 0x0000002c002c7308 */ /* 0x000fe20000000800 */
[----:B---3--:R-:W-:-:S01]  /*a1b0*/  FADD.FTZ R9, R81, R26 ;  /* 0x0000001a51097221 */ /* 0x008fc20000010000 */
[C-C-:B------:R-:W-:Y:S01]  /*a1c0*/  FFMA.FTZ R76, R2.reuse, R65, -R56.reuse ;  /* 0x00000041024c7223 */ /* 0x140fe20000010838 */
[----:B------:R-:W-:-:S05]  /*a1d0*/  FFMA.FTZ R145, R2, R145, -R56 ;  /* 0x0000009102917223 */ /* 0x000fca0000010838 */
[----:B------:R-:W-:Y:S01]  /*a1e0*/  MUFU.EX2 R24, R24 ;  /* 0x0000001800187308 */ /* 0x000fe20000000800 */
[----:B------:R-:W-:-:S01]  /*a1f0*/  FFMA.FTZ R71, R2, R71, -R137 ;  /* 0x0000004702477223 */ /* 0x000fc20000010889 */
[----:B------:R-:W-:Y:S02]  /*a200*/  @!P2 VIADD R12, R12, 0x13240 ;  /* 0x000132400c0ca836 */ /* 0x000fe40000000000 */
[----:B------:R-:W-:-:S01]  /*a210*/  FFMA.FTZ R143, R2, R143, -R56 ;  /* 0x0000008f028f7223 */ /* 0x000fc20000010838 */
[C---:B------:R-:W-:Y:S01]  /*a220*/  FFMA.FTZ R43, R2.reuse, R43, -R137 ;  /* 0x0000002b022b7223 */ /* 0x040fe20000010889 */
[----:B------:R-:W-:-:S01]  /*a230*/  FFMA.FTZ R41, R2, R41, -R56 ;  /* 0x0000002902297223 */ /* 0x000fc20000010838 */
[C-C-:B------:R-:W-:Y:S01]  /*a240*/  FFMA.FTZ R14, R2.reuse, R123, -R137.reuse ;  /* 0x0000007b020e7223 */ /* 0x140fe20000010889 */
[----:B------:R-:W-:-:S01]  /*a250*/  FFMA.FTZ R47, R2, R47, -R137 ;  /* 0x0000002f022f7223 */ /* 0x000fc20000010889 */
[----:B------:R-:W1:Y:S01]  /*a260*/  MUFU.EX2 R78, R78 ;  /* 0x0000004e004e7308 */ /* 0x000e620000000800 */
[----:B----4-:R-:W-:-:S01]  /*a270*/  FADD.FTZ R42, R40, R11 ;  /* 0x0000000b282a7221 */ /* 0x010fc20000010000 */
[----:B0-----:R-:W-:Y:S01]  /*a280*/  FADD.FTZ R26, R72, R9 ;  /* 0x00000009481a7221 */ /* 0x001fe20000010000 */
[----:B------:R-:W-:-:S05]  /*a290*/  FFMA.FTZ R115, R2, R115, -R56 ;  /* 0x0000007302737223 */ /* 0x000fca0000010838 */
        /* <DEDUP_REMOVED lines=8> */
[----:B------:R-:W-:Y:S08]  /*a320*/  MUFU.EX2 R67, R67 ;  /* 0x0000004300437308 */ /* 0x000ff00000000800 */
[----:B------:R-:W0:Y:S01]  /*a330*/  MUFU.EX2 R85, R85 ;  /* 0x0000005500557308 */ /* 0x000e220000000800 */
[----:B--2---:R-:W-:-:S07]  /*a340*/  FADD.FTZ R11, R57, R26 ;  /* 0x0000001a390b7221 */ /* 0x004fce0000010000 */
[----:B------:R-:W2:Y:S01]  /*a350*/  MUFU.EX2 R61, R61 ;  /* 0x0000003d003d7308 */ /* 0x000ea20000000800 */
[----:B------:R-:W-:Y:S01]  /*a360*/  F2FP.SATFINITE.E4M3.F32.PACK_AB_MERGE_C R153, R15, R8, R153 ;  /* 0x000000080f99723e */ /* 0x000fe20004807099 */
[C-C-:B------:R-:W-:Y:S01]  /*a370*/  FFMA.FTZ R147, R2.reuse, R147, -R56.reuse ;  /* 0x0000009302937223 */ /* 0x140fe20000010838 */
[----:B------:R-:W-:-:S01]  /*a380*/  FFMA.FTZ R119, R2, R119, -R56 ;  /* 0x0000007702777223 */ /* 0x000fc20000010838 */
[C-C-:B------:R-:W-:Y:S01]  /*a390*/  FFMA.FTZ R29, R2.reuse, R29, -R56.reuse ;  /* 0x0000001d021d7223 */ /* 0x140fe20000010838 */
[----:B------:R-:W-:-:S01]  /*a3a0*/  FFMA.FTZ R149, R2, R149, -R56 ;  /* 0x0000009502957223 */ /* 0x000fc20000010838 */
[C-C-:B------:R-:W-:Y:S01]  /*a3b0*/  FFMA.FTZ R33, R2.reuse, R33, -R56.reuse ;  /* 0x0000002102217223 */ /* 0x140fe20000010838 */
[----:B------:R-:W-:-:S01]  /*a3c0*/  FFMA.FTZ R121, R2, R121, -R56 ;  /* 0x0000007902797223 */ /* 0x000fc20000010838 */
[----:B------:R3:W-:Y:S01]  /*a3d0*/  MUFU.EX2 R25, R145 ;  /* 0x0000009100197308 */ /* 0x0007e20000000800 */
[----:B-1----:R-:W-:-:S01]  /*a3e0*/  FADD.FTZ R8, R78, R11 ;  /* 0x0000000b4e087221 */ /* 0x002fc20000010000 */
[----:B------:R-:W-:Y:S01]  /*a3f0*/  @!P2 PRMT R12, RZ, 0x654, R12 ;  /* 0x00000654ff0ca816 */ /* 0x000fe2000000000c */
[----:B------:R-:W-:-:S01]  /*a400*/  FFMA.FTZ R37, R2, R37, -R56 ;  /* 0x0000002502257223 */ /* 0x000fc20000010838 */
[----:B------:R-:W-:Y:S01]  /*a410*/  F2FP.SATFINITE.E4M3.F32.PACK_AB_MERGE_C R155, R13, R20, R155 ;  /* 0x000000140d9b723e */ /* 0x000fe2000480709b */
[----:B------:R-:W-:-:S01]  /*a420*/  FFMA.FTZ R50, R2, R131, -R137 ;  /* 0x0000008302327223 */ /* 0x000fc20000010889 */
[C-C-:B------:R-:W-:Y:S01]  /*a430*/  FFMA.FTZ R31, R2.reuse, R31, -R137.reuse ;  /* 0x0000001f021f7223 */ /* 0x140fe20000010889 */
[----:B------:R-:W-:-:S01]  /*a440*/  FFMA.FTZ R48, R2, R129, -R137 ;  /* 0x0000008102307223 */ /* 0x000fc20000010889 */
[----:B------:R-:W1:Y:S01]  /*a450*/  MUFU.EX2 R76, R76 ;  /* 0x0000004c004c7308 */ /* 0x000e620000000800 */
[C---:B---3--:R-:W-:Y:S01]  /*a460*/  F2FP.SATFINITE.E4M3.F32.PACK_AB_MERGE_C R145, R63.reuse, R40, RZ ;  /* 0x000000283f91723e */ /* 0x048fe200048070ff */
[----:B------:R-:W-:Y:S01]  /*a470*/  FADD.FTZ R63, R63, R42 ;  /* 0x0000002a3f3f7221 */ /* 0x000fe20000010000 */
[----:B------:R3:W-:Y:S03]  /*a480*/  @!P2 SYNCS.ARRIVE.TRANS64.RED.A1T0 RZ, [R12+URZ], RZ ;  /* 0x000000ff0cffa9a7 */ /* 0x0007e6000810043f */
[----:B------:R-:W-:-:S02]  /*a490*/  FADD.FTZ R26, R44, R63 ;  /* 0x0000003f2c1a7221 */ /* 0x000fc40000010000 */
[----:B------:R-:W4:Y:S01]  /*a4a0*/  MUFU.EX2 R65, R65 ;  /* 0x0000004100417308 */ /* 0x000f220000000800 */
[----:B0-----:R-:W-:-:S01]  /*a4b0*/  FADD.FTZ R20, R85, R8 ;  /* 0x0000000855147221 */ /* 0x001fc20000010000 */
[----:B------:R-:W-:Y:S01]  /*a4c0*/  FADD.FTZ R11, R67, R26 ;  /* 0x0000001a430b7221 */ /* 0x000fe20000010000 */
[----:B------:R-:W-:-:S01]  /*a4d0*/  FFMA.FTZ R27, R2, R27, -R137 ;  /* 0x0000001b021b7223 */ /* 0x000fc20000010889 */
[----:B------:R-:W0:Y:S04]  /*a4e0*/  @P0 LDC R21, c[0x0][0x44c] ;  /* 0x00011300ff150b82 */ /* 0x000e280000000800 */
[----:B------:R-:W5:Y:S01]  /*a4f0*/  MUFU.EX2 R71, R71 ;  /* 0x0000004700477308 */ /* 0x000f620000000800 */
[----:B------:R-:W-:-:S01]  /*a500*/  FADD.FTZ R26, R24, R11 ;  /* 0x0000000b181a7221 */ /* 0x000fc20000010000 */
[----:B--2---:R-:W-:-:S06]  /*a510*/  FADD.FTZ R11, R61, R20 ;  /* 0x000000143d0b7221 */ /* 0x004fcc0000010000 */
[----:B------:R-:W2:Y:S01]  /*a520*/  MUFU.EX2 R80, R80 ;  /* 0x0000005000507308 */ /* 0x000ea20000000800 */
[----:B-1----:R-:W-:-:S07]  /*a530*/  FADD.FTZ R20, R76, R11 ;  /* 0x0000000b4c147221 */ /* 0x002fce0000010000 */
[----:B---3--:R-:W1:Y:S01]  /*a540*/  MUFU.EX2 R12, R143 ;  /* 0x0000008f000c7308 */ /* 0x008e620000000800 */
[----:B----4-:R-:W-:-:S07]  /*a550*/  FADD.FTZ R11, R65, R20 ;  /* 0x00000014410b7221 */ /* 0x010fce0000010000 */
[----:B------:R-:W3:Y:S01]  /*a560*/  MUFU.EX2 R43, R43 ;  /* 0x0000002b002b7308 */ /* 0x000ee20000000800 */
[----:B-----5:R-:W-:-:S07]  /*a570*/  F2FP.SATFINITE.E4M3.F32.PACK_AB_MERGE_C R15, R71, R24, RZ ;  /* 0x00000018470f723e */ /* 0x020fce00048070ff */
[----:B------:R-:W4:Y:S01]  /*a580*/  MUFU.EX2 R41, R41 ;  /* 0x0000002900297308 */ /* 0x000f220000000800 */
[----:B------:R-:W-:-:S07]  /*a590*/  FADD.FTZ R71, R71, R26 ;  /* 0x0000001a47477221 */ /* 0x000fce0000010000 */
[----:B------:R-:W-:Y:S01]  /*a5a0*/  MUFU.EX2 R14, R14 ;  /* 0x0000000e000e7308 */ /* 0x000fe20000000800 */
[----:B--2---:R-:W-:-:S07]  /*a5b0*/  FADD.FTZ R11, R80, R11 ;  /* 0x0000000b500b7221 */ /* 0x004fce0000010000 */
[----:B------:R-:W2:Y:S08]  /*a5c0*/  MUFU.EX2 R47, R47 ;  /* 0x0000002f002f7308 */ /* 0x000eb00000000800 */
[----:B------:R-:W5:Y:S01]  /*a5d0*/  MUFU.EX2 R45, R115 ;  /* 0x00000073002d7308 */ /* 0x000f620000000800 */
[----:B------:R-:W-:-:S01]  /*a5e0*/  FADD.FTZ R24, R28, R71 ;  /* 0x000000471c187221 */ /* 0x000fc20000010000 */
[----:B-1----:R-:W-:-:S06]  /*a5f0*/  FADD.FTZ R20, R12, R11 ;  /* 0x0000000b0c147221 */ /* 0x002fcc0000010000 */
[----:B------:R-:W1:Y:S01]  /*a600*/  MUFU.EX2 R82, R82 ;  /* 0x0000005200527308 */ /* 0x000e620000000800 */
[----:B---3--:R-:W-:-:S07]  /*a610*/  FADD.FTZ R13, R43, R24 ;  /* 0x000000182b0d7221 */ /* 0x008fce0000010000 */
[----:B------:R-:W-:Y:S01]  /*a620*/  MUFU.EX2 R36, R36 ;  /* 0x0000002400247308 */ /* 0x000fe20000000800 */
[----:B----4-:R-:W-:-:S07]  /*a630*/  FADD.FTZ R20, R41, R20 ;  /* 0x0000001429147221 */ /* 0x010fce0000010000 */
[----:B------:R-:W3:Y:S08]  /*a640*/  MUFU.EX2 R55, R55 ;  /* 0x0000003700377308 */ /* 0x000ef00000000800 */
[----:B------:R-:W4:Y:S01]  /*a650*/  MUFU.EX2 R32, R32 ;  /* 0x0000002000207308 */ /* 0x000f220000000800 */
[----:B--2---:R-:W-:Y:S01]  /*a660*/  F2FP.SATFINITE.E4M3.F32.PACK_AB_MERGE_C R141, R47, R14, RZ ;  /* 0x0000000e2f8d723e */ /* 0x004fe200048070ff */
[----:B------:R-:W-:-:S06]  /*a670*/  FADD.FTZ R14, R14, R13 ;  /* 0x0000000d0e0e7221 */ /* 0x000fcc0000010000 */
[----:B------:R-:W2:Y:S01]  /*a680*/  MUFU.EX2 R51, R51 ;  /* 0x0000003300337308 */ /* 0x000ea20000000800 */
[----:B-----5:R-:W-:-:S07]  /*a690*/  FADD.FTZ R11, R45, R20 ;  /* 0x000000142d0b7221 */ /* 0x020fce0000010000 */
[----:B------:R-:W5:Y:S01]  /*a6a0*/  MUFU.EX2 R56, R69 ;  /* 0x0000004500387308 */ /* 0x000f620000000800 */
[----:B------:R-:W-:-:S01]  /*a6b0*/  FADD.FTZ R47, R47, R14 ;  /* 0x0000000e2f2f7221 */ /* 0x000fc20000010000 */
[C---:B-1----:R-:W-:Y:S01]  /*a6c0*/  F2FP.SATFINITE.E4M3.F32.PACK_AB_MERGE_C R140, R82.reuse, R45, RZ ;  /* 0x0000002d528c723e */ /* 0x042fe200048070ff */
[----:B------:R-:W-:-:S05]  /*a6d0*/  FADD.FTZ R82, R82, R11 ;  /* 0x0000000b52527221 */ /* 0x000fca0000010000 */
[----:B------:R-:W1:Y:S01]  /*a6e0*/  MUFU.EX2 R10, R117 ;  /* 0x00000075000a7308 */ /* 0x000e620000000800 */
[----:B---3--:R-:W-:Y:S01]  /*a6f0*/  F2FP.SATFINITE.E4M3.F32.PACK_AB_MERGE_C R143, R55, R36, RZ ;  /* 0x00000024378f723e */ /* 0x008fe200048070ff */
[----:B----4-:R-:W-:Y:S01]  /*a700*/  FADD.FTZ R24, R32, R47 ;  /* 0x0000002f20187221 */ /* 0x010fe20000010000 */
[----:B------:R-:W-:-:S05]  /*a710*/  F2FP.SATFINITE.E4M3.F32.PACK_AB_MERGE_C R141, R43, R28, R141 ;  /* 0x0000001c2b8d723e */ /* 0x000fca000480708d */
[----:B------:R-:W3:Y:S01]  /*a720*/  MUFU.EX2 R53, R53 ;  /* 0x0000003500357308 */ /* 0x000ee20000000800 */
[----:B------:R-:W-:-:S01]  /*a730*/  FADD.FTZ R11, R25, R82 ;  /* 0x00000052190b7221 */ /* 0x000fc20000010000 */
[----:B------:R-:W4:Y:S01]  /*a740*/  @P0 LDC R28, c[0x0][0x450] ;  /* 0x00011400ff1c0b82 */ /* 0x000f220000000800 */
[----:B--2---:R-:W-:-:S05]  /*a750*/  F2FP.SATFINITE.E4M3.F32.PACK_AB_MERGE_C R143, R51, R32, R143 ;  /* 0x00000020338f723e */ /* 0x004fca000480708f */
[----:B------:R-:W-:Y:S01]  /*a760*/  MUFU.EX2 R50, R50 ;  /* 0x0000003200327308 */ /* 0x000fe20000000800 */
[----:B------:R-:W-:-:S07]  /*a770*/  FADD.FTZ R51, R51, R24 ;  /* 0x0000001833337221 */ /* 0x000fce0000010000 */
[----:B------:R-:W2:Y:S01]  /*a780*/  MUFU.EX2 R31, R31 ;  /* 0x0000001f001f7308 */ /* 0x000ea20000000800 */
[----:B-----5:R-:W-:-:S07]  /*a790*/  FADD.FTZ R11, R56, R11 ;  /* 0x0000000b380b7221 */ /* 0x020fce0000010000 */
[----:B------:R-:W5:Y:S08]  /*a7a0*/  MUFU.EX2 R48, R48 ;  /* 0x0000003000307308 */ /* 0x000f700000000800 */
[----:B------:R-:W0:Y:S01]  /*a7b0*/  MUFU.EX2 R9, R147 ;  /* 0x0000009300097308 */ /* 0x000e220000000800 */
[----:B------:R-:W-:-:S01]  /*a7c0*/  FFMA.FTZ R54, R2, R135, -R137 ;  /* 0x0000008702367223 */ /* 0x000fc20000010889 */
[----:B------:R-:W-:-:S06]  /*a7d0*/  FFMA.FTZ R39, R2, R39, -R137 ;  /* 0x0000002702277223 */ /* 0x000fcc0000010889 */
[----:B------:R-:W4:Y:S01]  /*a7e0*/  MUFU.EX2 R27, R27 ;  /* 0x0000001b001b7308 */ /* 0x000f220000000800 */
[----:B------:R-:W-:-:S01]  /*a7f0*/  FADD.FTZ R36, R36, R51 ;  /* 0x0000003324247221 */ /* 0x000fc20000010000 */
[----:B------:R-:W-:Y:S01]  /*a800*/  FFMA.FTZ R52, R2, R133, -R137 ;  /* 0x0000008502347223 */ /* 0x000fe20000010889 */
[----:B-1----:R-:W-:-:S05]  /*a810*/  FADD.FTZ R24, R10, R11 ;  /* 0x0000000b0a187221 */ /* 0x002fca0000010000 */
[----:B------:R-:W1:Y:S01]  /*a820*/  MUFU.EX2 R8, R49 ;  /* 0x0000003100087308 */ /* 0x000e620000000800 */
[----:B------:R-:W-:-:S01]  /*a830*/  FFMA.FTZ R35, R2, R35, -R137 ;  /* 0x0000002302237223 */ /* 0x000fc20000010889 */
[----:B------:R-:W-:Y:S01]  /*a840*/  FADD.FTZ R55, R55, R36 ;  /* 0x0000002437377221 */ /* 0x000fe20000010000 */
[----:B---3--:R-:W-:-:S05]  /*a850*/  FADD.FTZ R24, R53, R24 ;  /* 0x0000001835187221 */ /* 0x008fca0000010000 */
[----:B------:R-:W3:Y:S01]  /*a860*/  MUFU.EX2 R119, R119 ;  /* 0x0000007700777308 */ /* 0x000ee20000000800 */
[----:B--2---:R-:W-:Y:S01]  /*a870*/  F2FP.SATFINITE.E4M3.F32.PACK_AB_MERGE_C R137, R31, R50, RZ ;  /* 0x000000321f89723e */ /* 0x004fe200048070ff */
[----:B-----5:R-:W-:-:S06]  /*a880*/  FADD.FTZ R26, R48, R55 ;  /* 0x00000037301a7221 */ /* 0x020fcc0000010000 */
[----:B------:R-:W2:Y:S01]  /*a890*/  MUFU.EX2 R14, R29 ;  /* 0x0000001d000e7308 */ /* 0x000ea20000000800 */
[----:B0-----:R-:W-:-:S01]  /*a8a0*/  FADD.FTZ R11, R9, R24 ;  /* 0x00000018090b7221 */ /* 0x001fc20000010000 */
[----:B----4-:R-:W-:-:S06]  /*a8b0*/  F2FP.SATFINITE.E4M3.F32.PACK_AB_MERGE_C R137, R27, R48, R137 ;  /* 0x000000301b89723e */ /* 0x010fcc0004807089 */
[----:B------:R-:W-:Y:S01]  /*a8c0*/  MUFU.EX2 R54, R54 ;  /* 0x0000003600367308 */ /* 0x000fe20000000800 */
[----:B------:R-:W-:-:S07]  /*a8d0*/  FADD.FTZ R27, R27, R26 ;  /* 0x0000001a1b1b7221 */ /* 0x000fce0000010000 */
[----:B------:R-:W-:Y:S01]  /*a8e0*/  MUFU.EX2 R39, R39 ;  /* 0x0000002700277308 */ /* 0x000fe20000000800 */
[----:B------:R-:W-:-:S04]  /*a8f0*/  @P0 IMAD.HI.U32 R21, R110, R21, RZ ;  /* 0x000000156e150227 */ /* 0x000fc800078e00ff */
[----:B-1----:R-:W-:-:S03]  /*a900*/  FADD.FTZ R24, R8, R11 ;  /* 0x0000000b08187221 */ /* 0x002fc60000010000 */
[----:B------:R-:W0:Y:S01]  /*a910*/  MUFU.EX2 R52, R52 ;  /* 0x0000003400347308 */ /* 0x000e220000000800 */
[----:B------:R-:W-:-:S07]  /*a920*/  F2FP.SATFINITE.E4M3.F32.PACK_AB_MERGE_C R13, R53, R10, RZ ;  /* 0x0000000a350d723e */ /* 0x000fce00048070ff */
[----:B------:R-:W1:Y:S01]  /*a930*/  MUFU.EX2 R149, R149 ;  /* 0x0000009500957308 */ /* 0x000e620000000800 */
[----:B------:R-:W-:Y:S01]  /*a940*/  F2FP.SATFINITE.E4M3.F32.PACK_AB_MERGE_C R147, R67, R44, R15 ;  /* 0x0000002c4393723e */ /* 0x000fe2000480700f */
[----:B------:R-:W-:-:S06]  /*a950*/  FADD.FTZ R50, R50, R27 ;  /* 0x0000001b32327221 */ /* 0x000fcc0000010000 */
[----:B------:R-:W4:Y:S01]  /*a960*/  MUFU.EX2 R35, R35 ;  /* 0x0000002300237308 */ /* 0x000f220000000800 */
[----:B------:R-:W-:Y:S02]  /*a970*/  IMAD.MOV.U32 R15, RZ, RZ, R110 ;  /* 0x000000ffff0f7224 */ /* 0x000fe400078e006e */
[----:B---3--:R-:W-:-:S05]  /*a980*/  FADD.FTZ R11, R119, R24 ;  /* 0x00000018770b7221 */ /* 0x008fca0000010000 */
[----:B------:R-:W3:Y:S01]  /*a990*/  MUFU.EX2 R20, R33 ;  /* 0x0000002100147308 */ /* 0x000ee20000000800 */
[----:B------:R-:W-:Y:S01]  /*a9a0*/  @P0 SHF.R.U32.HI R15, RZ, R28, R21 ;  /* 0x0000001cff0f0219 */ /* 0x000fe20000011615 */
[----:B------:R-:W-:Y:S01]  /*a9b0*/  FADD.FTZ R31, R31, R50 ;  /* 0x000000321f1f7221 */ /* 0x000fe20000010000 */
[----:B--2---:R-:W-:-:S05]  /*a9c0*/  F2FP.SATFINITE.E4M3.F32.PACK_AB_MERGE_C R119, R14, R119, RZ ;  /* 0x000000770e77723e */ /* 0x004fca00048070ff */
[----:B------:R-:W-:Y:S01]  /*a9d0*/  MUFU.EX2 R121, R121 ;  /* 0x0000007900797308 */ /* 0x000fe20000000800 */
[----:B------:R-:W-:-:S07]  /*a9e0*/  FADD.FTZ R14, R14, R11 ;  /* 0x0000000b0e0e7221 */ /* 0x000fce0000010000 */
[----:B------:R-:W2:Y:S01]  /*a9f0*/  MUFU.EX2 R10, R37 ;  /* 0x00000025000a7308 */ /* 0x000ea20000000800 */
[----:B------:R-:W-:Y:S02]  /*aa00*/  IADD3 R21, R15, R106, -R108 ;  /* 0x0000006a0f157210 */ /* 0x000fe40007ffe86c */
[----:B------:R-:W-:Y:S01]  /*aa10*/  F2FP.SATFINITE.E4M3.F32.PACK_AB_MERGE_C R140, R41, R12, R140 ;  /* 0x0000000c298c723e */ /* 0x000fe2000480708c */
[----:B0-----:R-:W-:-:S01]  /*aa20*/  FADD.FTZ R12, R52, R31 ;  /* 0x0000001f340c7221 */ /* 0x001fc20000010000 */
[----:B------:R-:W-:Y:S01]  /*aa30*/  F2FP.SATFINITE.E4M3.F32.PACK_AB_MERGE_C R15, R39, R54, RZ ;  /* 0x00000036270f723e */ /* 0x000fe200048070ff */
[----:B-1----:R-:W-:-:S01]  /*aa40*/  FADD.FTZ R11, R149, R14 ;  /* 0x0000000e950b7221 */ /* 0x002fc20000010000 */
[----:B------:R-:W-:Y:S02]  /*aa50*/  F2FP.SATFINITE.E4M3.F32.PACK_AB_MERGE_C R142, R56, R25, R13 ;  /* 0x00000019388e723e */ /* 0x000fe4000480700d */
[C---:B----4-:R-:W-:Y:S01]  /*aa60*/  F2FP.SATFINITE.E4M3.F32.PACK_AB_MERGE_C R139, R35.reuse, R52, R15 ;  /* 0x00000034238b723e */ /* 0x050fe2000480700f */
[----:B------:R-:W-:Y:S01]  /*aa70*/  FADD.FTZ R35, R35, R12 ;  /* 0x0000000c23237221 */ /* 0x000fe20000010000 */
[----:B------:R-:W-:-:S04]  /*aa80*/  IMAD.HI R13, R21, 0x66666667, RZ ;  /* 0x66666667150d7827 */ /* 0x000fc800078e02ff */
[----:B---3--:R-:W-:Y:S01]  /*aa90*/  FADD.FTZ R12, R20, R11 ;  /* 0x0000000b140c7221 */ /* 0x008fe20000010000 */
[----:B------:R-:W-:Y:S02]  /*aaa0*/  F2FP.SATFINITE.E4M3.F32.PACK_AB_MERGE_C R136, R8, R9, R119 ;  /* 0x000000090888723e */ /* 0x000fe40004807077 */
[----:B--2---:R-:W-:Y:S01]  /*aab0*/  F2FP.SATFINITE.E4M3.F32.PACK_AB_MERGE_C R8, R10, R121, RZ ;  /* 0x000000790a08723e */ /* 0x004fe200048070ff */
[----:B------:R-:W-:-:S01]  /*aac0*/  FADD.FTZ R121, R121, R12 ;  /* 0x0000000c79797221 */ /* 0x000fc20000010000 */
[----:B------:R-:W-:Y:S02]  /*aad0*/  SHF.R.U32.HI R12, RZ, 0x1f, R13 ;  /* 0x0000001fff0c7819 */ /* 0x000fe4000001160d */
[----:B------:R-:W-:Y:S02]  /*aae0*/  F2FP.SATFINITE.E4M3.F32.PACK_AB_MERGE_C R78, R85, R78, RZ ;  /* 0x0000004e554e723e */ /* 0x000fe400048070ff */
[----:B------:R-:W-:Y:S02]  /*aaf0*/  LEA.HI.SX32 R13, R13, R12, 0x1a ;  /* 0x0000000c0d0d7211 */ /* 0x000fe400078fd2ff */
[----:B------:R-:W-:-:S02]  /*ab00*/  F2FP.SATFINITE.E4M3.F32.PACK_AB_MERGE_C R144, R57, R72, R78 ;  /* 0x000000483990723e */ /* 0x000fc4000480704e */
[----:B------:R-:W-:Y:S01]  /*ab10*/  VIMNMX R57, RZ, R13, !PT ;  /* 0x0000000dff397248 */ /* 0x000fe20007fe0100 */
[----:B------:R-:W-:-:S04]  /*ab20*/  VIADD R12, R104, 0xfffffffe ;  /* 0xfffffffe680c7836 */ /* 0x000fc80000000000 */
[----:B------:R0:W-:Y:S01]  /*ab30*/  STL [R1+0x24], R57 ;  /* 0x0000243901007387 */ /* 0x0001e20000100800 */
[----:B------:R-:W-:Y:S02]  /*ab40*/  ISETP.GE.AND P2, PT, R12, R57, PT ;  /* 0x000000390c00720c */ /* 0x000fe40003f46270 */
[----:B------:R-:W-:Y:S01]  /*ab50*/  F2FP.SATFINITE.E4M3.F32.PACK_AB_MERGE_C R34, R79, R34, RZ ;  /* 0x000000224f22723e */ /* 0x000fe200048070ff */
[----:B------:R-:W-:-:S01]  /*ab60*/  FADD.FTZ R54, R54, R35 ;  /* 0x0000002336367221 */ /* 0x000fc20000010000 */
[----:B------:R-:W-:Y:S02]  /*ab70*/  F2FP.SATFINITE.E4M3.F32.PACK_AB_MERGE_C R152, R91, R60, RZ ;  /* 0x0000003c5b98723e */ /* 0x000fe400048070ff */
[----:B------:R-:W-:Y:S01]  /*ab80*/  F2FP.SATFINITE.E4M3.F32.PACK_AB_MERGE_C R75, R75, R30, R34 ;  /* 0x0000001e4b4b723e */ /* 0x000fe20004807022 */
[----:B------:R-:W-:Y:S01]  /*ab90*/  BSSY B0, `(.L_x_1937) ;  /* 0x000032b000007945 */ /* 0x000fe20003800000 */
[----:B------:R-:W-:Y:S02]  /*aba0*/  F2FP.SATFINITE.E4M3.F32.PACK_AB_MERGE_C R66, R95, R66, RZ ;  /* 0x000000425f42723e */ /* 0x000fe400048070ff */
[----:B------:R-:W-:-:S02]  /*abb0*/  F2FP.SATFINITE.E4M3.F32.PACK_AB_MERGE_C R68, R97, R68, RZ ;  /* 0x000000446144723e */ /* 0x000fc400048070ff */
[----:B------:R-:W-:Y:S02]  /*abc0*/  F2FP.SATFINITE.E4M3.F32.PACK_AB_MERGE_C R74, R81, R74, RZ ;  /* 0x0000004a514a723e */ /* 0x000fe400048070ff */
[----:B------:R-:W-:Y:S01]  /*abd0*/  F2FP.SATFINITE.E4M3.F32.PACK_AB_MERGE_C R146, R80, R65, RZ ;  /* 0x000000415092723e */ /* 0x000fe200048070ff */
[----:B------:R-:W-:-:S01]  /*abe0*/  FADD.FTZ R21, R39, R54 ;  /* 0x0000003627157221 */ /* 0x000fc20000010000 */
[----:B------:R-:W-:Y:S01]  /*abf0*/  F2FP.SATFINITE.E4M3.F32.PACK_AB_MERGE_C R151, R83, R38, R151 ;  /* 0x000000265397723e */ /* 0x000fe20004807097 */
[----:B------:R-:W-:-:S01]  /*ac00*/  FADD.FTZ R157, R10, R121 ;  /* 0x000000790a9d7221 */ /* 0x000fc20000010000 */
[----:B------:R-:W-:Y:S02]  /*ac10*/  F2FP.SATFINITE.E4M3.F32.PACK_AB_MERGE_C R145, R59, R46, R145 ;  /* 0x0000002e3b91723e */ /* 0x000fe40004807091 */
[----:B------:R-:W-:Y:S02]  /*ac20*/  CS2R R54, SRZ ;  /* 0x0000000000367805 */ /* 0x000fe4000001ff00 */
[----:B------:R-:W-:-:S02]  /*ac30*/  F2FP.SATFINITE.E4M3.F32.PACK_AB_MERGE_C R138, R20, R149, R8 ;  /* 0x00000095148a723e */ /* 0x000fc40004807008 */
[----:B------:R-:W-:Y:S02]  /*ac40*/  CS2R R52, SRZ ;  /* 0x0000000000347805 */ /* 0x000fe4000001ff00 */
[----:B------:R-:W-:Y:S02]  /*ac50*/  F2FP.SATFINITE.E4M3.F32.PACK_AB_MERGE_C R152, R89, R58, R152 ;  /* 0x0000003a5998723e */ /* 0x000fe40004807098 */
[----:B------:R-:W-:Y:S02]  /*ac60*/  CS2R R50, SRZ ;  /* 0x0000000000327805 */ /* 0x000fe4000001ff00 */
        /* <DEDUP_REMOVED lines=17> */
[----:B------:R-:W-:Y:S01]  /*ad80*/  IMAD.MOV.U32 R149, RZ, RZ, R75 ;  /* 0x000000ffff957224 */ /* 0x000fe200078e004b */
[----:B0-----:R-:W-:Y:S06]  /*ad90*/  @!P2 BRA `(.L_x_1938) ;  /* 0x000000300028a947 */ /* 0x001fec0003800000 */
[----:B------:R-:W-:Y:S01]  /*ada0*/  BSSY B1, `(.L_x_1938) ;  /* 0x0000309000017945 */ /* 0x000fe20003800000 */
[----:B------:R-:W-:Y:S02]  /*adb0*/  IMAD.MOV.U32 R8, RZ, RZ, R0 ;  /* 0x000000ffff087224 */ /* 0x000fe400078e0000 */
[----:B------:R-:W-:Y:S02]  /*adc0*/  IMAD.MOV.U32 R9, RZ, RZ, R3 ;  /* 0x000000ffff097224 */ /* 0x000fe400078e0003 */
[----:B------:R-:W-:Y:S02]  /*add0*/  IMAD.MOV.U32 R11, RZ, RZ, R23 ;  /* 0x000000ffff0b7224 */ /* 0x000fe400078e0017 */
[----:B------:R-:W-:Y:S02]  /*ade0*/  IMAD.MOV.U32 R10, RZ, RZ, R22 ;  /* 0x000000ffff0a7224 */ /* 0x000fe400078e0016 */
[----:B------:R-:W-:-:S07]  /*adf0*/  IMAD.MOV.U32 R55, RZ, RZ, RZ ;  /* 0x000000ffff377224 */ /* 0x000fce00078e00ff */
.L_x_1950:
[----:B------:R-:W-:-:S04]  /*ae00*/  ISETP.NE.AND P2, PT, R10, 0x1, PT ;  /* 0x000000010a00780c */ /* 0x000fc80003f45270 */
[----:B------:R-:W-:-:S04]  /*ae10*/  SEL R0, RZ, 0x1, P2 ;  /* 0x00000001ff007807 */ /* 0x000fc80001000000 */
[----:B------:R-:W-:Y:S01]  /*ae20*/  LOP3.LUT R23, R11, R0, RZ, 0x3c, !PT ;  /* 0x000000000b177212 */ /* 0x000fe200078e3cff */
[----:B------:R-:W-:Y:S06]  /*ae30*/  @!P1 BRA `(.L_x_1939) ;  /* 0x0000000000049947 */ /* 0x000fec0003800000 */
[----:B------:R-:W-:Y:S01]  /*ae40*/  BPT.TRAP 0x1 ;  /* 0x000000040000795c */ /* 0x000fe20000300000 */
.L_x_1939:
[----:B------:R-:W-:Y:S01]  /*ae50*/  VIADD R22, R10, 0x1 ;  /* 0x000000010a167836 */ /* 0x000fe20000000000 */
[----:B------:R-:W-:-:S04]  /*ae60*/  SHF.L.U32 R14, R23, 0x1f, RZ ;  /* 0x0000001f170e7819 */ /* 0x000fc800000006ff */
[----:B------:R-:W-:-:S04]  /*ae70*/  ISETP.NE.AND P2, PT, R22, 0x2, PT ;  /* 0x000000021600780c */ /* 0x000fc80003f45270 */
[----:B------:R-:W-:-:S05]  /*ae80*/  SEL R22, R22, RZ, P2 ;  /* 0x000000ff16167207 */ /* 0x000fca0001000000 */
[----:B------:R-:W-:-:S04]  /*ae90*/  IMAD R13, R22, 0x8, R16 ;  /* 0x00000008160d7824 */ /* 0x000fc800078e0210 */
[----:B------:R0:W1:Y:S01]  /*aea0*/  SYNCS.PHASECHK.TRANS64.TRYWAIT P2, [R13+URZ+0x13230], R14 ;  /* 0x0132300e0d0075a7 */ /* 0x000062000804017f */
[----:B------:R-:W-:Y:S05]  /*aeb0*/  @!P1 BRA `(.L_x_1940) ;  /* 0x0000000000049947 */ /* 0x000fea0003800000 */
[----:B------:R-:W-:Y:S01]  /*aec0*/  BPT.TRAP 0x1 ;  /* 0x000000040000795c */ /* 0x000fe20000300000 */
.L_x_1940:
        /* <DEDUP_REMOVED lines=8> */
.L_x_1942:
[----:B------:R-:W-:Y:S05]  /*af50*/  BSYNC B2 ;  /* 0x0000000000027941 */ /* 0x000fea0003800000 */
.L_x_1941:
        /* <DEDUP_REMOVED lines=87> */
.L_x_1944:
[----:B------:R-:W-:Y:S01]  /*b4d0*/  SHF.L.U32 R0, R11, 0x1f, RZ ;  /* 0x0000001f0b007819 */ /* 0x000fe200000006ff */
[----:B------:R-:W-:-:S04]  /*b4e0*/  IMAD R20, R10, 0x8, R16 ;  /* 0x000000080a147824 */ /* 0x000fc800078e0210 */
[----:B------:R0:W1:Y:S01]  /*b4f0*/  SYNCS.PHASECHK.TRANS64.TRYWAIT P2, [R20+URZ+0x13250], R0 ;  /* 0x01325000140075a7 */ /* 0x000062000804017f */
[----:B------:R-:W-:Y:S05]  /*b500*/  @!P1 BRA `(.L_x_1945) ;  /* 0x0000000000049947 */ /* 0x000fea0003800000 */
[----:B------:R-:W-:Y:S01]  /*b510*/  BPT.TRAP 0x1 ;  /* 0x000000040000795c */ /* 0x000fe20000300000 */
.L_x_1945:
[----:B------:R-:W-:Y:S04]  /*b520*/  BSSY B2, `(.L_x_1946) ;  /* 0x0000004000027945 */ /* 0x000fe80003800000 */
[----:B-1----:R-:W-:Y:S05]  /*b530*/  @P2 BRA `(.L_x_1947) ;  /* 0x0000000000082947 */ /* 0x002fea0003800000 */
[----:B------:R-:W1:Y:S02]  /*b540*/  SYNCS.PHASECHK.TRANS64.TRYWAIT P2, [R20+URZ+0x13250], R0 ;  /* 0x01325000140075a7 */ /* 0x000e64000804017f */
[----:B-1----:R-:W-:Y:S05]  /*b550*/  @!P2 BRA `(.L_x_1948) ;  /* 0x000000d80090a947 */ /* 0x002fea0003800000 */
.L_x_1947:
[----:B------:R-:W-:Y:S05]  /*b560*/  BSYNC B2 ;  /* 0x0000000000027941 */ /* 0x000fea0003800000 */
.L_x_1946:
[----:B------:R-:W-:Y:S01]  /*b570*/  VIADD R11, R16, 0x1000 ;  /* 0x00001000100b7836 */ /* 0x000fe20000000000 */
[----:B------:R-:W-:Y:S01]  /*b580*/  WARPGROUP.ARRIVE ;  /* 0x00000000000079c5 */ /* 0x000fe20000000000 */
[----:B------:R-:W-:Y:S01]  /*b590*/  IMAD.MOV.U32 R15, RZ, RZ, -0x3ffffff0 ;  /* 0xc0000010ff0f7424 */ /* 0x000fe200078e00ff */
[----:B01----:R-:W0:Y:S02]  /*b5a0*/  @P0 LDC R0, c[0x0][0x44c] ;  /* 0x00011300ff000b82 */ /* 0x003e240000000800 */
[----:B------:R-:W-:-:S04]  /*b5b0*/  SHF.R.U32.HI R11, RZ, 0x4, R11 ;  /* 0x00000004ff0b7819 */ /* 0x000fc8000001160b */
[----:B------:R-:W-:Y:S02]  /*b5c0*/  LOP3.LUT R11, R11, 0x3fff, RZ, 0xc0, !PT ;  /* 0x00003fff0b0b7812 */ /* 0x000fe400078ec0ff */
[----:B------:R-:W1:Y:S02]  /*b5d0*/  @P0 LDC R3, c[0x0][0x450] ;  /* 0x00011400ff030b82 */ /* 0x000e640000000800 */
        /* <DEDUP_REMOVED lines=20> */
[----:B------:R-:W-:-:S03]  /*b720*/  IMAD.MOV.U32 R15, RZ, RZ, -0x3ffffff0 ;  /* 0xc0000010ff0f7424 */ /* 0x000fc600078e00ff */
[----:B------:R-:W-:Y:S02]  /*b730*/  R2UR UR6, R14 ;  /* 0x000000000e0672ca */ /* 0x000fe400000e0000 */
[----:B------:R-:W-:Y:S01]  /*b740*/  R2UR UR7, R15 ;  /* 0x000000000f0772ca */ /* 0x000fe200000e0000 */
[----:B------:R-:W-:-:S12]  /*b750*/  IMAD.MOV.U32 R15, RZ, RZ, -0x3ffffff0 ;  /* 0xc0000010ff0f7424 */ /* 0x000fd800078e00ff */
[----:B------:R-:W-:Y:S01]  /*b760*/  QGMMA.64x64x32.F32.E4M3.E4M3 R24, R144, gdesc[UR4], R24, gsb0 ;  /* 0x00e0000490187df3 */ /* 0x000fe20008000818 */
[----:B------:R-:W-:Y:S01]  /*b770*/  R2UR UR7, R15 ;  /* 0x000000000f0772ca */ /* 0x000fe200000e0000 */
[----:B------:R-:W-:Y:S01]  /*b780*/  IMAD.MOV.U32 R15, RZ, RZ, -0x3ffffff0 ;  /* 0xc0000010ff0f7424 */ /* 0x000fe200078e00ff */
[----:B------:R-:W-:Y:S02]  /*b790*/  WARPGROUP.DEPBAR.LE gsb0, 0x0 ;  /* 0x00008000000079c5 */ /* 0x000fe40000010000 */
[----:B------:R-:W-:Y:S01]  /*b7a0*/  WARPGROUP.ARRIVE ;  /* 0x00000000000079c5 */ /* 0x000fe20000000000 */
[----:B--2---:R-:W-:-:S04]  /*b7b0*/  IMAD.IADD R11, R152, 0x1, R151 ;  /* 0x00000001980b7824 */ /* 0x004fc800078e0297 */
[----:B0-----:R-:W-:-:S04]  /*b7c0*/  @P0 IMAD.HI.U32 R14, R11, R0, RZ ;  /* 0x000000000b0e0227 */ /* 0x001fc800078e00ff */
[----:B------:R-:W-:Y:S01]  /*b7d0*/  IMAD.MOV.U32 R0, RZ, RZ, R11 ;  /* 0x000000ffff007224 */ /* 0x000fe200078e000b */
[----:B-1----:R-:W-:Y:S01]  /*b7e0*/  @P0 SHF.R.U32.HI R0, RZ, R3, R14 ;  /* 0x00000003ff000219 */ /* 0x002fe2000001160e */
[----:B------:R-:W-:-:S04]  /*b7f0*/  IMAD.MOV.U32 R11, RZ, RZ, -0xa0 ;  /* 0xffffff60ff0b7424 */ /* 0x000fc800078e00ff */
[----:B------:R-:W0:Y:S01]  /*b800*/  SHFL.IDX PT, R3, R0, RZ, 0x1c1f ;  /* 0x001c1fff00037589 */ /* 0x000e2200000e0000 */
[----:B------:R-:W-:-:S03]  /*b810*/  IMAD R11, R12, R11, 0x1 ;  /* 0x000000010c0b7424 */ /* 0x000fc600078e020b */
[----:B------:R-:W1:Y:S01]  /*b820*/  SHFL.IDX PT, R0, R0, 0x1, 0x1c1f ;  /* 0x003c1f0000007f89 */ /* 0x000e6200000e0000 */
[----:B---3--:R-:W-:-:S05]  /*b830*/  IMAD R11, R153, -0x2, R11 ;  /* 0xfffffffe990b7824 */ /* 0x008fca00078e020b */
[----:B----4-:R-:W-:Y:S02]  /*b840*/  IADD3 R11, -R155, R11, R154 ;  /* 0x0000000b9b0b7210 */ /* 0x010fe40007ffe19a */
[----:B------:R-:W2:Y:S03]  /*b850*/  S2R R155, SR_TID.X ;  /* 0x00000000009b7919 */ /* 0x000ea60000002100 */
[C---:B0-----:R-:W-:Y:S02]  /*b860*/  IMAD.IADD R3, R11.reuse, 0x1, R3 ;  /* 0x000000010b037824 */ /* 0x041fe400078e0203 */
[----:B-1----:R-:W-:-:S03]  /*b870*/  IMAD.IADD R0, R11, 0x1, R0 ;  /* 0x000000010b007824 */ /* 0x002fc600078e0200 */
[C---:B------:R-:W-:Y:S02]  /*b880*/  ISETP.GT.AND P2, PT, R3.reuse, RZ, PT ;  /* 0x000000ff0300720c */ /* 0x040fe40003f44270 */
[C---:B------:R-:W-:Y:S02]  /*b890*/  ISETP.GT.AND P3, PT, R3.reuse, 0x1, PT ;  /* 0x000000010300780c */ /* 0x040fe40003f64270 */
        /* <DEDUP_REMOVED lines=115> */
[----:B------:R-:W-:Y:S02]  /*bfd0*/  FSEL R69, R69, -INF , P5 ;  /* 0xff80000045457808 */ /* 0x000fe40002800000 */
[----:B------:R-:W-:Y:S02]  /*bfe0*/  FMNMX.FTZ R3, R68, R14, !PT ;  /* 0x0000000e44037209 */ /* 0x000fe40007810000 */
[----:B------:R-:W-:-:S02]  /*bff0*/  ISETP.GT.AND P5, PT, R0, RZ, PT ;  /* 0x000000ff0000720c */ /* 0x000fc40003fa4270 */
[----:B------:R-:W-:Y:S02]  /*c000*/  FMNMX.FTZ R3, R69, R3, !PT ;  /* 0x0000000345037209 */ /* 0x000fe40007810000 */
[C---:B------:R-:W-:Y:S02]  /*c010*/  ISETP.GT.AND P6, PT, R0.reuse, 0x1, PT ;  /* 0x000000010000780c */ /* 0x040fe40003fc4270 */
[C---:B------:R-:W-:Y:S01]  /*c020*/  ISETP.GT.AND P3, PT, R0.reuse, 0x8, PT ;  /* 0x000000080000780c */ /* 0x040fe20003f64270 */
[----:B------:R-:W0:Y:S01]  /*c030*/  SHFL.BFLY PT, R14, R3, 0x2, 0x1f ;  /* 0x0c401f00030e7f89 */ /* 0x000e2200000e0000 */
[----:B------:R-:W-:Y:S02]  /*c040*/  FSEL R123, R123, -INF , P6 ;  /* 0xff8000007b7b7808 */ /* 0x000fe40003000000 */
[C---:B------:R-:W-:Y:S02]  /*c050*/  ISETP.GT.AND P4, PT, R0.reuse, 0x9, PT ;  /* 0x000000090000780c */ /* 0x040fe40003f84270 */
[----:B------:R-:W-:-:S02]  /*c060*/  ISETP.GT.AND P6, PT, R0, 0x11, PT ;  /* 0x000000110000780c */ /* 0x000fc40003fc4270 */
[----:B------:R-:W-:Y:S02]  /*c070*/  FSEL R127, R127, -INF , P4 ;  /* 0xff8000007f7f7808 */ /* 0x000fe40002000000 */
[----:B------:R-:W-:Y:S02]  /*c080*/  FSEL R131, R131, -INF , P6 ;  /* 0xff80000083837808 */ /* 0x000fe40003000000 */
[C---:B------:R-:W-:Y:S02]  /*c090*/  ISETP.GT.AND P4, PT, R0.reuse, 0x19, PT ;  /* 0x000000190000780c */ /* 0x040fe40003f84270 */
[----:B------:R-:W-:Y:S02]  /*c0a0*/  ISETP.GT.AND P6, PT, R0, 0x21, PT ;  /* 0x000000210000780c */ /* 0x000fe40003fc4270 */
[----:B------:R-:W-:Y:S02]  /*c0b0*/  FSEL R135, R135, -INF , P4 ;  /* 0xff80000087877808 */ /* 0x000fe40002000000 */
[----:B------:R-:W-:-:S02]  /*c0c0*/  FSEL R107, R107, -INF , P6 ;  /* 0xff8000006b6b7808 */ /* 0x000fc40003000000 */
[C---:B------:R-:W-:Y:S02]  /*c0d0*/  ISETP.GT.AND P4, PT, R0.reuse, 0x29, PT ;  /* 0x000000290000780c */ /* 0x040fe40003f84270 */
[----:B------:R-:W-:Y:S02]  /*c0e0*/  ISETP.GT.AND P6, PT, R0, 0x31, PT ;  /* 0x000000310000780c */ /* 0x000fe40003fc4270 */
[----:B------:R-:W-:Y:S02]  /*c0f0*/  FSEL R111, R111, -INF , P4 ;  /* 0xff8000006f6f7808 */ /* 0x000fe40002000000 */
[----:B0-----:R-:W-:Y:S01]  /*c100*/  FMNMX.FTZ R3, R3, R14, !PT ;  /* 0x0000000e03037209 */ /* 0x001fe20007810000 */
[----:B------:R-:W-:Y:S01]  /*c110*/  VIADD R14, R10, 0x180 ;  /* 0x000001800a0e7836 */ /* 0x000fe20000000000 */
[----:B------:R-:W-:Y:S02]  /*c120*/  FSEL R115, R115, -INF , P6 ;  /* 0xff80000073737808 */ /* 0x000fe40003000000 */
[----:B------:R-:W-:Y:S01]  /*c130*/  ISETP.GT.AND P4, PT, R0, 0x39, PT ;  /* 0x000000390000780c */ /* 0x000fe20003f84270 */
[----:B------:R-:W0:Y:S01]  /*c140*/  SHFL.BFLY PT, R144, R3, 0x1, 0x1f ;  /* 0x0c201f0003907f89 */ /* 0x000e2200000e0000 */
[----:B------:R-:W-:Y:S01]  /*c150*/  R2UR UR6, R14 ;  /* 0x000000000e0672ca */ /* 0x000fe200000e0000 */
[----:B------:R-:W-:Y:S01]  /*c160*/  VIADD R14, R10, 0x200 ;  /* 0x000002000a0e7836 */ /* 0x000fe20000000000 */
[----:B------:R-:W-:-:S02]  /*c170*/  FSEL R119, R119, -INF , P4 ;  /* 0xff80000077777808 */ /* 0x000fc40002000000 */
[C---:B------:R-:W-:Y:S02]  /*c180*/  ISETP.GT.AND P6, PT, R0.reuse, 0x41, PT ;  /* 0x000000410000780c */ /* 0x040fe40003fc4270 */
[C---:B------:R-:W-:Y:S02]  /*c190*/  ISETP.GT.AND P4, PT, R0.reuse, 0x49, PT ;  /* 0x000000490000780c */ /* 0x040fe40003f84270 */
[----:B------:R-:W-:Y:S02]  /*c1a0*/  FSEL R91, R91, -INF , P6 ;  /* 0xff8000005b5b7808 */ /* 0x000fe40003000000 */
[----:B------:R-:W-:Y:S02]  /*c1b0*/  FSEL R95, R95, -INF , P4 ;  /* 0xff8000005f5f7808 */ /* 0x000fe40002000000 */
[----:B------:R-:W-:Y:S01]  /*c1c0*/  ISETP.GT.AND P6, PT, R0, 0x51, PT ;  /* 0x000000510000780c */ /* 0x000fe20003fc4270 */
[----:B------:R-:W-:Y:S01]  /*c1d0*/  QGMMA.64x64x32.F32.E4M3.E4M3 R24, R140, gdesc[UR4], R24, gsb0 ;  /* 0x00e000048c187df3 */ /* 0x000fe20008000818 */
[----:B------:R-:W-:-:S02]  /*c1e0*/  R2UR UR7, R15 ;  /* 0x000000000f0772ca */ /* 0x000fc400000e0000 */
[----:B------:R-:W-:Y:S02]  /*c1f0*/  R2UR UR6, R14 ;  /* 0x000000000e0672ca */ /* 0x000fe400000e0000 */
[----:B------:R-:W-:Y:S02]  /*c200*/  FSEL R99, R99, -INF , P6 ;  /* 0xff80000063637808 */ /* 0x000fe40003000000 */
[C---:B------:R-:W-:Y:S02]  /*c210*/  ISETP.GT.AND P4, PT, R0.reuse, 0x59, PT ;  /* 0x000000590000780c */ /* 0x040fe40003f84270 */
[----:B------:R-:W-:Y:S02]  /*c220*/  ISETP.GT.AND P6, PT, R0, 0x61, PT ;  /* 0x000000610000780c */ /* 0x000fe40003fc4270 */
[----:B0-----:R-:W-:Y:S02]  /*c230*/  FMNMX.FTZ R3, R3, R144, !PT ;  /* 0x0000009003037209 */ /* 0x001fe40007810000 */
[----:B------:R-:W-:-:S02]  /*c240*/  FSEL R103, R103, -INF , P4 ;  /* 0xff80000067677808 */ /* 0x000fc40002000000 */
[----:B------:R-:W-:Y:S01]  /*c250*/  FSETP.NEU.FTZ.AND P2, PT, R3, -INF , PT ;  /* 0xff8000000300780b */ /* 0x000fe20003f5d000 */
[----:B------:R-:W-:-:S01]  /*c260*/  FFMA.FTZ R15, R2, R3, -8 ;  /* 0xc1000000020f7423 */ /* 0x000fc20000010003 */
[----:B------:R-:W-:Y:S02]  /*c270*/  FSEL R75, R75, -INF , P6 ;  /* 0xff8000004b4b7808 */ /* 0x000fe40003000000 */
[C---:B------:R-:W-:Y:S02]  /*c280*/  ISETP.GT.AND P4, PT, R0.reuse, 0x69, PT ;  /* 0x000000690000780c */ /* 0x040fe40003f84270 */
[----:B------:R-:W-:Y:S02]  /*c290*/  FSEL R15, R15, RZ, P2 ;  /* 0x000000ff0f0f7208 */ /* 0x000fe40001000000 */
[----:B------:R-:W-:Y:S02]  /*c2a0*/  FSEL R79, R79, -INF , P4 ;  /* 0xff8000004f4f7808 */ /* 0x000fe40002000000 */
[----:B------:R-:W-:Y:S01]  /*c2b0*/  ISETP.GT.AND P6, PT, R0, 0x71, PT ;  /* 0x000000710000780c */ /* 0x000fe20003fc4270 */
[----:B------:R-:W-:-:S01]  /*c2c0*/  FFMA.FTZ R14, R2, R121, -R15 ;  /* 0x00000079020e7223 */ /* 0x000fc2000001080f */
[--C-:B------:R-:W-:Y:S01]  /*c2d0*/  FFMA.FTZ R121, R2, R125, -R15.reuse ;  /* 0x0000007d02797223 */ /* 0x100fe2000001080f */
[----:B------:R-:W-:Y:S01]  /*c2e0*/  FSEL R125, R122, -INF , P5 ;  /* 0xff8000007a7d7808 */ /* 0x000fe20002800000 */
[C-C-:B------:R-:W-:Y:S01]  /*c2f0*/  FFMA.FTZ R11, R2.reuse, R129, -R15.reuse ;  /* 0x00000081020b7223 */ /* 0x140fe2000001080f */
[----:B------:R-:W-:-:S01]  /*c300*/  FFMA.FTZ R10, R2, R120, -R15 ;  /* 0x00000078020a7223 */ /* 0x000fc2000001080f */
[C-C-:B------:R-:W-:Y:S01]  /*c310*/  FFMA.FTZ R120, R2.reuse, R124, -R15.reuse ;  /* 0x0000007c02787223 */ /* 0x140fe2000001080f */
[----:B------:R-:W-:Y:S01]  /*c320*/  FMNMX.FTZ R129, R125, R8, !PT ;  /* 0x000000087d817209 */ /* 0x000fe20007810000 */
[--C-:B------:R-:W-:Y:S01]  /*c330*/  FFMA.FTZ R124, R2, R128, -R15.reuse ;  /* 0x00000080027c7223 */ /* 0x100fe2000001080f */
[----:B------:R-:W-:Y:S01]  /*c340*/  FSEL R128, R126, -INF , P3 ;  /* 0xff8000007e807808 */ /* 0x000fe20001800000 */
[C-C-:B------:R-:W-:Y:S01]  /*c350*/  FFMA.FTZ R132, R2.reuse, R132, -R15.reuse ;  /* 0x0000008402847223 */ /* 0x140fe2000001080f */
[----:B------:R-:W-:Y:S01]  /*c360*/  FMNMX.FTZ R129, R123, R129, !PT ;  /* 0x000000817b817209 */ /* 0x000fe20007810000 */
[--C-:B------:R-:W-:Y:S01]  /*c370*/  FFMA.FTZ R133, R2, R133, -R15.reuse ;  /* 0x0000008502857223 */ /* 0x100fe2000001080f */
[----:B------:R-:W-:Y:S01]  /*c380*/  ISETP.GT.AND P5, PT, R0, 0x10, PT ;  /* 0x000000100000780c */ /* 0x000fe20003fa4270 */
[----:B------:R0:W-:Y:S01]  /*c390*/  MUFU.EX2 R122, R132 ;  /* 0x00000084007a7308 */ /* 0x0001e20000000800 */
[----:B------:R-:W-:Y:S01]  /*c3a0*/  FMNMX.FTZ R129, R128, R129, !PT ;  /* 0x0000008180817209 */ /* 0x000fe20007810000 */
[--C-:B------:R-:W-:Y:S01]  /*c3b0*/  FFMA.FTZ R104, R2, R104, -R15.reuse ;  /* 0x0000006802687223 */ /* 0x100fe2000001080f */
[----:B------:R-:W-:Y:S01]  /*c3c0*/  FSEL R130, R130, -INF , P5 ;  /* 0xff80000082827808 */ /* 0x000fe20002800000 */
[C-C-:B------:R-:W-:Y:S01]  /*c3d0*/  FFMA.FTZ R105, R2.reuse, R105, -R15.reuse ;  /* 0x0000006902697223 */ /* 0x140fe2000001080f */
[----:B------:R-:W-:Y:S01]  /*c3e0*/  FMNMX.FTZ R129, R127, R129, !PT ;  /* 0x000000817f817209 */ /* 0x000fe20007810000 */
[--C-:B------:R-:W-:Y:S01]  /*c3f0*/  FFMA.FTZ R109, R2, R109, -R15.reuse ;  /* 0x0000006d026d7223 */ /* 0x100fe2000001080f */
[----:B------:R-:W-:Y:S01]  /*c400*/  ISETP.GT.AND P3, PT, R0, 0x18, PT ;  /* 0x000000180000780c */ /* 0x000fe20003f64270 */
[--C-:B------:R-:W-:Y:S01]  /*c410*/  FFMA.FTZ R112, R2, R112, -R15.reuse ;  /* 0x0000007002707223 */ /* 0x100fe2000001080f */
[----:B------:R-:W-:Y:S01]  /*c420*/  FMNMX.FTZ R129, R130, R129, !PT ;  /* 0x0000008182817209 */ /* 0x000fe20007810000 */
[--C-:B0-----:R-:W-:Y:S01]  /*c430*/  FFMA.FTZ R132, R2, R108, -R15.reuse ;  /* 0x0000006c02847223 */ /* 0x101fe2000001080f */
[----:B------:R-:W-:Y:S01]  /*c440*/  FSEL R134, R134, -INF , P3 ;  /* 0xff80000086867808 */ /* 0x000fe20001800000 */
[C-C-:B------:R-:W-:Y:S01]  /*c450*/  FFMA.FTZ R113, R2.reuse, R113, -R15.reuse ;  /* 0x0000007102717223 */ /* 0x140fe2000001080f */
[----:B------:R-:W-:Y:S01]  /*c460*/  FMNMX.FTZ R129, R131, R129, !PT ;  /* 0x0000008183817209 */ /* 0x000fe20007810000 */
[--C-:B------:R-:W-:Y:S01]  /*c470*/  FFMA.FTZ R116, R2, R116, -R15.reuse ;  /* 0x0000007402747223 */ /* 0x100fe2000001080f */
[----:B------:R-:W-:Y:S01]  /*c480*/  ISETP.GT.AND P5, PT, R0, 0x20, PT ;  /* 0x000000200000780c */ /* 0x000fe20003fa4270 */
[--C-:B------:R-:W-:Y:S01]  /*c490*/  FFMA.FTZ R117, R2, R117, -R15.reuse ;  /* 0x0000007502757223 */ /* 0x100fe2000001080f */
        /* <DEDUP_REMOVED lines=43> */
[----:B------:R-:W-:Y:S01]  /*c750*/  FFMA.FTZ R68, R2, R68, -R15 ;  /* 0x0000004402447223 */ /* 0x000fe2000001080f */
[----:B------:R-:W-:Y:S01]  /*c760*/  FMNMX.FTZ R129, R91, R129, !PT ;  /* 0x000000815b817209 */ /* 0x000fe20007810000 */
[----:B------:R0:W-:Y:S01]  /*c770*/  MUFU.EX2 R126, R133 ;  /* 0x00000085007e7308 */ /* 0x0001e20000000800 */
[----:B------:R-:W-:Y:S01]  /*c780*/  ISETP.GT.AND P5, PT, R0, 0x50, PT ;  /* 0x000000500000780c */ /* 0x000fe20003fa4270 */
[----:B------:R-:W-:-:S02]  /*c790*/  WARPGROUP.DEPBAR.LE gsb0, 0x0 ;  /* 0x00008000000079c5 */ /* 0x000fc40000010000 */
[----:B------:R-:W-:Y:S01]  /*c7a0*/  FMNMX.FTZ R129, R94, R129, !PT ;  /* 0x000000815e817209 */ /* 0x000fe20007810000 */
[----:B------:R-:W-:Y:S01]  /*c7b0*/  WARPGROUP.ARRIVE ;  /* 0x00000000000079c5 */ /* 0x000fe20000000000 */
[----:B------:R-:W-:Y:S02]  /*c7c0*/  FSEL R98, R98, -INF , P5 ;  /* 0xff80000062627808 */ /* 0x000fe40002800000 */
[----:B------:R-:W-:Y:S01]  /*c7d0*/  FMNMX.FTZ R129, R95, R129, !PT ;  /* 0x000000815f817209 */ /* 0x000fe20007810000 */
[----:B------:R-:W-:Y:S01]  /*c7e0*/  MUFU.EX2 R10, R10 ;  /* 0x0000000a000a7308 */ /* 0x000fe20000000800 */
[----:B------:R-:W-:Y:S01]  /*c7f0*/  ISETP.GT.AND P3, PT, R0, 0x58, PT ;  /* 0x000000580000780c */ /* 0x000fe20003f64270 */
[----:B------:R-:W-:Y:S01]  /*c800*/  QGMMA.64x64x32.F32.E4M3.E4M3 R24, R136, gdesc[UR4], R24, gsb0 ;  /* 0x00e0000488187df3 */ /* 0x000fe20008000818 */
[----:B------:R-:W-:Y:S02]  /*c810*/  FMNMX.FTZ R129, R98, R129, !PT ;  /* 0x0000008162817209 */ /* 0x000fe40007810000 */
[----:B------:R-:W-:-:S02]  /*c820*/  FSEL R102, R102, -INF , P3 ;  /* 0xff80000066667808 */ /* 0x000fc40001800000 */
[----:B------:R-:W-:Y:S01]  /*c830*/  FMNMX.FTZ R129, R99, R129, !PT ;  /* 0x0000008163817209 */ /* 0x000fe20007810000 */
[----:B------:R-:W-:Y:S01]  /*c840*/  MUFU.EX2 R14, R14 ;  /* 0x0000000e000e7308 */ /* 0x000fe20000000800 */
[----:B------:R-:W-:Y:S02]  /*c850*/  ISETP.GT.AND P5, PT, R0, 0x60, PT ;  /* 0x000000600000780c */ /* 0x000fe40003fa4270 */
[----:B------:R-:W-:Y:S02]  /*c860*/  FMNMX.FTZ R129, R102, R129, !PT ;  /* 0x0000008166817209 */ /* 0x000fe40007810000 */
[----:B------:R-:W-:Y:S02]  /*c870*/  FSEL R74, R74, -INF , P5 ;  /* 0xff8000004a4a7808 */ /* 0x000fe40002800000 */
[----:B------:R-:W-:Y:S01]  /*c880*/  FMNMX.FTZ R129, R103, R129, !PT ;  /* 0x0000008167817209 */ /* 0x000fe20007810000 */
[----:B------:R-:W-:Y:S01]  /*c890*/  MUFU.EX2 R120, R120 ;  /* 0x0000007800787308 */ /* 0x000fe20000000800 */
[----:B------:R-:W-:-:S02]  /*c8a0*/  ISETP.GT.AND P3, PT, R0, 0x68, PT ;  /* 0x000000680000780c */ /* 0x000fc40003f64270 */
[----:B------:R-:W-:Y:S02]  /*c8b0*/  FMNMX.FTZ R129, R74, R129, !PT ;  /* 0x000000814a817209 */ /* 0x000fe40007810000 */
[----:B------:R-:W-:Y:S02]  /*c8c0*/  FSEL R78, R78, -INF , P3 ;  /* 0xff8000004e4e7808 */ /* 0x000fe40001800000 */
[----:B------:R-:W-:Y:S01]  /*c8d0*/  FMNMX.FTZ R129, R75, R129, !PT ;  /* 0x000000814b817209 */ /* 0x000fe20007810000 */
[----:B------:R-:W-:Y:S01]  /*c8e0*/  MUFU.EX2 R121, R121 ;  /* 0x0000007900797308 */ /* 0x000fe20000000800 */
[----:B------:R-:W-:Y:S02]  /*c8f0*/  ISETP.GT.AND P5, PT, R0, 0x70, PT ;  /* 0x000000700000780c */ /* 0x000fe40003fa4270 */
[----:B------:R-:W-:Y:S02]  /*c900*/  FMNMX.FTZ R129, R78, R129, !PT ;  /* 0x000000814e817209 */ /* 0x000fe40007810000 */
[----:B------:R-:W-:-:S02]  /*c910*/  FSEL R82, R82, -INF , P5 ;  /* 0xff80000052527808 */ /* 0x000fc40002800000 */
        /* <DEDUP_REMOVED lines=9> */
[----:B------:R-:W-:Y:S02]  /*c9b0*/  FSEL R87, R87, -INF , P4 ;  /* 0xff80000057577808 */ /* 0x000fe40002000000 */
[----:B------:R-:W-:Y:S01]  /*c9c0*/  ISETP.GT.AND P5, PT, R0, 0x80, PT ;  /* 0x000000800000780c */ /* 0x000fe20003fa4270 */
[----:B------:R-:W-:Y:S01]  /*c9d0*/  MUFU.EX2 R106, R132 ;  /* 0x00000084006a7308 */ /* 0x000fe20000000800 */
[----:B------:R-:W-:Y:S02]  /*c9e0*/  FMNMX.FTZ R129, R86, R129, !PT ;  /* 0x0000008156817209 */ /* 0x000fe40007810000 */
[----:B------:R-:W-:Y:S02]  /*c9f0*/  ISETP.GT.AND P6, PT, R0, 0x81, PT ;  /* 0x000000810000780c */ /* 0x000fe40003fc4270 */
        /* <DEDUP_REMOVED lines=12> */
[----:B------:R-:W-:Y:S01]  /*cac0*/  MUFU.EX2 R109, R109 ;  /* 0x0000006d006d7308 */ /* 0x000fe20000000800 */
[----:B------:R-:W-:Y:S02]  /*cad0*/  FMNMX.FTZ R129, R62, R129, !PT ;  /* 0x000000813e817209 */ /* 0x000fe40007810000 */
[----:B------:R-:W-:Y:S02]  /*cae0*/  ISETP.GT.AND P6, PT, R0, 0x91, PT ;  /* 0x000000910000780c */ /* 0x000fe40003fc4270 */
[----:B------:R-:W-:-:S02]  /*caf0*/  FSEL R66, R66, -INF , P5 ;  /* 0xff80000042427808 */ /* 0x000fc40002800000 */
[----:B------:R-:W-:Y:S01]  /*cb00*/  FMNMX.FTZ R129, R63, R129, !PT ;  /* 0x000000813f817209 */ /* 0x000fe20007810000 */
[----:B------:R-:W-:Y:S01]  /*cb10*/  MUFU.EX2 R112, R112 ;  /* 0x0000007000707308 */ /* 0x000fe20000000800 */
[----:B------:R-:W-:Y:S01]  /*cb20*/  ISETP.GT.AND P3, PT, R0, 0x98, PT ;  /* 0x000000980000780c */ /* 0x000fe20003f64270 */
[----:B------:R-:W-:Y:S02]  /*cb30*/  WARPGROUP.DEPBAR.LE gsb0, 0x0 ;  /* 0x00008000000079c5 */ /* 0x000fe40000010000 */
[----:B------:R-:W-:Y:S02]  /*cb40*/  FSEL R67, R67, -INF , P6 ;  /* 0xff80000043437808 */ /* 0x000fe40003000000 */
[----:B------:R-:W-:Y:S02]  /*cb50*/  FMNMX.FTZ R129, R66, R129, !PT ;  /* 0x0000008142817209 */ /* 0x000fe40007810000 */
[----:B------:R-:W-:Y:S01]  /*cb60*/  ISETP.GT.AND P4, PT, R0, 0x99, PT ;  /* 0x000000990000780c */ /* 0x000fe20003f84270 */
[--C-:B------:R-:W-:Y:S01]  /*cb70*/  FFMA.FTZ R0, R2, R73, -R15.reuse ;  /* 0x0000004902007223 */ /* 0x100fe2000001080f */
[----:B------:R-:W-:Y:S01]  /*cb80*/  FSEL R73, R70, -INF , P3 ;  /* 0xff80000046497808 */ /* 0x000fe20001800000 */
[----:B------:R-:W-:Y:S01]  /*cb90*/  FFMA.FTZ R15, R2, R69, -R15 ;  /* 0x00000045020f7223 */ /* 0x000fe2000001080f */
[----:B------:R-:W-:Y:S01]  /*cba0*/  FMNMX.FTZ R129, R67, R129, !PT ;  /* 0x0000008143817209 */ /* 0x000fe20007810000 */
[----:B------:R1:W-:Y:S01]  /*cbb0*/  MUFU.EX2 R70, R0 ;  /* 0x0000000000467308 */ /* 0x0003e20000000800 */
[----:B------:R-:W-:-:S02]  /*cbc0*/  FSEL R71, R71, -INF , P4 ;  /* 0xff80000047477808 */ /* 0x000fc40002000000 */
[----:B0-----:R-:W-:Y:S02]  /*cbd0*/  FSEL R133, R3, RZ, P2 ;  /* 0x000000ff03857208 */ /* 0x001fe40001000000 */
[----:B--2---:R-:W-:-:S03]  /*cbe0*/  LOP3.LUT R145, R155, 0x7f, RZ, 0xc0, !PT ;  /* 0x0000007f9b917812 */ /* 0x004fc600078ec0ff */
[----:B------:R-:W-:Y:S01]  /*cbf0*/  FADD.FTZ R133, -R133, R9 ;  /* 0x0000000985857221 */ /* 0x000fe20000010100 */
[----:B-1----:R-:W-:Y:S01]  /*cc00*/  FMNMX.FTZ R0, R73, R129, !PT ;  /* 0x0000008149007209 */ /* 0x002fe20007810000 */
[----:B------:R-:W-:Y:S01]  /*cc10*/  MUFU.EX2 R113, R113 ;  /* 0x0000007100717308 */ /* 0x000fe20000000800 */
[----:B------:R-:W-:Y:S01]  /*cc20*/  ISETP.NE.AND P2, PT, R145, RZ, PT ;  /* 0x000000ff9100720c */ /* 0x000fe20003f45270 */
[----:B------:R-:W-:Y:S01]  /*cc30*/  FMUL.FTZ R133, R2, R133 ;  /* 0x0000008502857220 */ /* 0x000fe20000410000 */
[----:B------:R-:W-:-:S05]  /*cc40*/  FMNMX.FTZ R0, R71, R0, !PT ;  /* 0x0000000047007209 */ /* 0x000fca0007810000 */
[----:B------:R-:W0:Y:S01]  /*cc50*/  SHFL.BFLY PT, R129, R0, 0x2, 0x1f ;  /* 0x0c401f0000817f89 */ /* 0x000e2200000e0000 */
[----:B------:R-:W-:Y:S05]  /*cc60*/  MUFU.EX2 R116, R116 ;  /* 0x0000007400747308 */ /* 0x000fea0000000800 */
[----:B------:R-:W-:-:S03]  /*cc70*/  @!P2 VIADD R13, R13, 0x13240 ;  /* 0x000132400d0da836 */ /* 0x000fc60000000000 */
[----:B------:R-:W-:Y:S02]  /*cc80*/  MUFU.EX2 R117, R117 ;  /* 0x0000007500757308 */ /* 0x000fe40000000800 */
[----:B------:R-:W-:-:S04]  /*cc90*/  @!P2 PRMT R13, RZ, 0x654, R13 ;  /* 0x00000654ff0da816 */ /* 0x000fc8000000000d */
[----:B------:R1:W-:Y:S02]  /*cca0*/  @!P2 SYNCS.ARRIVE.TRANS64.RED.A1T0 RZ, [R13+URZ], RZ ;  /* 0x000000ff0dffa9a7 */ /* 0x0003e4000810043f */
        /* <DEDUP_REMOVED lines=8> */
[----:B------:R-:W-:Y:S01]  /*cd30*/  FSETP.NEU.FTZ.AND P3, PT, R0, -INF , PT ;  /* 0xff8000000000780b */ /* 0x000fe20003f7d000 */
[----:B------:R-:W-:-:S02]  /*cd40*/  FFMA.FTZ R129, R2, R0, -8 ;  /* 0xc100000002817423 */ /* 0x000fc40000010000 */
[----:B------:R-:W-:Y:S03]  /*cd50*/  MUFU.EX2 R97, R97 ;  /* 0x0000006100617308 */ /* 0x000fe60000000800 */
[----:B------:R-:W-:-:S05]  /*cd60*/  FSEL R69, R129, RZ, P3 ;  /* 0x000000ff81457208 */ /* 0x000fca0001800000 */
        /* <DEDUP_REMOVED lines=8> */
[----:B------:R0:W-:Y:S01]  /*cdf0*/  MUFU.EX2 R9, R94 ;  /* 0x0000005e00097308 */ /* 0x0001e20000000800 */
        /* <DEDUP_REMOVED lines=8> */
[----:B0-----:R-:W-:Y:S01]  /*ce80*/  FSEL R94, R0, RZ, P3 ;  /* 0x000000ff005e7208 */ /* 0x001fe20001800000 */
[C-C-:B------:R-:W-:Y:S01]  /*ce90*/  FFMA.FTZ R115, R2.reuse, R115, -R69.reuse ;  /* 0x0000007302737223 */ /* 0x140fe20000010845 */
[----:B------:R-:W-:-:S01]  /*cea0*/  FFMA.FTZ R118, R2, R118, -R69 ;  /* 0x0000007602767223 */ /* 0x000fc20000010845 */
[C-C-:B------:R-:W-:Y:S01]  /*ceb0*/  FFMA.FTZ R119, R2.reuse, R119, -R69.reuse ;  /* 0x0000007702777223 */ /* 0x140fe20000010845 */
[----:B------:R-:W-:-:S01]  /*cec0*/  FFMA.FTZ R90, R2, R90, -R69 ;  /* 0x0000005a025a7223 */ /* 0x000fc20000010845 */
[----:B------:R-:W-:Y:S01]  /*ced0*/  FADD.FTZ R8, -R94, R8 ;  /* 0x000000085e087221 */ /* 0x000fe20000010100 */
[----:B------:R-:W-:-:S01]  /*cee0*/  FFMA.FTZ R91, R2, R91, -R69 ;  /* 0x0000005b025b7223 */ /* 0x000fc20000010845 */
[----:B------:R-:W0:Y:S01]  /*cef0*/  MUFU.EX2 R94, R133 ;  /* 0x00000085005e7308 */ /* 0x000e220000000800 */
[----:B------:R-:W-:-:S01]  /*cf00*/  FFMA.FTZ R95, R2, R95, -R69 ;  /* 0x0000005f025f7223 */ /* 0x000fc20000010845 */
[C---:B------:R-:W-:Y:S01]  /*cf10*/  FMUL.FTZ R8, R2.reuse, R8 ;  /* 0x0000000802087220 */ /* 0x040fe20000410000 */
[----:B------:R-:W-:-:S01]  /*cf20*/  FFMA.FTZ R98, R2, R98, -R69 ;  /* 0x0000006202627223 */ /* 0x000fc20000010845 */
[C-C-:B------:R-:W-:Y:S01]  /*cf30*/  FFMA.FTZ R99, R2.reuse, R99, -R69.reuse ;  /* 0x0000006302637223 */ /* 0x140fe20000010845 */
[----:B------:R-:W-:-:S01]  /*cf40*/  FFMA.FTZ R102, R2, R102, -R69 ;  /* 0x0000006602667223 */ /* 0x000fc20000010845 */
[C-C-:B------:R-:W-:Y:S01]  /*cf50*/  FFMA.FTZ R103, R2.reuse, R103, -R69.reuse ;  /* 0x0000006702677223 */ /* 0x140fe20000010845 */
[----:B------:R-:W-:-:S01]  /*cf60*/  FFMA.FTZ R74, R2, R74, -R69 ;  /* 0x0000004a024a7223 */ /* 0x000fc20000010845 */
[----:B------:R-:W2:Y:S01]  /*cf70*/  MUFU.EX2 R8, R8 ;  /* 0x0000000800087308 */ /* 0x000ea20000000800 */
        /* <DEDUP_REMOVED lines=8> */
[----:B0-----:R-:W-:-:S01]  /*d000*/  FFMA.FTZ R157, R94, R157, R10 ;  /* 0x0000009d5e9d7223 */ /* 0x001fc2000001000a */
[C-C-:B------:R-:W-:Y:S01]  /*d010*/  FFMA.FTZ R58, R2.reuse, R58, -R69.reuse ;  /* 0x0000003a023a7223 */ /* 0x140fe20000010845 */
[----:B------:R-:W-:-:S01]  /*d020*/  FFMA.FTZ R59, R2, R59, -R69 ;  /* 0x0000003b023b7223 */ /* 0x000fc20000010845 */
[----:B------:R-:W-:Y:S01]  /*d030*/  FFMA.FTZ R62, R2, R62, -R69 ;  /* 0x0000003e023e7223 */ /* 0x000fe20000010845 */
[----:B------:R-:W-:-:S01]  /*d040*/  FADD.FTZ R157, R14, R157 ;  /* 0x0000009d0e9d7221 */ /* 0x000fc20000010000 */
[C-C-:B------:R-:W-:Y:S01]  /*d050*/  FFMA.FTZ R63, R2.reuse, R63, -R69.reuse ;  /* 0x0000003f023f7223 */ /* 0x140fe20000010845 */
[----:B------:R-:W-:-:S01]  /*d060*/  FFMA.FTZ R66, R2, R66, -R69 ;  /* 0x0000004202427223 */ /* 0x000fc20000010845 */
[----:B------:R-:W0:Y:S01]  /*d070*/  MUFU.EX2 R128, R128 ;  /* 0x0000008000807308 */ /* 0x000e220000000800 */
[----:B--2---:R-:W-:-:S01]  /*d080*/  FFMA.FTZ R21, R8, R21, R125 ;  /* 0x0000001508157223 */ /* 0x004fc2000001007d */
[----:B------:R-:W-:Y:S01]  /*d090*/  FADD.FTZ R157, R120, R157 ;  /* 0x0000009d789d7221 */ /* 0x000fe20000010000 */
[----:B------:R-:W-:-:S01]  /*d0a0*/  FFMA.FTZ R67, R2, R67, -R69 ;  /* 0x0000004302437223 */ /* 0x000fc20000010845 */
[C-C-:B------:R-:W-:Y:S01]  /*d0b0*/  FFMA.FTZ R73, R2.reuse, R73, -R69.reuse ;  /* 0x0000004902497223 */ /* 0x140fe20000010845 */
[----:B------:R-:W-:-:S01]  /*d0c0*/  FFMA.FTZ R69, R2, R71, -R69 ;  /* 0x0000004702457223 */ /* 0x000fc20000010845 */
[----:B------:R-:W-:-:S02]  /*d0d0*/  FADD.FTZ R157, R121, R157 ;  /* 0x0000009d799d7221 */ /* 0x000fc40000010000 */
[----:B------:R-:W2:Y:S01]  /*d0e0*/  MUFU.EX2 R127, R127 ;  /* 0x0000007f007f7308 */ /* 0x000ea20000000800 */
[----:B---3--:R-:W-:-:S01]  /*d0f0*/  FADD.FTZ R21, R123, R21 ;  /* 0x000000157b157221 */ /* 0x008fc20000010000 */
[----:B------:R-:W-:-:S04]  /*d100*/  FADD.FTZ R157, R124, R157 ;  /* 0x0000009d7c9d7221 */ /* 0x000fc80000010000 */
[----:B------:R-:W-:Y:S02]  /*d110*/  FADD.FTZ R157, R11, R157 ;  /* 0x0000009d0b9d7221 */ /* 0x000fe40000010000 */
[----:B------:R-:W3:Y:S01]  /*d120*/  MUFU.EX2 R129, R129 ;  /* 0x0000008100817308 */ /* 0x000ee20000000800 */
        /* <DEDUP_REMOVED lines=33> */
[----:B------:R-:W-:-:S06]  /*d340*/  FADD.FTZ R157, R100, R157 ;  /* 0x0000009d649d7221 */ /* 0x000fcc0000010000 */
[----:B------:R-:W3:Y:S01]  /*d350*/  MUFU.EX2 R115, R115 ;  /* 0x0000007300737308 */ /* 0x000ee20000000800 */
[----:B0-----:R-:W-:-:S07]  /*d360*/  FADD.FTZ R21, R111, R21 ;  /* 0x000000156f157221 */ /* 0x001fce0000010000 */
[----:B------:R-:W0:Y:S01]  /*d370*/  MUFU.EX2 R118, R118 ;  /* 0x0000007600767308 */ /* 0x000e220000000800 */
[----:B--2---:R-:W-:-:S07]  /*d380*/  FADD.FTZ R21, R114, R21 ;  /* 0x0000001572157221 */ /* 0x004fce0000010000 */
[----:B------:R-:W2:Y:S01]  /*d390*/  MUFU.EX2 R119, R119 ;  /* 0x0000007700777308 */ /* 0x000ea20000000800 */
[----:B---3--:R-:W-:-:S07]  /*d3a0*/  FADD.FTZ R21, R115, R21 ;  /* 0x0000001573157221 */ /* 0x008fce0000010000 */
[----:B------:R-:W3:Y:S01]  /*d3b0*/  MUFU.EX2 R90, R90 ;  /* 0x0000005a005a7308 */ /* 0x000ee20000000800 */
[----:B0-----:R-:W-:-:S07]  /*d3c0*/  FADD.FTZ R21, R118, R21 ;  /* 0x0000001576157221 */ /* 0x001fce0000010000 */
[----:B------:R-:W0:Y:S01]  /*d3d0*/  MUFU.EX2 R91, R91 ;  /* 0x0000005b005b7308 */ /* 0x000e220000000800 */
[----:B--2---:R-:W-:-:S07]  /*d3e0*/  FADD.FTZ R21, R119, R21 ;  /* 0x0000001577157221 */ /* 0x004fce0000010000 */
[----:B------:R-:W2:Y:S01]  /*d3f0*/  MUFU.EX2 R95, R95 ;  /* 0x0000005f005f7308 */ /* 0x000ea20000000800 */
[----:B---3--:R-:W-:-:S07]  /*d400*/  FADD.FTZ R21, R90, R21 ;  /* 0x000000155a157221 */ /* 0x008fce0000010000 */
[----:B------:R-:W3:Y:S01]  /*d410*/  MUFU.EX2 R98, R98 ;  /* 0x0000006200627308 */ /* 0x000ee20000000800 */
[----:B0-----:R-:W-:-:S04]  /*d420*/  FADD.FTZ R21, R91, R21 ;  /* 0x000000155b157221 */ /* 0x001fc80000010000 */
[----:B------:R-:W-:-:S03]  /*d430*/  FADD.FTZ R21, R9, R21 ;  /* 0x0000001509157221 */ /* 0x000fc60000010000 */
        /* <DEDUP_REMOVED lines=13> */
[----:B--2---:R-:W-:-:S04]  /*d510*/  FADD.FTZ R157, R72, R157 ;  /* 0x0000009d489d7221 */ /* 0x004fc80000010000 */
[----:B------:R-:W-:-:S03]  /*d520*/  FADD.FTZ R157, R70, R157 ;  /* 0x0000009d469d7221 */ /* 0x000fc60000010000 */
        /* <DEDUP_REMOVED lines=55> */
[----:B---3--:R-:W-:-:S01]  /*d8a0*/  FADD.FTZ R21, R73, R21 ;  /* 0x0000001549157221 */ /* 0x008fc20000010000 */
[----:B0-----:R-:W-:-:S03]  /*d8b0*/  FADD.FTZ R157, R15, R157 ;  /* 0x0000009d0f9d7221 */ /* 0x001fc60000010000 */
[----:B--2---:R-:W-:Y:S01]  /*d8c0*/  FADD.FTZ R21, R69, R21 ;  /* 0x0000001545157221 */ /* 0x004fe20000010000 */
[----:B-1----:R-:W-:Y:S06]  /*d8d0*/  @!P1 BRA `(.L_x_1949) ;  /* 0x0000000000049947 */ /* 0x002fec0003800000 */
[----:B------:R-:W-:Y:S01]  /*d8e0*/  BPT.TRAP 0x1 ;  /* 0x000000040000795c */ /* 0x000fe20000300000 */
.L_x_1949:
[----:B------:R-:W2:Y:S01]  /*d8f0*/  LDL R13, [R1+0x20] ;  /* 0x00002000010d7983 */ /* 0x000ea20000100800 */
[----:B------:R-:W-:-:S05]  /*d900*/  VIADD R20, R20, 0x13260 ;  /* 0x0001326014147836 */ /* 0x000fca0000000000 */
[----:B--2---:R-:W-:Y:S02]  /*d910*/  PRMT R20, R13, 0x654, R20 ;  /* 0x000006540d147816 */ /* 0x004fe40000000014 */
[----:B------:R-:W2:Y:S01]  /*d920*/  LDL R13, [R1+0x24] ;  /* 0x00002400010d7983 */ /* 0x000ea20000100800 */
[----:B------:R-:W-:Y:S01]  /*d930*/  F2FP.SATFINITE.E4M3.F32.PACK_AB_MERGE_C R120, R121, R120, RZ ;  /* 0x000000787978723e */ /* 0x000fe200048070ff */
[----:B------:R0:W-:Y:S01]  /*d940*/  SYNCS.ARRIVE.TRANS64.RED.A1T0 RZ, [R20+URZ], RZ ;  /* 0x000000ff14ff79a7 */ /* 0x0001e2000810043f */
        /* <DEDUP_REMOVED lines=75> */
[C---:B--2---:R-:W-:Y:S01]  /*de00*/  ISETP.GT.AND P2, PT, R12.reuse, R13, PT ;  /* 0x0000000d0c00720c */ /* 0x044fe20003f44270 */
[----:B------:R-:W-:-:S12]  /*de10*/  VIADD R12, R12, 0xffffffff ;  /* 0xffffffff0c0c7836 */ /* 0x000fd80000000000 */
[----:B0-----:R-:W-:Y:S05]  /*de20*/  @P2 BRA `(.L_x_1950) ;  /* 0xffffffcc00f42947 */ /* 0x001fea000383ffff */
[----:B------:R-:W-:Y:S05]  /*de30*/  BSYNC B1 ;  /* 0x0000000000017941 */ /* 0x000fea0003800000 */
.L_x_1938:
[----:B------:R-:W-:Y:S05]  /*de40*/  BSYNC B0 ;  /* 0x0000000000007941 */ /* 0x000fea0003800000 */
.L_x_1937:
[----:B------:R-:W-:Y:S01]  /*de50*/  ISETP.GE.AND P0, PT, R12, RZ, PT ;  /* 0x000000ff0c00720c */ /* 0x000fe20003f06270 */
[----:B------:R-:W-:-:S12]  /*de60*/  BSSY B0, `(.L_x_1951) ;  /* 0x0000250000007945 */ /* 0x000fd80003800000 */
[----:B------:R-:W-:Y:S05]  /*de70*/  @!P0 BRA `(.L_x_1952) ;  /* 0x0000002400388947 */ /* 0x000fea0003800000 */
[----:B------:R-:W-:Y:S02]  /*de80*/  IMAD.MOV.U32 R11, RZ, RZ, R0 ;  /* 0x000000ffff0b7224 */ /* 0x000fe400078e0000 */
[----:B------:R-:W-:Y:S02]  /*de90*/  IMAD.MOV.U32 R10, RZ, RZ, R3 ;  /* 0x000000ffff0a7224 */ /* 0x000fe400078e0003 */
[----:B------:R-:W-:Y:S02]  /*dea0*/  IMAD.MOV.U32 R9, RZ, RZ, R23 ;  /* 0x000000ffff097224 */ /* 0x000fe400078e0017 */
[----:B------:R-:W-:-:S07]  /*deb0*/  IMAD.MOV.U32 R8, RZ, RZ, R22 ;  /* 0x000000ffff087224 */ /* 0x000fce00078e0016 */
.L_x_1964:
[----:B------:R-:W-:-:S05]  /*dec0*/  VIADD R20, R8, 0x1 ;  /* 0x0000000108147836 */ /* 0x000fca0000000000 */
[----:B------:R-:W-:-:S04]  /*ded0*/  ISETP.NE.AND P0, PT, R20, 0x2, PT ;  /* 0x000000021400780c */ /* 0x000fc80003f05270 */
[----:B------:R-:W-:Y:S02]  /*dee0*/  SEL R20, R20, RZ, P0 ;  /* 0x000000ff14147207 */ /* 0x000fe40000000000 */
[----:B------:R-:W-:-:S03]  /*def0*/  SEL R0, RZ, 0x1, P0 ;  /* 0x00000001ff007807 */ /* 0x000fc60000000000 */
[----:B------:R-:W-:Y:S01]  /*df00*/  IMAD.MOV.U32 R22, RZ, RZ, R20 ;  /* 0x000000ffff167224 */ /* 0x000fe200078e0014 */
[----:B------:R-:W-:Y:S01]  /*df10*/  LOP3.LUT R23, R9, R0, RZ, 0x3c, !PT ;  /* 0x0000000009177212 */ /* 0x000fe200078e3cff */
[----:B0-----:R-:W-:Y:S06]  /*df20*/  @!P1 BRA `(.L_x_1953) ;  /* 0x0000000000049947 */ /* 0x001fec0003800000 */
[----:B------:R-:W-:Y:S01]  /*df30*/  BPT.TRAP 0x1 ;  /* 0x000000040000795c */ /* 0x000fe20000300000 */
.L_x_1953:
[----:B------:R-:W-:Y:S01]  /*df40*/  IMAD R3, R22, 0x8, R16 ;  /* 0x0000000816037824 */ /* 0x000fe200078e0210 */
[----:B------:R-:W-:-:S04]  /*df50*/  SHF.L.U32 R14, R23, 0x1f, RZ ;  /* 0x0000001f170e7819 */ /* 0x000fc800000006ff */
[----:B------:R0:W1:Y:S01]  /*df60*/  SYNCS.PHASECHK.TRANS64.TRYWAIT P0, [R3+URZ+0x13230], R14 ;  /* 0x0132300e030075a7 */ /* 0x000062000800017f */
[----:B------:R-:W-:Y:S05]  /*df70*/  @!P1 BRA `(.L_x_1954) ;  /* 0x0000000000049947 */ /* 0x000fea0003800000 */
[----:B------:R-:W-:Y:S01]  /*df80*/  BPT.TRAP 0x1 ;  /* 0x000000040000795c */ /* 0x000fe20000300000 */
.L_x_1954:
        /* <DEDUP_REMOVED lines=8> */
.L_x_1956:
[----:B------:R-:W-:Y:S05]  /*e010*/  BSYNC B1 ;  /* 0x0000000000017941 */ /* 0x000fea0003800000 */
.L_x_1955:
        /* <DEDUP_REMOVED lines=87> */
.L_x_1958:
[----:B------:R-:W-:Y:S01]  /*e590*/  SHF.L.U32 R0, R9, 0x1f, RZ ;  /* 0x0000001f09007819 */ /* 0x000fe200000006ff */
[----:B------:R-:W-:-:S04]  /*e5a0*/  IMAD R13, R8, 0x8, R16 ;  /* 0x00000008080d7824 */ /* 0x000fc800078e0210 */
[----:B------:R0:W1:Y:S01]  /*e5b0*/  SYNCS.PHASECHK.TRANS64.TRYWAIT P0, [R13+URZ+0x13250], R0 ;  /* 0x013250000d0075a7 */ /* 0x000062000800017f */
[----:B------:R-:W-:Y:S05]  /*e5c0*/  @!P1 BRA `(.L_x_1959) ;  /* 0x0000000000049947 */ /* 0x000fea0003800000 */
[----:B------:R-:W-:Y:S01]  /*e5d0*/  BPT.TRAP 0x1 ;  /* 0x000000040000795c */ /* 0x000fe20000300000 */
.L_x_1959:
[----:B------:R-:W-:Y:S04]  /*e5e0*/  BSSY B1, `(.L_x_1960) ;  /* 0x0000004000017945 */ /* 0x000fe80003800000 */
[----:B-1----:R-:W-:Y:S05]  /*e5f0*/  @P0 BRA `(.L_x_1961) ;  /* 0x0000000000080947 */ /* 0x002fea0003800000 */
[----:B------:R-:W1:Y:S02]  /*e600*/  SYNCS.PHASECHK.TRANS64.TRYWAIT P0, [R13+URZ+0x13250], R0 ;  /* 0x013250000d0075a7 */ /* 0x000e64000800017f */
[----:B-1----:R-:W-:Y:S05]  /*e610*/  @!P0 BRA `(.L_x_1962) ;  /* 0x000000a800888947 */ /* 0x002fea0003800000 */
.L_x_1961:
[----:B------:R-:W-:Y:S05]  /*e620*/  BSYNC B1 ;  /* 0x0000000000017941 */ /* 0x000fea0003800000 */
.L_x_1960:
        /* <DEDUP_REMOVED lines=62> */
[----:B------:R-:W-:-:S05]  /*ea10*/  FMNMX.FTZ R9, R73, R9, !PT ;  /* 0x0000000949097209 */ /* 0x000fca0007810000 */
[----:B------:R-:W0:Y:S01]  /*ea20*/  S2R R155, SR_TID.X ;  /* 0x00000000009b7919 */ /* 0x000e220000002100 */
[----:B------:R-:W-:Y:S02]  /*ea30*/  FMNMX.FTZ R0, R103, R0, !PT ;  /* 0x0000000067007209 */ /* 0x000fe40007810000 */
[----:B------:R-:W-:Y:S01]  /*ea40*/  R2UR UR6, R14 ;  /* 0x000000000e0672ca */ /* 0x000fe200000e0000 */
[----:B------:R-:W-:Y:S01]  /*ea50*/  VIADD R14, R8, 0x100 ;  /* 0x00000100080e7836 */ /* 0x000fe20000000000 */
[----:B------:R-:W-:Y:S02]  /*ea60*/  FMNMX.FTZ R0, R74, R0, !PT ;  /* 0x000000004a007209 */ /* 0x000fe40007810000 */
[----:B------:R-:W-:Y:S01]  /*ea70*/  R2UR UR7, R15 ;  /* 0x000000000f0772ca */ /* 0x000fe200000e0000 */
[----:B------:R-:W-:Y:S01]  /*ea80*/  IMAD.MOV.U32 R15, RZ, RZ, -0x3ffffff0 ;  /* 0xc0000010ff0f7424 */ /* 0x000fe200078e00ff */
        /* <DEDUP_REMOVED lines=30> */
[----:B------:R-:W-:Y:S02]  /*ec70*/  R2UR UR6, R14 ;  /* 0x000000000e0672ca */ /* 0x000fe400000e0000 */
[----:B------:R-:W1:Y:S01]  /*ec80*/  SHFL.BFLY PT, R14, R9, 0x2, 0x1f ;  /* 0x0c401f00090e7f89 */ /* 0x000e6200000e0000 */
[----:B------:R-:W-:Y:S01]  /*ec90*/  R2UR UR7, R15 ;  /* 0x000000000f0772ca */ /* 0x000fe200000e0000 */
[----:B------:R-:W-:Y:S01]  /*eca0*/  IMAD.MOV.U32 R15, RZ, RZ, -0x3ffffff0 ;  /* 0xc0000010ff0f7424 */ /* 0x000fe200078e00ff */
[----:B0-----:R-:W-:Y:S01]  /*ecb0*/  LOP3.LUT R155, R155, 0x7f, RZ, 0xc0, !PT ;  /* 0x0000007f9b9b7812 */ /* 0x001fe200078ec0ff */
[----:B------:R-:W0:Y:S03]  /*ecc0*/  SHFL.BFLY PT, R3, R0, 0x2, 0x1f ;  /* 0x0c401f0000037f89 */ /* 0x000e2600000e0000 */
[----:B------:R-:W-:-:S13]  /*ecd0*/  ISETP.NE.AND P0, PT, R155, RZ, PT ;  /* 0x000000ff9b00720c */ /* 0x000fda0003f05270 */
[----:B------:R-:W-:Y:S01]  /*ece0*/  @!P0 IMAD R20, R20, 0x8, R16 ;  /* 0x0000000814148824 */ /* 0x000fe200078e0210 */
[----:B-1----:R-:W-:Y:S01]  /*ecf0*/  FMNMX.FTZ R9, R9, R14, !PT ;  /* 0x0000000e09097209 */ /* 0x002fe20007810000 */
[----:B------:R-:W-:Y:S02]  /*ed00*/  VIADD R14, R8, 0x180 ;  /* 0x00000180080e7836 */ /* 0x000fe40000000000 */
[----:B------:R-:W-:Y:S01]  /*ed10*/  @!P0 VIADD R20, R20, 0x13240 ;  /* 0x0001324014148836 */ /* 0x000fe20000000000 */
[----:B0-----:R-:W-:Y:S01]  /*ed20*/  FMNMX.FTZ R0, R0, R3, !PT ;  /* 0x0000000300007209 */ /* 0x001fe20007810000 */
[----:B------:R-:W-:Y:S02]  /*ed30*/  WARPGROUP.DEPBAR.LE gsb0, 0x0 ;  /* 0x00008000000079c5 */ /* 0x000fe40000010000 */
[----:B------:R-:W-:Y:S01]  /*ed40*/  WARPGROUP.ARRIVE ;  /* 0x00000000000079c5 */ /* 0x000fe20000000000 */
[----:B------:R-:W0:Y:S01]  /*ed50*/  SHFL.BFLY PT, R3, R9, 0x1, 0x1f ;  /* 0x0c201f0009037f89 */ /* 0x000e2200000e0000 */
[----:B------:R-:W-:-:S04]  /*ed60*/  @!P0 PRMT R20, RZ, 0x654, R20 ;  /* 0x00000654ff148816 */ /* 0x000fc80000000014 */
[----:B------:R-:W-:Y:S01]  /*ed70*/  QGMMA.64x64x32.F32.E4M3.E4M3 R24, R144, gdesc[UR4], R24, gsb0 ;  /* 0x00e0000490187df3 */ /* 0x000fe20008000818 */
[----:B------:R-:W-:Y:S02]  /*ed80*/  R2UR UR6, R14 ;  /* 0x000000000e0672ca */ /* 0x000fe400000e0000 */
[----:B------:R-:W1:Y:S01]  /*ed90*/  SHFL.BFLY PT, R14, R0, 0x1, 0x1f ;  /* 0x0c201f00000e7f89 */ /* 0x000e6200000e0000 */
[----:B------:R-:W-:Y:S02]  /*eda0*/  R2UR UR7, R15 ;  /* 0x000000000f0772ca */ /* 0x000fe400000e0000 */
        /* <DEDUP_REMOVED lines=108> */
[----:B------:R-:W-:-:S04]  /*f470*/  FFMA.FTZ R69, R2, R71, -R69 ;  /* 0x0000004702457223 */ /* 0x000fc80000010845 */
        /* <DEDUP_REMOVED lines=155> */
.L_x_1963:
[----:B------:R-:W2:Y:S01]  /*fe30*/  LDL R20, [R1+0x20] ;  /* 0x0000200001147983 */ /* 0x000ea20000100800 */
[----:B------:R-:W-:Y:S01]  /*fe40*/  ISETP.GT.AND P0, PT, R12, RZ, PT ;  /* 0x000000ff0c00720c */ /* 0x000fe20003f04270 */
[----:B------:R-:W-:Y:S01]  /*fe50*/  VIADD R13, R13, 0x13260 ;  /* 0x000132600d0d7836 */ /* 0x000fe20000000000 */
        /* <DEDUP_REMOVED lines=41> */
[-C--:B------:R-:W-:Y:S01]  /*100f0*/  FMUL.FTZ R34, R34, R9.reuse ;  /* 0x0000000922227220 */ /* 0x080fe20000410000 */
        /* <DEDUP_REMOVED lines=35> */
[----:B--2---:R-:W-:-:S04]  /*10330*/  PRMT R13, R20, 0x654, R13 ;  /* 0x00000654140d7816 */ /* 0x004fc8000000000d */
[----:B------:R0:W-:Y:S01]  /*10340*/  SYNCS.ARRIVE.TRANS64.RED.A1T0 RZ, [R13+URZ], RZ ;  /* 0x000000ff0dff79a7 */ /* 0x0001e2000810043f */
[----:B------:R-:W-:Y:S05]  /*10350*/  @P0 BRA `(.L_x_1964) ;  /* 0xffffffd800d80947 */ /* 0x000fea000383ffff */
.L_x_1952:
[----:B------:R-:W-:Y:S05]  /*10360*/  BSYNC B0 ;  /* 0x0000000000007941 */ /* 0x000fea0003800000 */
.L_x_1951:
[----:B------:R-:W-:Y:S06]  /*10370*/  BAR.ARV 0x8, 0x200 ;  /* 0x0208000000007b1d */ /* 0x000fec0000002000 */
[----:B------:R-:W-:Y:S05]  /*10380*/  @!P1 BRA `(.L_x_1965) ;  /* 0x0000000000049947 */ /* 0x000fea0003800000 */
[----:B------:R-:W-:Y:S01]  /*10390*/  BPT.TRAP 0x1 ;  /* 0x000000040000795c */ /* 0x000fe20000300000 */
.L_x_1965:
[----:B------:R-:W-:Y:S01]  /*103a0*/  IMAD R10, R22, 0x8, R16 ;  /* 0x00000008160a7824 */ /* 0x000fe200078e0210 */
[----:B------:R-:W-:-:S04]  /*103b0*/  SHF.L.U32 R5, R23, 0x1f, RZ ;  /* 0x0000001f17057819 */ /* 0x000fc800000006ff */
[----:B------:R1:W2:Y:S01]  /*103c0*/  SYNCS.PHASECHK.TRANS64.TRYWAIT P0, [R10+URZ+0x13250], R5 ;  /* 0x013250050a0075a7 */ /* 0x0002a2000800017f */
[----:B------:R-:W-:Y:S05]  /*103d0*/  @!P1 BRA `(.L_x_1966) ;  /* 0x0000000000049947 */ /* 0x000fea0003800000 */
[----:B------:R-:W-:Y:S01]  /*103e0*/  BPT.TRAP 0x1 ;  /* 0x000000040000795c */ /* 0x000fe20000300000 */
.L_x_1966:
[----:B------:R-:W-:Y:S04]  /*103f0*/  BSSY B0, `(.L_x_1967) ;  /* 0x0000004000007945 */ /* 0x000fe80003800000 */
[----:B--2---:R-:W-:Y:S05]  /*10400*/  @P0 BRA `(.L_x_1968) ;  /* 0x0000000000080947 */ /* 0x004fea0003800000 */
[----:B------:R-:W2:Y:S02]  /*10410*/  SYNCS.PHASECHK.TRANS64.TRYWAIT P0, [R10+URZ+0x13250], R5 ;  /* 0x013250050a0075a7 */ /* 0x000ea4000800017f */
[----:B--2---:R-:W-:Y:S05]  /*10420*/  @!P0 BRA `(.L_x_1969) ;  /* 0x0000008c00188947 */ /* 0x004fea0003800000 */
.L_x_1968:
[----:B------:R-:W-:Y:S05]  /*10430*/  BSYNC B0 ;  /* 0x0000000000007941 */ /* 0x000fea0003800000 */
.L_x_1967:
[----:B------:R-:W3:Y:S04]  /*10440*/  LDL R11, [R1+0x6c] ;  /* 0x00006c00010b7983 */ /* 0x000ee80000100800 */
[----:B------:R-:W4:Y:S01]  /*10450*/  LDL R14, [R1+0x48] ;  /* 0x00004800010e7983 */ /* 0x000f220000100800 */
[----:B------:R-:W-:-:S03]  /*10460*/  ULDC.64 UR4, c[0x0][0x9a0] ;  /* 0x0002680000047ab9 */ /* 0x000fc60000000a00 */
[----:B0-----:R-:W5:Y:S01]  /*10470*/  LDL.LU R13, [R1+0x58] ;  /* 0x00005800010d7983 */ /* 0x001f620000300800 */
[----:B------:R-:W-:Y:S01]  /*10480*/  VIADD R16, R16, 0x1000 ;  /* 0x0000100010107836 */ /* 0x000fe20000000000 */
[----:B------:R-:W-:Y:S01]  /*10490*/  ISETP.NE.U32.AND P0, PT, RZ, UR4, PT ;  /* 0x00000004ff007c0c */ /* 0x000fe2000bf05070 */
[----:B------:R-:W-:-:S03]  /*104a0*/  WARPGROUP.ARRIVE ;  /* 0x00000000000079c5 */ /* 0x000fc60000000000 */
[----:B------:R-:W-:Y:S02]  /*104b0*/  SHF.R.U32.HI R16, RZ, 0x4, R16 ;  /* 0x00000004ff107819 */ /* 0x000fe40000011610 */
[----:B------:R-:W-:Y:S02]  /*104c0*/  ISETP.NE.AND.EX P0, PT, RZ, UR5, PT, P0 ;  /* 0x00000005ff007c0c */ /* 0x000fe4000bf05300 */
[----:B------:R-:W-:-:S04]  /*104d0*/  LOP3.LUT R16, R16, 0x3fff, RZ, 0xc0, !PT ;  /* 0x00003fff10107812 */ /* 0x000fc800078ec0ff */
[----:B-12---:R-:W-:-:S05]  /*104e0*/  LOP3.LUT R5, R16, 0x10000, RZ, 0xfc, !PT ;  /* 0x0001000010057812 */ /* 0x006fca00078efcff */
[----:B------:R-:W-:Y:S02]  /*104f0*/  IMAD R4, R22, 0x280, R5 ;  /* 0x0000028016047824 */ /* 0x000fe400078e0205 */
[----:B------:R-:W-:Y:S01]  /*10500*/  IMAD.MOV.U32 R5, RZ, RZ, -0x3ffffff0 ;  /* 0xc0000010ff057424 */ /* 0x000fe200078e00ff */
[----:B------:R-:W3:Y:S02]  /*10510*/  @P0 LDC.64 R8, c[0x0][0x9c8] ;  /* 0x00027200ff080b82 */ /* 0x000ee40000000a00 */
[----:B------:R-:W-:Y:S02]  /*10520*/  R2UR UR6, R4 ;  /* 0x00000000040672ca */ /* 0x000fe400000e0000 */
[----:B------:R-:W-:-:S04]  /*10530*/  R2UR UR7, R5 ;  /* 0x00000000050772ca */ /* 0x000fc800000e0000 */
[----:B------:R-:W0:Y:S09]  /*10540*/  @P0 LDC.64 R6, c[0x0][0x9d0] ;  /* 0x00027400ff060b82 */ /* 0x000e320000000a00 */
[----:B------:R-:W-:Y:S03]  /*10550*/  QGMMA.64x64x32.F32.E4M3.E4M3 R24, R152, gdesc[UR4], R24, gsb0 ;  /* 0x00e0000498187df3 */ /* 0x000fe60008000818 */
[----:B------:R-:W-:-:S02]  /*10560*/  WARPGROUP.DEPBAR.LE gsb0, 0x0 ;  /* 0x00008000000079c5 */ /* 0x000fc40000010000 */
[----:B------:R-:W-:Y:S01]  /*10570*/  WARPGROUP.ARRIVE ;  /* 0x00000000000079c5 */ /* 0x000fe20000000000 */
[----:B---3--:R-:W-:-:S04]  /*10580*/  @P0 IMAD R12, R11, R8, RZ ;  /* 0x000000080b0c0224 */ /* 0x008fc800078e02ff */
[C---:B----4-:R-:W-:Y:S02]  /*10590*/  @P0 IMAD R5, R14.reuse, R9, R12 ;  /* 0x000000090e050224 */ /* 0x050fe400078e020c */
[----:B------:R-:W-:Y:S01]  /*105a0*/  @P0 IMAD.WIDE.U32 R8, R14, R8, RZ ;  /* 0x000000080e080225 */ /* 0x000fe200078e00ff */
[----:B-----5:R-:W-:-:S03]  /*105b0*/  @P0 SHF.R.S32.HI R11, RZ, 0x1f, R13 ;  /* 0x0000001fff0b0819 */ /* 0x020fc6000001140d */
[----:B------:R-:W-:Y:S02]  /*105c0*/  @P0 IMAD.IADD R9, R9, 0x1, R5 ;  /* 0x0000000109090824 */ /* 0x000fe400078e0205 */
[-C--:B0-----:R-:W-:Y:S02]  /*105d0*/  @P0 IMAD R12, R11, R6.reuse, RZ ;  /* 0x000000060b0c0224 */ /* 0x081fe400078e02ff */
[----:B------:R-:W-:Y:S02]  /*105e0*/  IMAD.MOV.U32 R11, RZ, RZ, 0x3f800000 ;  /* 0x3f800000ff0b7424 */ /* 0x000fe400078e00ff */
[C---:B------:R-:W-:Y:S02]  /*105f0*/  @P0 IMAD R5, R13.reuse, R7, R12 ;  /* 0x000000070d050224 */ /* 0x040fe400078e020c */
[----:B------:R-:W-:-:S04]  /*10600*/  @P0 IMAD.WIDE.U32 R6, R13, R6, R8 ;  /* 0x000000060d060225 */ /* 0x000fc800078e0008 */
[----:B------:R-:W-:Y:S01]  /*10610*/  @P0 IMAD.IADD R5, R7, 0x1, R5 ;  /* 0x0000000107050824 */ /* 0x000fe200078e0205 */
[----:B------:R-:W-:Y:S01]  /*10620*/  @P0 LEA R8, P2, R6, UR4, 0x2 ;  /* 0x0000000406080c11 */ /* 0x000fe2000f8410ff */
[----:B------:R-:W-:-:S03]  /*10630*/  IMAD.MOV.U32 R7, RZ, RZ, -0x3ffffff0 ;  /* 0xc0000010ff077424 */ /* 0x000fc600078e00ff */
[----:B------:R-:W-:Y:S01]  /*10640*/  @P0 LEA.HI.X R9, R6, UR5, R5, 0x2, P2 ;  /* 0x0000000506090c11 */ /* 0x000fe200090f1405 */
[----:B------:R-:W-:Y:S01]  /*10650*/  VIADD R6, R4, 0x80 ;  /* 0x0000008004067836 */ /* 0x000fe20000000000 */
[----:B------:R-:W-:-:S03]  /*10660*/  R2UR UR7, R7 ;  /* 0x00000000070772ca */ /* 0x000fc600000e0000 */
[----:B------:R0:W2:Y:S01]  /*10670*/  @P0 LDG.E R11, desc[UR40][R8.64] ;  /* 0x00000028080b0981 */ /* 0x0000a2000c1e1900 */
[----:B------:R-:W-:Y:S01]  /*10680*/  R2UR UR6, R6 ;  /* 0x00000000060672ca */ /* 0x000fe200000e0000 */
[----:B------:R-:W-:Y:S02]  /*10690*/  VIADD R6, R4, 0x100 ;  /* 0x0000010004067836 */ /* 0x000fe40000000000 */
[----:B------:R-:W-:Y:S02]  /*106a0*/  IMAD.MOV.U32 R7, RZ, RZ, -0x3ffffff0 ;  /* 0xc0000010ff077424 */ /* 0x000fe400078e00ff */
[----:B------:R-:W-:Y:S02]  /*106b0*/  IMAD.MOV.U32 R5, RZ, RZ, -0x3ffffff0 ;  /* 0xc0000010ff057424 */ /* 0x000fe400078e00ff */
[----:B------:R-:W-:Y:S01]  /*106c0*/  IMAD.MOV.U32 R20, RZ, RZ, -0x800000 ;  /* 0xff800000ff147424 */ /* 0x000fe200078e00ff */
[----:B0-----:R-:W0:Y:S05]  /*106d0*/  SHFL.BFLY PT, R8, R21, 0x2, 0x1f ;  /* 0x0c401f0015087f89 */ /* 0x001e2a00000e0000 */
[----:B------:R-:W-:Y:S01]  /*106e0*/  QGMMA.64x64x32.F32.E4M3.E4M3 R24, R148, gdesc[UR4], R24, gsb0 ;  /* 0x00e0000494187df3 */ /* 0x000fe20008000818 */
[----:B------:R-:W-:Y:S01]  /*106f0*/  R2UR UR6, R6 ;  /* 0x00000000060672ca */ /* 0x000fe200000e0000 */
[----:B------:R-:W-:Y:S01]  /*10700*/  VIADD R6, R4, 0x180 ;  /* 0x0000018004067836 */ /* 0x000fe20000000000 */
[----:B------:R-:W-:Y:S01]  /*10710*/  R2UR UR7, R7 ;  /* 0x00000000070772ca */ /* 0x000fe200000e0000 */
[----:B------:R-:W-:-:S02]  /*10720*/  IMAD.MOV.U32 R7, RZ, RZ, -0x3ffffff0 ;  /* 0xc0000010ff077424 */ /* 0x000fc400078e00ff */
[----:B------:R-:W-:Y:S02]  /*10730*/  VIADD R4, R4, 0x200 ;  /* 0x0000020004047836 */ /* 0x000fe40000000000 */
[----:B0-----:R-:W-:-:S01]  /*10740*/  FADD.FTZ R8, R8, R21 ;  /* 0x0000001508087221 */ /* 0x001fc20000010000 */
[----:B------:R-:W-:Y:S01]  /*10750*/  IMAD.MOV.U32 R21, RZ, RZ, -0x800000 ;  /* 0xff800000ff157424 */ /* 0x000fe200078e00ff */
[----:B------:R-:W-:Y:S02]  /*10760*/  WARPGROUP.DEPBAR.LE gsb0, 0x0 ;  /* 0x00008000000079c5 */ /* 0x000fe40000010000 */
        /* <DEDUP_REMOVED lines=13> */
[----:B------:R-:W-:Y:S01]  /*10840*/  @P2 FMUL.FTZ R6, R2, 0.69314718246459960938 ;  /* 0x3f31721802062820 */ /* 0x000fe20000410000 */
[----:B------:R-:W-:Y:S01]  /*10850*/  QGMMA.64x64x32.F32.E4M3.E4M3 R24, R140, gdesc[UR4], R24, gsb0 ;  /* 0x00e000048c187df3 */ /* 0x000fe20008000818 */
[----:B------:R-:W-:Y:S01]  /*10860*/  R2UR UR6, R4 ;  /* 0x00000000040672ca */ /* 0x000fe200000e0000 */
[----:B------:R-:W-:Y:S01]  /*10870*/  IMAD.MOV.U32 R4, RZ, RZ, RZ ;  /* 0x000000ffff047224 */ /* 0x000fe200078e00ff */
[----:B------:R-:W-:Y:S02]  /*10880*/  R2UR UR7, R5 ;  /* 0x00000000050772ca */ /* 0x000fe400000e0000 */
[----:B------:R-:W0:Y:S03]  /*10890*/  SHFL.BFLY PT, R5, R8, 0x1, 0x1f ;  /* 0x0c201f0008057f89 */ /* 0x000e2600000e0000 */
[----:B------:R-:W-:Y:S01]  /*108a0*/  @P0 MUFU.RCP R4, R9 ;  /* 0x0000000900040308 */ /* 0x000fe20000001000 */
[----:B0-----:R-:W-:-:S01]  /*108b0*/  FADD.FTZ R12, R8, R5 ;  /* 0x00000005080c7221 */ /* 0x001fc20000010000 */
[----:B------:R-:W-:-:S06]  /*108c0*/  IMAD.MOV.U32 R8, RZ, RZ, RZ ;  /* 0x000000ffff087224 */ /* 0x000fcc00078e00ff */
[----:B------:R-:W0:Y:S01]  /*108d0*/  @P2 MUFU.LG2 R5, R13 ;  /* 0x0000000d00052308 */ /* 0x000e220000000c00 */
[C---:B------:R-:W-:Y:S01]  /*108e0*/  FMUL.FTZ R14, R12.reuse, 0.00390625 ;  /* 0x3b8000000c0e7820 */ /* 0x040fe20000410000 */
[----:B------:R-:W-:-:S04]  /*108f0*/  FSETP.NE.FTZ.AND P0, PT, R12, RZ, PT ;  /* 0x000000ff0c00720b */ /* 0x000fc80003f15000 */
[----:B------:R-:W-:-:S09]  /*10900*/  FSETP.NE.FTZ.AND P3, PT, R14, RZ, PT ;  /* 0x000000ff0e00720b */ /* 0x000fd20003f75000 */
[----:B------:R-:W-:Y:S01]  /*10910*/  @P0 MUFU.RCP R8, R12 ;  /* 0x0000000c00080308 */ /* 0x000fe20000001000 */
[----:B0-----:R-:W-:-:S03]  /*10920*/  @P2 FMUL.FTZ R5, R5, 0.69314718246459960938 ;  /* 0x3f31721805052820 */ /* 0x001fc60000410000 */
[----:B------:R-:W-:Y:S01]  /*10930*/  @P3 FMUL.FTZ R2, R2, 0.69314718246459960938 ;  /* 0x3f31721802023820 */ /* 0x000fe20000410000 */
[----:B------:R-:W-:-:S03]  /*10940*/  @P2 FFMA.FTZ R21, R6, R3, R5 ;  /* 0x0000000306152223 */ /* 0x000fc60000010005 */
[----:B------:R-:W0:Y:S02]  /*10950*/  @P3 MUFU.LG2 R7, R14 ;  /* 0x0000000e00073308 */ /* 0x000e240000000c00 */
[----:B0-----:R-:W-:-:S04]  /*10960*/  @P3 FMUL.FTZ R7, R7, 0.69314718246459960938 ;  /* 0x3f31721807073820 */ /* 0x001fc80000410000 */
[----:B------:R-:W-:Y:S01]  /*10970*/  @P3 FFMA.FTZ R20, R2, R0, R7 ;  /* 0x0000000002143223 */ /* 0x000fe20000010007 */
[----:B------:R-:W-:Y:S02]  /*10980*/  WARPGROUP.DEPBAR.LE gsb0, 0x0 ;  /* 0x00008000000079c5 */ /* 0x000fe40000010000 */
[----:B------:R-:W-:-:S06]  /*10990*/  WARPGROUP.ARRIVE ;  /* 0x00000000000079c5 */ /* 0x000fcc0000000000 */
[----:B------:R-:W-:Y:S01]  /*109a0*/  QGMMA.64x64x32.F32.E4M3.E4M3 R24, R136, gdesc[UR4], R24, gsb0 ;  /* 0x00e0000488187df3 */ /* 0x000fe20008000818 */
[-C--:B--2---:R-:W-:Y:S01]  /*109b0*/  FMUL.FTZ R4, R4, R11.reuse ;  /* 0x0000000b04047220 */ /* 0x084fe20000410000 */
[----:B------:R-:W-:Y:S01]  /*109c0*/  FMUL.FTZ R2, R8, R11 ;  /* 0x0000000b08027220 */ /* 0x000fe20000410000 */
[----:B------:R-:W-:Y:S02]  /*109d0*/  WARPGROUP.DEPBAR.LE gsb0, 0x0 ;  /* 0x00008000000079c5 */ /* 0x000fe40000010000 */
[----:B------:R-:W-:Y:S05]  /*109e0*/  @!P1 BRA `(.L_x_1970) ;  /* 0x0000000000049947 */ /* 0x000fea0003800000 */
[----:B------:R-:W-:Y:S01]  /*109f0*/  BPT.TRAP 0x1 ;  /* 0x000000040000795c */ /* 0x000fe20000300000 */
.L_x_1970:
[----:B------:R-:W2:Y:S01]  /*10a00*/  LDL.LU R0, [R1+0x20] ;  /* 0x0000200001007983 */ /* 0x000ea20000300800 */
[----:B------:R-:W-:Y:S02]  /*10a10*/  VIADD R10, R10, 0x13260 ;  /* 0x000132600a0a7836 */ /* 0x000fe40000000000 */
[-C--:B------:R-:W-:Y:S01]  /*10a20*/  FMUL.FTZ R58, R24, R4.reuse ;  /* 0x00000004183a7220 */ /* 0x080fe20000410000 */
[----:B------:R-:W-:Y:S01]  /*10a30*/  FMUL.FTZ R56, R25, R4 ;  /* 0x0000000419387220 */ /* 0x000fe20000410000 */
[----:B------:R-:W3:Y:S01]  /*10a40*/  LDL.LU R3, [R1+0x68] ;  /* 0x0000680001037983 */ /* 0x000ee20000300800 */
[----:B------:R-:W-:-:S05]  /*10a50*/  VIADD R22, R22, 0x1 ;  /* 0x0000000116167836 */ /* 0x000fca0000000000 */
[----:B------:R-:W-:Y:S01]  /*10a60*/  ISETP.NE.AND P1, PT, R22, 0x2, PT ;  /* 0x000000021600780c */ /* 0x000fe20003f25270 */
        /* <DEDUP_REMOVED lines=28> */
[----:B------:R-:W-:Y:S01]  /*10c30*/  FMUL.FTZ R55, R55, R2 ;  /* 0x0000000237377220 */ /* 0x000fe20000410000 */
[----:B------:R-:W-:-:S02]  /*10c40*/  SEL R22, R22, RZ, P1 ;  /* 0x000000ff16167207 */ /* 0x000fc40000800000 */
[----:B--2---:R-:W-:Y:S01]  /*10c50*/  PRMT R0, R0, 0x654, R10 ;  /* 0x0000065400007816 */ /* 0x004fe2000000000a */
[----:B---3--:R-:W-:-:S03]  /*10c60*/  VIADD R3, R3, 0x1 ;  /* 0x0000000103037836 */ /* 0x008fc60000000000 */
[----:B------:R0:W-:Y:S02]  /*10c70*/  SYNCS.ARRIVE.TRANS64.RED.A1T0 RZ, [R0+URZ], RZ ;  /* 0x000000ff00ff79a7 */ /* 0x0001e4000810043f */
[----:B------:R1:W-:Y:S01]  /*10c80*/  STL [R1+0x68], R3 ;  /* 0x0000680301007387 */ /* 0x0003e20000100800 */
[----:B------:R-:W-:Y:S01]  /*10c90*/  FMUL.FTZ R10, R41, R4 ;  /* 0x00000004290a7220 */ /* 0x000fe20000410000 */
[----:B0-----:R-:W-:Y:S01]  /*10ca0*/  SEL R0, RZ, 0x1, P1 ;  /* 0x00000001ff007807 */ /* 0x001fe20000800000 */
[----:B------:R-:W-:-:S03]  /*10cb0*/  FMUL.FTZ R4, R51, R2 ;  /* 0x0000000233047220 */ /* 0x000fc60000410000 */
[----:B------:R-:W-:-:S07]  /*10cc0*/  LOP3.LUT R23, R23, R0, RZ, 0x3c, !PT ;  /* 0x0000000017177212 */ /* 0x000fce00078e3cff */
.L_x_1908:
[----:B------:R-:W0:Y:S08]  /*10cd0*/  S2UR UR4, SR_CgaCtaId ;  /* 0x00000000000479c3 */ /* 0x000e300000008800 */
[----:B------:R-:W-:Y:S01]  /*10ce0*/  BAR.SYNC.DEFER_BLOCKING 0x5, 0x200 ;  /* 0x0148000000007b1d */ /* 0x000fe20000010000 */
[----:B------:R-:W-:-:S05]  /*10cf0*/  MOV R16, 0x400 ;  /* 0x0000040000107802 */ /* 0x000fca0000000f00 */
        /* <DEDUP_REMOVED lines=11> */
[----:B------:R-:W3:Y:S01]  /*10db0*/  S2R R27, SR_TID.X ;  /* 0x00000000001b7919 */ /* 0x000ee20000002100 */
[----:B------:R-:W-:Y:S01]  /*10dc0*/  F2FP.BF16.F32.PACK_AB R7, R52, R7 ;  /* 0x000000073407723e */ /* 0x000fe200000010ff */
[----:B------:R-:W-:Y:S01]  /*10dd0*/  ULDC.64 UR6, c[0x0][0xb98] ;  /* 0x0002e60000067ab9 */ /* 0x000fe20000000a00 */
[----:B------:R-:W4:Y:S04]  /*10de0*/  LDL.LU R0, [R1+0x48] ;  /* 0x0000480001007983 */ /* 0x000f280000300800 */
[----:B0-----:R-:W3:Y:S04]  /*10df0*/  LDL R32, [R1+0x84] ;  /* 0x0000840001207983 */ /* 0x001ee80000100800 */
[----:B------:R-:W3:Y:S01]  /*10e00*/  LDL R52, [R1+0x44] ;  /* 0x0000440001347983 */ /* 0x000ee20000100800 */
[----:B------:R-:W-:-:S03]  /*10e10*/  F2FP.BF16.F32.PACK_AB R9, R46, R9 ;  /* 0x000000092e09723e */ /* 0x000fc600000010ff */
[----:B------:R-:W3:Y:S04]  /*10e20*/  LDL.LU R48, [R1+0x60] ;  /* 0x0000600001307983 */ /* 0x000ee80000300800 */
[----:B------:R-:W3:Y:S01]  /*10e30*/  LDL.LU R46, [R1+0x64] ;  /* 0x00006400012e7983 */ /* 0x000ee20000300800 */
[----:B------:R-:W0:Y:S01]  /*10e40*/  S2R R41, SR_SWINHI ;  /* 0x0000000000297919 */ /* 0x000e220000002f00 */
        /* <DEDUP_REMOVED lines=15> */
[----:B------:R-:W3:Y:S01]  /*10f40*/  LDL R44, [R1+0x4c] ;  /* 0x00004c00012c7983 */ /* 0x000ee20000100800 */
[----:B------:R-:W-:Y:S01]  /*10f50*/  BAR.SYNC.DEFER_BLOCKING 0x1, 0x180 ;  /* 0x0046000000007b1d */ /* 0x000fe20000010000 */
[----:B--2---:R-:W-:-:S02]  /*10f60*/  IMAD.MOV.U32 R26, RZ, RZ, R2 ;  /* 0x000000ffff1a7224 */ /* 0x004fc400078e0002 */
[----:B----45:R-:W-:Y:S02]  /*10f70*/  IMAD.MOV.U32 R28, RZ, RZ, R0 ;  /* 0x000000ffff1c7224 */ /* 0x030fe400078e0000 */
[----:B---3--:R-:W-:-:S05]  /*10f80*/  IMAD.SHL.U32 R0, R27, 0x4, RZ ;  /* 0x000000041b007824 */ /* 0x008fca00078e00ff */
[----:B------:R-:W-:-:S04]  /*10f90*/  LOP3.LUT R0, R0, 0xc, RZ, 0xc0, !PT ;  /* 0x0000000c00007812 */ /* 0x000fc800078ec0ff */
[----:B------:R-:W-:-:S05]  /*10fa0*/  IADD3 R2, P0, R0, UR4, RZ ;  /* 0x0000000400027c10 */ /* 0x000fca000ff1e0ff */
[----:B-1----:R-:W-:Y:S01]  /*10fb0*/  IMAD.X R3, RZ, RZ, UR5, P0 ;  /* 0x00000005ff037e24 */ /* 0x002fe200080e06ff */
[----:B------:R-:W-:-:S04]  /*10fc0*/  ULDC.64 UR4, c[0x0][0xc00] ;  /* 0x0003000000047ab9 */ /* 0x000fc80000000a00 */
[----:B------:R1:W2:Y:S02]  /*10fd0*/  LDG.E.CONSTANT R0, desc[UR40][R2.64] ;  /* 0x0000002802007981 */ /* 0x0002a4000c1e9900 */
[----:B-1----:R-:W-:-:S04]  /*10fe0*/  LOP3.LUT P1, R2, R27, 0x3, RZ, 0xc0, !PT ;  /* 0x000000031b027812 */ /* 0x002fc8000782c0ff */
        /* <DEDUP_REMOVED lines=8> */
[C---:B------:R-:W-:Y:S02]  /*11070*/  IADD3 R59, P0, R6.reuse, 0x60, RZ ;  /* 0x00000060063b7810 */ /* 0x040fe40007f1e0ff */
[----:B------:R-:W-:Y:S02]  /*11080*/  IADD3 R55, P2, R6, 0x40, RZ ;  /* 0x0000004006377810 */ /* 0x000fe40007f5e0ff */
[----:B------:R-:W-:Y:S02]  /*11090*/  SEL R39, R25, R24, P1 ;  /* 0x0000001819277207 */ /* 0x000fe40000800000 */
[----:B------:R-:W-:Y:S02]  /*110a0*/  SEL R13, R12, R13, P1 ;  /* 0x0000000d0c0d7207 */ /* 0x000fe40000800000 */
[----:B------:R-:W-:-:S02]  /*110b0*/  SEL R57, R56, R57, P1 ;  /* 0x0000003938397207 */ /* 0x000fc40000800000 */
[----:B------:R-:W-:Y:S02]  /*110c0*/  SEL R25, R24, R25, P1 ;  /* 0x0000001918197207 */ /* 0x000fe40000800000 */
[----:B------:R-:W-:Y:S02]  /*110d0*/  SEL R43, R9, R8, P1 ;  /* 0x00000008092b7207 */ /* 0x000fe40000800000 */
[----:B------:R-:W-:Y:S02]  /*110e0*/  SEL R45, R8, R9, P1 ;  /* 0x00000009082d7207 */ /* 0x000fe40000800000 */
[----:B------:R-:W-:Y:S02]  /*110f0*/  LOP3.LUT R8, R55, 0x380, RZ, 0xc0, !PT ;  /* 0x0000038037087812 */ /* 0x000fe400078ec0ff */
[----:B------:R-:W-:Y:S02]  /*11100*/  LOP3.LUT R24, R59, 0x380, RZ, 0xc0, !PT ;  /* 0x000003803b187812 */ /* 0x000fe400078ec0ff */
[----:B------:R-:W-:-:S02]  /*11110*/  SEL R29, R15, R14, P1 ;  /* 0x0000000e0f1d7207 */ /* 0x000fc40000800000 */
[----:B------:R-:W-:Y:S02]  /*11120*/  SEL R15, R14, R15, P1 ;  /* 0x0000000f0e0f7207 */ /* 0x000fe40000800000 */
[----:B------:R-:W-:Y:S02]  /*11130*/  SHF.R.U64 R8, R8, 0x3, RZ ;  /* 0x0000000308087819 */ /* 0x000fe400000012ff */
[----:B------:R-:W-:Y:S02]  /*11140*/  SHF.R.U64 R24, R24, 0x3, RZ ;  /* 0x0000000318187819 */ /* 0x000fe400000012ff */
[----:B------:R-:W-:Y:S02]  /*11150*/  SEL R31, R11, R10, P1 ;  /* 0x0000000a0b1f7207 */ /* 0x000fe40000800000 */
[----:B------:R-:W-:Y:S02]  /*11160*/  SEL R33, R10, R11, P1 ;  /* 0x0000000b0a217207 */ /* 0x000fe40000800000 */
[----:B------:R-:W-:-:S02]  /*11170*/  SEL R47, R5, R4, P1 ;  /* 0x00000004052f7207 */ /* 0x000fc40000800000 */
[----:B------:R-:W-:Y:S02]  /*11180*/  SEL R49, R4, R5, P1 ;  /* 0x0000000504317207 */ /* 0x000fe40000800000 */
[----:B------:R-:W-:Y:S01]  /*11190*/  LOP3.LUT R10, R8, R55, RZ, 0x3c, !PT ;  /* 0x00000037080a7212 */ /* 0x000fe200078e3cff */
[----:B------:R-:W-:Y:S01]  /*111a0*/  IMAD.MOV.U32 R60, RZ, RZ, R26 ;  /* 0x000000ffff3c7224 */ /* 0x000fe200078e001a */
[----:B------:R-:W-:Y:S01]  /*111b0*/  LOP3.LUT R8, R24, R59, RZ, 0x3c, !PT ;  /* 0x0000003b18087212 */ /* 0x000fe200078e3cff */
[----:B------:R-:W-:Y:S01]  /*111c0*/  IMAD.MOV.U32 R50, RZ, RZ, R28 ;  /* 0x000000ffff327224 */ /* 0x000fe200078e001c */
[C---:B------:R-:W-:Y:S02]  /*111d0*/  IADD3 R53, P3, R6.reuse, 0x20, RZ ;  /* 0x0000002006357810 */ /* 0x040fe40007f7e0ff */
[----:B------:R-:W-:Y:S02]  /*111e0*/  LOP3.LUT R51, R6, 0x380, RZ, 0xc0, !PT ;  /* 0x0000038006337812 */ /* 0x000fe400078ec0ff */
[----:B------:R-:W-:-:S02]  /*111f0*/  LOP3.LUT R4, R53, 0x380, RZ, 0xc0, !PT ;  /* 0x0000038035047812 */ /* 0x000fc400078ec0ff */
[----:B------:R-:W-:Y:S02]  /*11200*/  SHF.R.U64 R51, R51, 0x3, RZ ;  /* 0x0000000333337819 */ /* 0x000fe400000012ff */
[----:B------:R-:W-:Y:S01]  /*11210*/  SHF.R.U64 R4, R4, 0x3, RZ ;  /* 0x0000000304047819 */ /* 0x000fe200000012ff */
[--C-:B------:R-:W-:Y:S01]  /*11220*/  IMAD.X R5, RZ, RZ, R7.reuse, P3 ;  /* 0x000000ffff057224 */ /* 0x100fe200018e0607 */
[----:B------:R-:W-:Y:S02]  /*11230*/  LOP3.LUT R6, R51, R6, RZ, 0x3c, !PT ;  /* 0x0000000633067212 */ /* 0x000fe400078e3cff */
[----:B------:R-:W-:Y:S01]  /*11240*/  LOP3.LUT R4, R4, R53, RZ, 0x3c, !PT ;  /* 0x0000003504047212 */ /* 0x000fe200078e3cff */
[--C-:B------:R-:W-:Y:S01]  /*11250*/  IMAD.X R9, RZ, RZ, R7.reuse, P0 ;  /* 0x000000ffff097224 */ /* 0x100fe200000e0607 */
[----:B------:R-:W-:Y:S01]  /*11260*/  MOV R40, R6 ;  /* 0x0000000600287202 */ /* 0x000fe20000000f00 */
[----:B------:R-:W-:Y:S01]  /*11270*/  IMAD.X R11, RZ, RZ, R7, P2 ;  /* 0x000000ffff0b7224 */ /* 0x000fe200010e0607 */
[----:B------:R-:W-:-:S02]  /*11280*/  MOV R38, R4 ;  /* 0x0000000400267202 */ /* 0x000fc40000000f00 */
        /* <DEDUP_REMOVED lines=14> */
[----:B------:R-:W3:Y:S04]  /*11370*/  SHFL.IDX PT, R34, R45, R12, 0x1c1f ;  /* 0x001c1f0c2d227589 */ /* 0x000ee800000e0000 */
[----:B------:R-:W-:Y:S04]  /*11380*/  SHFL.IDX PT, R35, R35, R0, 0x1c1f ;  /* 0x001c1f0023237589 */ /* 0x000fe800000e0000 */
[----:B------:R-:W4:Y:S04]  /*11390*/  SHFL.IDX PT, R28, R37, R12, 0x1c1f ;  /* 0x001c1f0c251c7589 */ /* 0x000f2800000e0000 */
[----:B------:R2:W-:Y:S04]  /*113a0*/  SHFL.IDX PT, R47, R47, R0, 0x1c1f ;  /* 0x001c1f002f2f7589 */ /* 0x0005e800000e0000 */
[----:B------:R4:W4:Y:S01]  /*113b0*/  SHFL.IDX PT, R36, R49, R12, 0x1c1f ;  /* 0x001c1f0c31247589 */ /* 0x00092200000e0000 */
        /* <DEDUP_REMOVED lines=10> */
[----:B---3--:R-:W-:Y:S02]  /*11460*/  SEL R9, R43, R34, P1 ;  /* 0x000000222b097207 */ /* 0x008fe40000800000 */
[----:B------:R-:W-:Y:S02]  /*11470*/  SEL R11, R34, R43, P1 ;  /* 0x0000002b220b7207 */ /* 0x000fe40000800000 */
[----:B----4-:R-:W-:Y:S02]  /*11480*/  SEL R12, R35, R28, P1 ;  /* 0x0000001c230c7207 */ /* 0x010fe40000800000 */
[----:B------:R-:W-:Y:S02]  /*11490*/  SEL R14, R28, R35, P1 ;  /* 0x000000231c0e7207 */ /* 0x000fe40000800000 */
[----:B------:R-:W-:-:S02]  /*114a0*/  SEL R13, R47, R36, P1 ;  /* 0x000000242f0d7207 */ /* 0x000fc40000800000 */
[----:B-1----:R-:W-:Y:S02]  /*114b0*/  SEL R4, R29, R24, P1 ;  /* 0x000000181d047207 */ /* 0x002fe40000800000 */
[----:B------:R-:W-:Y:S02]  /*114c0*/  SEL R6, R24, R29, P1 ;  /* 0x0000001d18067207 */ /* 0x000fe40000800000 */
[----:B------:R-:W-:Y:S02]  /*114d0*/  SEL R5, R41, R32, P1 ;  /* 0x0000002029057207 */ /* 0x000fe40000800000 */
[----:B------:R-:W-:Y:S02]  /*114e0*/  SEL R7, R32, R41, P1 ;  /* 0x0000002920077207 */ /* 0x000fe40000800000 */
[----:B------:R-:W-:Y:S01]  /*114f0*/  SEL R15, R36, R47, P1 ;  /* 0x0000002f240f7207 */ /* 0x000fe20000800000 */
[----:B------:R-:W-:Y:S01]  /*11500*/  IMAD.IADD R31, R52, 0x1, R42 ;  /* 0x00000001341f7824 */ /* 0x000fe200078e022a */
[----:B------:R-:W-:Y:S01]  /*11510*/  SEL R33, R50, RZ, !P0 ;  /* 0x000000ff32217207 */ /* 0x000fe20004000000 */
[----:B------:R1:W-:Y:S04]  /*11520*/  STSM.16.M88.4 [R38], R4 ;  /* 0x0000000426007844 */ /* 0x0003e80000000200 */
[----:B------:R2:W-:Y:S04]  /*11530*/  STSM.16.M88.4 [R30], R8 ;  /* 0x000000081e007844 */ /* 0x0005e80000000200 */
[----:B------:R3:W-:Y:S01]  /*11540*/  STSM.16.M88.4 [R27], R12 ;  /* 0x0000000c1b007844 */ /* 0x0007e20000000200 */
[----:B------:R-:W-:Y:S01]  /*11550*/  IADD3 R24, P2, R48, UR4, RZ ;  /* 0x0000000430187c10 */ /* 0x000fe2000ff5e0ff */
[----:B------:R-:W-:Y:S01]  /*11560*/  IMAD.MOV.U32 R28, RZ, RZ, RZ ;  /* 0x000000ffff1c7224 */ /* 0x000fe200078e00ff */
[----:B------:R-:W-:Y:S01]  /*11570*/  ULDC UR8, c[0x0][0xa88] ;  /* 0x0002a20000087ab9 */ /* 0x000fe20000000800 */
[----:B------:R-:W4:Y:S01]  /*11580*/  LDL R34, [R1+0x70] ;  /* 0x0000700001227983 */ /* 0x000f220000100800 */
[----:B------:R-:W-:Y:S01]  /*11590*/  IADD3.X R25, R46, UR5, RZ, P2, !PT ;  /* 0x000000052e197c10 */ /* 0x000fe200097fe4ff */
[----:B------:R-:W-:Y:S01]  /*115a0*/  ULDC.64 UR4, c[0x0][0xb90] ;  /* 0x0002e40000047ab9 */ /* 0x000fe20000000a00 */
[----:B------:R-:W-:Y:S06]  /*115b0*/  BAR.SYNC.DEFER_BLOCKING 0x1, 0x180 ;  /* 0x0046000000007b1d */ /* 0x000fec0000010000 */
[----:B------:R-:W3:Y:S01]  /*115c0*/  @P0 LDG.E R28, desc[UR40][R24.64] ;  /* 0x00000028181c0981 */ /* 0x000ee2000c1e1900 */
[----:B0-----:R-:W-:-:S13]  /*115d0*/  ISETP.NE.AND P2, PT, R0, 0x1, PT ;  /* 0x000000010000780c */ /* 0x001fda0003f45270 */
[----:B------:R-:W0:Y:S08]  /*115e0*/  @P2 LDC R26, c[0x0][0xbec] ;  /* 0x0002fb00ff1a2b82 */ /* 0x000e300000000800 */
[----:B------:R-:W2:Y:S01]  /*115f0*/  @P2 LDC R29, c[0x0][0xbf0] ;  /* 0x0002fc00ff1d2b82 */ /* 0x000ea20000000800 */
[----:B------:R-:W-:Y:S01]  /*11600*/  SHF.R.S32.HI R32, RZ, 0x1f, R44 ;  /* 0x0000001fff207819 */ /* 0x000fe2000001142c */
[----:B-1----:R-:W-:-:S04]  /*11610*/  IMAD.MOV.U32 R7, RZ, RZ, R31 ;  /* 0x000000ffff077224 */ /* 0x002fc800078e001f */
[----:B------:R-:W-:Y:S02]  /*11620*/  IMAD R5, R32, UR4, RZ ;  /* 0x0000000420057c24 */ /* 0x000fe4000f8e02ff */
[----:B0-----:R-:W-:-:S05]  /*11630*/  @P2 IMAD.HI.U32 R4, R31, R26, RZ ;  /* 0x0000001a1f042227 */ /* 0x001fca00078e00ff */
[----:B--2---:R-:W-:Y:S01]  /*11640*/  @P2 SHF.R.U32.HI R7, RZ, R29, R4 ;  /* 0x0000001dff072219 */ /* 0x004fe20000011604 */
[----:B------:R-:W-:Y:S01]  /*11650*/  IMAD R11, R44, UR5, R5 ;  /* 0x000000052c0b7c24 */ /* 0x000fe2000f8e0205 */
[----:B------:R-:W-:-:S03]  /*11660*/  SEL R30, R60, RZ, !P0 ;  /* 0x000000ff3c1e7207 */ /* 0x000fc60004000000 */
[----:B------:R-:W-:Y:S02]  /*11670*/  IMAD.MOV R9, RZ, RZ, -R7 ;  /* 0x000000ffff097224 */ /* 0x000fe400078e0a07 */
[----:B------:R-:W-:Y:S02]  /*11680*/  IMAD R6, R30, UR6, RZ ;  /* 0x000000061e067c24 */ /* 0x000fe4000f8e02ff */
        /* <DEDUP_REMOVED lines=36> */
.L_x_1973:
[----:B------:R-:W2:Y:S01]  /*118d0*/  LDL R12, [R1+0x80] ;  /* 0x00008000010c7983 */ /* 0x000ea20000100800 */
[----:B------:R-:W-:Y:S01]  /*118e0*/  VIADD R13, R13, 0xffffff80 ;  /* 0xffffff800d0d7836 */ /* 0x000fe20000000000 */
[----:B------:R-:W-:Y:S01]  /*118f0*/  ULDC.64 UR4, c[0x0][0xaa0] ;  /* 0x0002a80000047ab9 */ /* 0x000fe20000000a00 */
[----:B-----5:R-:W-:Y:S01]  /*11900*/  IMAD R35, R9, R0, RZ ;  /* 0x0000000009237224 */ /* 0x020fe200078e02ff */
[----:B------:R-:W-:Y:S01]  /*11910*/  SHFL.IDX PT, R4, R10, RZ, 0x1c1f ;  /* 0x001c1fff0a047589 */ /* 0x000fe200000e0000 */
[----:B------:R-:W-:Y:S01]  /*11920*/  IMAD.WIDE R2, R11, 0x2, R2 ;  /* 0x000000020b027825 */ /* 0x000fe200078e0202 */
[----:B------:R-:W-:Y:S02]  /*11930*/  SHF.R.S32.HI R8, RZ, 0x1f, R13 ;  /* 0x0000001fff087819 */ /* 0x000fe4000001140d */
[----:B------:R-:W0:Y:S02]  /*11940*/  SHFL.IDX PT, R5, R14, RZ, 0x1c1f ;  /* 0x001c1fff0e057589 */ /* 0x000e2400000e0000 */
[----:B------:R-:W-:-:S02]  /*11950*/  LEA.HI R8, R8, R13, RZ, 0x7 ;  /* 0x0000000d08087211 */ /* 0x000fc400078f38ff */
[----:B------:R-:W-:Y:S04]  /*11960*/  SHFL.IDX PT, R6, R10, 0x1, 0x1c1f ;  /* 0x003c1f000a067f89 */ /* 0x000fe800000e0000 */
[----:B------:R-:W1:Y:S01]  /*11970*/  SHFL.IDX PT, R7, R14, 0x1, 0x1c1f ;  /* 0x003c1f000e077f89 */ /* 0x000e6200000e0000 */
[----:B------:R-:W-:Y:S02]  /*11980*/  LOP3.LUT R8, R8, 0xffffff80, RZ, 0xc0, !PT ;  /* 0xffffff8008087812 */ /* 0x000fe400078ec0ff */
[----:B------:R-:W-:Y:S02]  /*11990*/  SHF.R.S32.HI R36, RZ, 0x1f, R48 ;  /* 0x0000001fff247819 */ /* 0x000fe40000011430 */
[----:B------:R-:W-:Y:S01]  /*119a0*/  IADD3 R25, P4, R2, 0x3000, RZ ;  /* 0x0000300002197810 */ /* 0x000fe20007f9e0ff */
[----:B------:R-:W-:Y:S01]  /*119b0*/  IMAD.IADD R8, R13, 0x1, -R8 ;  /* 0x000000010d087824 */ /* 0x000fe200078e0a08 */
[----:B------:R-:W-:-:S02]  /*119c0*/  LEA.HI R36, R36, R48, RZ, 0x3 ;  /* 0x0000003024247211 */ /* 0x000fc400078f18ff */
[----:B------:R-:W-:Y:S02]  /*119d0*/  IADD3 R13, P3, R2, 0x1800, RZ ;  /* 0x00001800020d7810 */ /* 0x000fe40007f7e0ff */
[----:B------:R-:W-:Y:S02]  /*119e0*/  LOP3.LUT P0, RZ, R8, 0x3, RZ, 0xc0, !PT ;  /* 0x0000000308ff7812 */ /* 0x000fe4000780c0ff */
[----:B------:R-:W-:Y:S02]  /*119f0*/  LOP3.LUT R36, R36, 0xfffffff8, RZ, 0xc0, !PT ;  /* 0xfffffff824247812 */ /* 0x000fe400078ec0ff */
[----:B------:R-:W-:Y:S02]  /*11a00*/  LOP3.LUT R9, R2, 0x380, RZ, 0xc0, !PT ;  /* 0x0000038002097812 */ /* 0x000fe400078ec0ff */
[----:B------:R-:W-:Y:S01]  /*11a10*/  LOP3.LUT R24, R25, 0x380, RZ, 0xc0, !PT ;  /* 0x0000038019187812 */ /* 0x000fe200078ec0ff */
[----:B------:R-:W-:Y:S01]  /*11a20*/  IMAD.IADD R36, R48, 0x1, -R36 ;  /* 0x0000000130247824 */ /* 0x000fe200078e0a24 */
[----:B------:R-:W-:-:S02]  /*11a30*/  SHF.R.U64 R9, R9, 0x3, RZ ;  /* 0x0000000309097819 */ /* 0x000fc400000012ff */
[----:B------:R-:W-:-:S04]  /*11a40*/  SHF.R.U64 R24, R24, 0x3, RZ ;  /* 0x0000000318187819 */ /* 0x000fc800000012ff */
[----:B------:R-:W-:Y:S01]  /*11a50*/  LOP3.LUT R24, R24, R25, RZ, 0x3c, !PT ;  /* 0x0000001918187212 */ /* 0x000fe200078e3cff */
[----:B------:R-:W-:Y:S02]  /*11a60*/  IMAD.X R25, RZ, RZ, R3, P4 ;  /* 0x000000ffff197224 */ /* 0x000fe400020e0603 */
[----:B--2---:R-:W-:-:S04]  /*11a70*/  IMAD.IADD R12, R12, 0x1, R42 ;  /* 0x000000010c0c7824 */ /* 0x004fc800078e022a */
[C---:B------:R-:W-:Y:S01]  /*11a80*/  VIADD R8, R12.reuse, 0x8 ;  /* 0x000000080c087836 */ /* 0x040fe20000000000 */
[-C--:B------:R-:W-:Y:S02]  /*11a90*/  ISETP.GE.OR P1, PT, R12, R35.reuse, P0 ;  /* 0x000000230c00720c */ /* 0x080fe40000726670 */
[----:B------:R-:W-:Y:S02]  /*11aa0*/  LOP3.LUT R12, R13, 0x380, RZ, 0xc0, !PT ;  /* 0x000003800d0c7812 */ /* 0x000fe400078ec0ff */
[----:B------:R-:W-:Y:S02]  /*11ab0*/  ISETP.GE.OR P0, PT, R8, R35, P0 ;  /* 0x000000230800720c */ /* 0x000fe40000706670 */
[----:B------:R-:W-:Y:S02]  /*11ac0*/  SHF.R.U64 R12, R12, 0x3, RZ ;  /* 0x000000030c0c7819 */ /* 0x000fe400000012ff */
[----:B------:R-:W-:Y:S01]  /*11ad0*/  LOP3.LUT R8, R9, R2, RZ, 0x3c, !PT ;  /* 0x0000000209087212 */ /* 0x000fe200078e3cff */
[--C-:B------:R-:W-:Y:S01]  /*11ae0*/  IMAD.MOV.U32 R9, RZ, RZ, R3.reuse ;  /* 0x000000ffff097224 */ /* 0x100fe200078e0003 */
[----:B------:R-:W-:Y:S01]  /*11af0*/  LOP3.LUT R12, R12, R13, RZ, 0x3c, !PT ;  /* 0x0000000d0c0c7212 */ /* 0x000fe200078e3cff */
[----:B------:R-:W-:-:S02]  /*11b00*/  IMAD.X R13, RZ, RZ, R3, P3 ;  /* 0x000000ffff0d7224 */ /* 0x000fc400018e0603 */
[----:B0-----:R-:W-:Y:S04]  /*11b10*/  @!P1 ST.E desc[UR40][R4.64], R21 ;  /* 0x0000001504009985 */ /* 0x001fe8000c101928 */
[----:B-1----:R0:W-:Y:S04]  /*11b20*/  @!P0 ST.E desc[UR40][R6.64], R20 ;  /* 0x0000001406008985 */ /* 0x0021e8000c101928 */
[----:B------:R-:W2:Y:S04]  /*11b30*/  LD.E.128 R8, desc[UR40][R8.64] ;  /* 0x0000002808087980 */ /* 0x000ea8000c101d00 */
[----:B------:R-:W3:Y:S01]  /*11b40*/  LD.E.128 R12, desc[UR40][R12.64] ;  /* 0x000000280c0c7980 */ /* 0x000ee2000c101d00 */
[----:B0-----:R-:W-:-:S03]  /*11b50*/  IMAD R20, R36, 0x30, R37 ;  /* 0x0000003024147824 */ /* 0x001fc600078e0225 */
[----:B------:R-:W4:Y:S01]  /*11b60*/  LD.E.128 R24, desc[UR40][R24.64] ;  /* 0x0000002818187980 */ /* 0x000f22000c101d00 */
[----:B------:R-:W-:-:S03]  /*11b70*/  IADD3 R31, P0, R2, 0x4800, RZ ;  /* 0x00004800021f7810 */ /* 0x000fc60007f1e0ff */
[----:B------:R-:W2:Y:S01]  /*11b80*/  LDL R36, [R1+0x88] ;  /* 0x0000880001247983 */ /* 0x000ea20000100800 */
[----:B------:R-:W-:Y:S01]  /*11b90*/  LOP3.LUT R2, R31, 0x380, RZ, 0xc0, !PT ;  /* 0x000003801f027812 */ /* 0x000fe200078ec0ff */
[----:B------:R-:W-:-:S03]  /*11ba0*/  IMAD.X R5, RZ, RZ, R3, P0 ;  /* 0x000000ffff057224 */ /* 0x000fc600000e0603 */
[----:B------:R-:W-:-:S04]  /*11bb0*/  SHF.R.U64 R2, R2, 0x3, RZ ;  /* 0x0000000302027819 */ /* 0x000fc800000012ff */
[----:B------:R-:W-:Y:S02]  /*11bc0*/  LOP3.LUT R4, R2, R31, RZ, 0x3c, !PT ;  /* 0x0000001f02047212 */ /* 0x000fe400078e3cff */
[----:B------:R-:W0:Y:S01]  /*11bd0*/  @P2 LDC R31, c[0x0][0xbec] ;  /* 0x0002fb00ff1f2b82 */ /* 0x000e220000000800 */
[----:B------:R-:W-:-:S03]  /*11be0*/  IMAD R3, R29, UR4, RZ ;  /* 0x000000041d037c24 */ /* 0x000fc6000f8e02ff */
[----:B------:R-:W5:Y:S01]  /*11bf0*/  LD.E.128 R4, desc[UR40][R4.64] ;  /* 0x0000002804047980 */ /* 0x000f62000c101d00 */
[C---:B------:R-:W-:Y:S02]  /*11c00*/  IMAD R21, R28.reuse, UR5, R3 ;  /* 0x000000051c157c24 */ /* 0x040fe4000f8e0203 */
[----:B------:R-:W-:Y:S01]  /*11c10*/  IMAD.WIDE.U32 R2, R28, UR4, RZ ;  /* 0x000000041c027c25 */ /* 0x000fe2000f8e00ff */
[----:B------:R-:W1:Y:S01]  /*11c20*/  @P2 LDC R29, c[0x0][0xbf0] ;  /* 0x0002fc00ff1d2b82 */ /* 0x000e620000000800 */
[----:B------:R-:W-:Y:S01]  /*11c30*/  ULDC.64 UR4, c[0x0][0xae8] ;  /* 0x0002ba0000047ab9 */ /* 0x000fe20000000a00 */
[----:B------:R-:W-:Y:S01]  /*11c40*/  @!PT LDS RZ, [RZ] ;  /* 0x00000000fffff984 */ /* 0x000fe20000000800 */
[----:B------:R-:W-:Y:S01]  /*11c50*/  @!PT LDS RZ, [RZ] ;  /* 0x00000000fffff984 */ /* 0x000fe20000000800 */
[----:B------:R-:W-:Y:S01]  /*11c60*/  @!PT LDS RZ, [RZ] ;  /* 0x00000000fffff984 */ /* 0x000fe20000000800 */
[----:B------:R-:W-:Y:S01]  /*11c70*/  @!PT LDS RZ, [RZ] ;  /* 0x00000000fffff984 */ /* 0x000fe20000000800 */
[----:B------:R0:W-:Y:S06]  /*11c80*/  MEMBAR.ALL.CTA ;  /* 0x0000000000007992 */ /* 0x0001ec0000008000 */
[----:B0-----:R-:W0:Y:S01]  /*11c90*/  FENCE.VIEW.ASYNC.S ;  /* 0x00000000000073c6 */ /* 0x001e220000000000 */
[----:B------:R-:W-:-:S02]  /*11ca0*/  IMAD.IADD R3, R3, 0x1, R21 ;  /* 0x0000000103037824 */ /* 0x000fc400078e0215 */
[----:B------:R-:W-:Y:S02]  /*11cb0*/  IMAD R21, R32, UR4, RZ ;  /* 0x0000000420157c24 */ /* 0x000fe4000f8e02ff */
[----:B------:R-:W-:Y:S02]  /*11cc0*/  IMAD.IADD R32, R42, 0x1, R20 ;  /* 0x000000012a207824 */ /* 0x000fe400078e0214 */
[C---:B------:R-:W-:Y:S02]  /*11cd0*/  IMAD R21, R44.reuse, UR5, R21 ;  /* 0x000000052c157c24 */ /* 0x040fe4000f8e0215 */
[----:B------:R-:W-:Y:S01]  /*11ce0*/  IMAD.WIDE.U32 R2, R44, UR4, R2 ;  /* 0x000000042c027c25 */ /* 0x000fe2000f8e0002 */
[----:B------:R-:W-:-:S03]  /*11cf0*/  ULDC.64 UR4, c[0x0][0xaf0] ;  /* 0x0002bc0000047ab9 */ /* 0x000fc60000000a00 */
[----:B------:R-:W-:-:S04]  /*11d00*/  @P2 IMAD.HI.U32 R20, R32, R31, RZ ;  /* 0x0000001f20142227 */ /* 0x000fc800078e00ff */
[----:B------:R-:W-:Y:S02]  /*11d10*/  IMAD.IADD R3, R3, 0x1, R21 ;  /* 0x0000000103037824 */ /* 0x000fe400078e0215 */
[----:B------:R-:W-:Y:S02]  /*11d20*/  IMAD.MOV.U32 R21, RZ, RZ, R32 ;  /* 0x000000ffff157224 */ /* 0x000fe400078e0020 */
[----:B------:R-:W-:Y:S01]  /*11d30*/  IMAD R28, R30, UR4, RZ ;  /* 0x000000041e1c7c24 */ /* 0x000fe2000f8e02ff */
[----:B-1----:R-:W-:Y:S01]  /*11d40*/  @P2 SHF.R.U32.HI R21, RZ, R29, R20 ;  /* 0x0000001dff152219 */ /* 0x002fe20000011614 */
[----:B------:R-:W-:-:S04]  /*11d50*/  IMAD.WIDE.U32 R2, R33, UR4, R2 ;  /* 0x0000000421027c25 */ /* 0x000fc8000f8e0002 */
[----:B------:R-:W-:Y:S01]  /*11d60*/  IMAD R29, R33, UR5, R28 ;  /* 0x00000005211d7c24 */ /* 0x000fe2000f8e021c */
[--C-:B------:R-:W-:Y:S01]  /*11d70*/  SHF.R.S32.HI R20, RZ, 0x1f, R21.reuse ;  /* 0x0000001fff147819 */ /* 0x100fe20000011415 */
[----:B------:R-:W-:Y:S01]  /*11d80*/  IMAD.MOV R31, RZ, RZ, -R21 ;  /* 0x000000ffff1f7224 */ /* 0x000fe200078e0a15 */
[----:B------:R-:W-:Y:S01]  /*11d90*/  ULDC.64 UR4, c[0x0][0xae0] ;  /* 0x0002b80000047ab9 */ /* 0x000fe20000000a00 */
        /* <DEDUP_REMOVED lines=13> */
[C---:B------:R-:W-:Y:S01]  /*11e70*/  LEA R30, P0, R2.reuse, UR4, 0x1 ;  /* 0x00000004021e7c11 */ /* 0x040fe2000f8008ff */
[----:B------:R-:W-:Y:S01]  /*11e80*/  IMAD.IADD R32, R37, 0x1, R42 ;  /* 0x0000000125207824 */ /* 0x000fe200078e022a */
        /* <DEDUP_REMOVED lines=22> */
[----:B------:R-:W1:Y:S04]  /*11ff0*/  SHFL.IDX PT, R30, R30, 0x3, 0x181f ;  /* 0x00781f001e1e7f89 */ /* 0x000e6800000e0000 */
[----:B------:R-:W0:Y:S01]  /*12000*/  SHFL.IDX PT, R31, R31, 0x3, 0x181f ;  /* 0x00781f001f1f7f89 */ /* 0x000e2200000e0000 */
        /* <DEDUP_REMOVED lines=11> */
.L_x_1972:
[----:B------:R-:W2:Y:S01]  /*120c0*/  LDL.LU R4, [R1+0x60] ;  /* 0x0000600001047983 */ /* 0x000ea20000300800 */
[----:B------:R-:W-:Y:S01]  /*120d0*/  ULDC.64 UR4, c[0x0][0xc00] ;  /* 0x0003000000047ab9 */ /* 0x000fe20000000a00 */
[----:B------:R-:W-:Y:S01]  /*120e0*/  IMAD.MOV.U32 R6, RZ, RZ, RZ ;  /* 0x000000ffff067224 */ /* 0x000fe200078e00ff */
[----:B------:R-:W3:Y:S01]  /*120f0*/  LDC R25, c[0x0][0xbe8] ;  /* 0x0002fa00ff197b82 */ /* 0x000ee20000000800 */
[----:B------:R-:W1:Y:S01]  /*12100*/  LDL.LU R0, [R1+0x64] ;  /* 0x0000640001007983 */ /* 0x000e620000300800 */
[----:B------:R-:W-:-:S04]  /*12110*/  ISETP.NE.U32.AND P0, PT, RZ, UR4, PT ;  /* 0x00000004ff007c0c */ /* 0x000fc8000bf05070 */
[----:B------:R-:W-:Y:S02]  /*12120*/  ISETP.NE.AND.EX P0, PT, RZ, UR5, PT, P0 ;  /* 0x00000005ff007c0c */ /* 0x000fe4000bf05300 */
[----:B--2---:R-:W-:-:S04]  /*12130*/  IADD3 R2, P1, R4, UR4, RZ ;  /* 0x0000000404027c10 */ /* 0x004fc8000ff3e0ff */
[----:B-1----:R-:W-:Y:S01]  /*12140*/  IADD3.X R3, R0, UR5, RZ, P1, !PT ;  /* 0x0000000500037c10 */ /* 0x002fe20008ffe4ff */
[----:B------:R-:W-:Y:S02]  /*12150*/  ULDC.64 UR4, c[0x0][0xc08] ;  /* 0x0003020000047ab9 */ /* 0x000fe40000000a00 */
[----:B------:R-:W-:-:S04]  /*12160*/  ISETP.NE.U32.AND P1, PT, RZ, UR4, PT ;  /* 0x00000004ff007c0c */ /* 0x000fc8000bf25070 */
[----:B------:R1:W5:Y:S01]  /*12170*/  @P0 LDG.E R6, desc[UR40][R2.64] ;  /* 0x0000002802060981 */ /* 0x000362000c1e1900 */
[----:B------:R-:W-:Y:S01]  /*12180*/  ISETP.NE.AND.EX P1, PT, RZ, UR5, PT, P1 ;  /* 0x00000005ff007c0c */ /* 0x000fe2000bf25310 */
[----:B------:R-:W2:-:S12]  /*12190*/  S2R R7, SR_TID.X ;  /* 0x0000000000077919 */ /* 0x000e980000002100 */
[----:B------:R-:W-:Y:S01]  /*121a0*/  @P1 IADD3 R4, P2, R4, UR4, RZ ;  /* 0x0000000404041c10 */ /* 0x000fe2000ff5e0ff */
[----:B------:R-:W-:-:S03]  /*121b0*/  ULDC UR4, c[0x0][0xa88] ;  /* 0x0002a20000047ab9 */ /* 0x000fc60000000800 */
[----:B------:R-:W-:Y:S01]  /*121c0*/  @P1 IADD3.X R5, R0, UR5, RZ, P2, !PT ;  /* 0x0000000500051c10 */ /* 0x000fe200097fe4ff */
[----:B------:R-:W-:-:S06]  /*121d0*/  IMAD.U32 R0, RZ, RZ, UR4 ;  /* 0x00000004ff007e24 */ /* 0x000fcc000f8e00ff */
[----:B------:R1:W5:Y:S01]  /*121e0*/  @P1 LDG.E R0, desc[UR40][R4.64] ;  /* 0x0000002804001981 */ /* 0x000362000c1e1900 */
[----:B---3--:R-:W-:Y:S01]  /*121f0*/  ISETP.NE.AND P2, PT, R25, 0x1, PT ;  /* 0x000000011900780c */ /* 0x008fe20003f45270 */
[----:B--2--5:R-:W-:-:S12]  /*12200*/  VIADD R28, R7, 0xffffff80 ;  /* 0xffffff80071c7836 */ /* 0x024fd80000000000 */
[----:B------:R-:W2:Y:S01]  /*12210*/  @P2 LDC R27, c[0x0][0xbec] ;  /* 0x0002fb00ff1b2b82 */ /* 0x000ea20000000800 */
[----:B------:R-:W-:Y:S01]  /*12220*/  ISETP.GE.AND P3, PT, R28, 0xc0, PT ;  /* 0x000000c01c00780c */ /* 0x000fe20003f66270 */
[----:B-1----:R-:W-:-:S12]  /*12230*/  @P1 BRA `(.L_x_1975) ;  /* 0x0000000000101947 */ /* 0x002fd80003800000 */
[----:B------:R-:W-:Y:S05]  /*12240*/  @!P0 BRA `(.L_x_1975) ;  /* 0x00000000000c8947 */ /* 0x000fea0003800000 */
[----:B------:R-:W3:Y:S04]  /*12250*/  LDG.E R5, desc[UR40][R2.64] ;  /* 0x0000002802057981 */ /* 0x000ee8000c1e1900 */
[----:B------:R-:W3:Y:S02]  /*12260*/  LDG.E R0, desc[UR40][R2.64+0x4] ;  /* 0x0000042802007981 */ /* 0x000ee4000c1e1900 */
[----:B---3--:R-:W-:-:S07]  /*12270*/  IMAD.IADD R0, R0, 0x1, -R5 ;  /* 0x0000000100007824 */ /* 0x008fce00078e0a05 */
.L_x_1975:
[----:B------:R-:W3:Y:S04]  /*12280*/  LDL.LU R3, [R1+0x48] ;  /* 0x0000480001037983 */ /* 0x000ee80000300800 */
[----:B------:R-:W4:Y:S04]  /*12290*/  LDL.LU R2, [R1+0x6c] ;  /* 0x00006c0001027983 */ /* 0x000f280000300800 */
[----:B------:R-:W2:Y:S04]  /*122a0*/  LDL R26, [R1+0x4c] ;  /* 0x00004c00011a7983 */ /* 0x000ea80000100800 */
[----:B------:R1:W5:Y:S01]  /*122b0*/  LDL R24, [R1+0x28] ;  /* 0x0000280001187983 */ /* 0x0003620000100800 */
[----:B------:R-:W-:Y:S01]  /*122c0*/  BSSY B1, `(.L_x_1976) ;  /* 0x000002c000017945 */ /* 0x000fe20003800000 */
[----:B------:R-:W-:-:S02]  /*122d0*/  SHF.R.S32.HI R11, RZ, 0x1f, R6 ;  /* 0x0000001fff0b7819 */ /* 0x000fc40000011406 */
[----:B---3--:R-:W-:Y:S02]  /*122e0*/  SEL R13, R3, RZ, !P0 ;  /* 0x000000ff030d7207 */ /* 0x008fe40004000000 */
[----:B----4-:R-:W-:Y:S02]  /*122f0*/  SEL R12, R2, RZ, !P0 ;  /* 0x000000ff020c7207 */ /* 0x010fe40004000000 */
[----:B--2---:R-:W-:Y:S01]  /*12300*/  SHF.R.S32.HI R10, RZ, 0x1f, R26 ;  /* 0x0000001fff0a7819 */ /* 0x004fe2000001141a */
[----:B-1----:R-:W-:Y:S06]  /*12310*/  @P3 BRA `(.L_x_1977) ;  /* 0x0000000000983947 */ /* 0x002fec0003800000 */
[----:B------:R-:W1:Y:S01]  /*12320*/  LDC R9, c[0x0][0xbe8] ;  /* 0x0002fa00ff097b82 */ /* 0x000e620000000800 */
[----:B-----5:R-:W-:Y:S01]  /*12330*/  IADD3 R8, R24, -0x80, R7 ;  /* 0xffffff8018087810 */ /* 0x020fe20007ffe007 */
[----:B-1----:R-:W-:-:S05]  /*12340*/  IMAD R2, R0, R9, RZ ;  /* 0x0000000900027224 */ /* 0x002fca00078e02ff */
        /* <DEDUP_REMOVED lines=9> */
[----:B------:R-:W1:Y:S01]  /*123e0*/  @P0 LDC R15, c[0x0][0xbec] ;  /* 0x0002fb00ff0f0b82 */ /* 0x000e620000000800 */
[----:B------:R-:W-:Y:S01]  /*123f0*/  IMAD R7, R26, UR5, R7 ;  /* 0x000000051a077c24 */ /* 0x000fe2000f8e0207 */
[----:B------:R-:W-:-:S03]  /*12400*/  ULDC.64 UR4, c[0x0][0xb98] ;  /* 0x0002e60000047ab9 */ /* 0x000fc60000000a00 */
[----:B------:R-:W-:-:S03]  /*12410*/  IMAD.IADD R3, R3, 0x1, R7 ;  /* 0x0000000103037824 */ /* 0x000fc600078e0207 */
[----:B------:R-:W2:Y:S01]  /*12420*/  @P0 LDC R21, c[0x0][0xbf0] ;  /* 0x0002fc00ff150b82 */ /* 0x000ea20000000800 */
[----:B------:R-:W-:-:S04]  /*12430*/  IMAD.WIDE.U32 R2, R13, UR4, R2 ;  /* 0x000000040d027c25 */ /* 0x000fc8000f8e0002 */
[----:B-1----:R-:W-:-:S05]  /*12440*/  @P0 IMAD.HI.U32 R4, R8, R15, RZ ;  /* 0x0000000f08040227 */ /* 0x002fca00078e00ff */
        /* <DEDUP_REMOVED lines=19> */
.L_x_1977:
[----:B------:R-:W-:Y:S05]  /*12580*/  BSYNC B1 ;  /* 0x0000000000017941 */ /* 0x000fea0003800000 */
.L_x_1976:
[----:B------:R-:W2:Y:S04]  /*12590*/  LDL R15, [R1+0x70] ;  /* 0x00007000010f7983 */ /* 0x000ea80000100800 */
[----:B------:R-:W3:Y:S01]  /*125a0*/  LDL R20, [R1+0x88] ;  /* 0x0000880001147983 */ /* 0x000ee20000100800 */
[--C-:B-1----:R-:W-:Y:S01]  /*125b0*/  SHF.R.S32.HI R4, RZ, 0x1f, R28.reuse ;  /* 0x0000001fff047819 */ /* 0x102fe2000001141c */
[----:B------:R-:W1:Y:S01]  /*125c0*/  @P2 LDC R9, c[0x0][0xbf0] ;  /* 0x0002fc00ff092b82 */ /* 0x000e620000000800 */
        /* <DEDUP_REMOVED lines=10> */
[----:B------:R-:W-:Y:S02]  /*12670*/  IMAD.IADD R4, R28, 0x1, -R4 ;  /* 0x000000011c047824 */ /* 0x000fe400078e0a04 */
[----:B------:R-:W-:Y:S02]  /*12680*/  IMAD.IADD R3, R3, 0x1, R5 ;  /* 0x0000000103037824 */ /* 0x000fe400078e0205 */
[----:B------:R-:W-:Y:S02]  /*12690*/  IMAD R6, R4, 0x30, R14 ;  /* 0x0000003004067824 */ /* 0x000fe400078e020e */
[----:B------:R-:W-:Y:S02]  /*126a0*/  IMAD R4, R10, UR4, RZ ;  /* 0x000000040a047c24 */ /* 0x000fe4000f8e02ff */
[----:B-----5:R-:W-:Y:S02]  /*126b0*/  IMAD.IADD R8, R24, 0x1, R6 ;  /* 0x0000000118087824 */ /* 0x020fe400078e0206 */
[----:B------:R-:W-:-:S02]  /*126c0*/  IMAD R7, R26, UR5, R4 ;  /* 0x000000051a077c24 */ /* 0x000fc4000f8e0204 */
[----:B------:R-:W-:-:S04]  /*126d0*/  @P2 IMAD.HI.U32 R4, R8, R27, RZ ;  /* 0x0000001b08042227 */ /* 0x000fc800078e00ff */
[----:B------:R-:W-:Y:S01]  /*126e0*/  IMAD.WIDE.U32 R2, R26, UR4, R2 ;  /* 0x000000041a027c25 */ /* 0x000fe2000f8e0002 */
[----:B------:R-:W-:-:S03]  /*126f0*/  ULDC.64 UR4, c[0x0][0xaf0] ;  /* 0x0002bc0000047ab9 */ /* 0x000fc60000000a00 */
[----:B------:R-:W-:Y:S01]  /*12700*/  IMAD.MOV.U32 R5, RZ, RZ, R8 ;  /* 0x000000ffff057224 */ /* 0x000fe200078e0008 */
[----:B-1----:R-:W-:Y:S01]  /*12710*/  @P2 SHF.R.U32.HI R5, RZ, R9, R4 ;  /* 0x00000009ff052219 */ /* 0x002fe20000011604 */
        /* <DEDUP_REMOVED lines=21> */
[----:B------:R-:W-:Y:S01]  /*12870*/  IMAD.IADD R14, R14, 0x1, R24 ;  /* 0x000000010e0e7824 */ /* 0x000fe200078e0218 */
[----:B------:R-:W-:Y:S01]  /*12880*/  ULDC UR4, c[0x0][0xac8] ;  /* 0x0002b20000047ab9 */ /* 0x000fe20000000800 */
[----:B------:R-:W-:Y:S01]  /*12890*/  IMAD R25, R0, R25, RZ ;  /* 0x0000001900197224 */ /* 0x000fe200078e02ff */
[----:B------:R-:W-:Y:S01]  /*128a0*/  LEA.HI.X R8, R2, UR5, R3, 0x1, P0 ;  /* 0x0000000502087c11 */ /* 0x000fe200080f0c03 */
[----:B------:R-:W1:Y:S01]  /*128b0*/  SHFL.IDX PT, R6, R4, RZ, 0x181f ;  /* 0x00181fff04067589 */ /* 0x000e6200000e0000 */
[C---:B------:R-:W-:Y:S02]  /*128c0*/  VIADD R0, R14.reuse, 0x30 ;  /* 0x000000300e007836 */ /* 0x040fe40000000000 */
[C---:B------:R-:W-:Y:S01]  /*128d0*/  VIADD R2, R14.reuse, 0x60 ;  /* 0x000000600e027836 */ /* 0x040fe20000000000 */
[----:B------:R-:W4:Y:S01]  /*128e0*/  SHFL.IDX PT, R9, R4, 0x1, 0x181f ;  /* 0x00381f0004097f89 */ /* 0x000f2200000e0000 */
[----:B------:R-:W-:-:S03]  /*128f0*/  VIADD R3, R14, 0x90 ;  /* 0x000000900e037836 */ /* 0x000fc60000000000 */
[----:B------:R-:W0:Y:S04]  /*12900*/  SHFL.IDX PT, R11, R4, 0x2, 0x181f ;  /* 0x00581f00040b7f89 */ /* 0x000e2800000e0000 */
[----:B------:R-:W3:Y:S04]  /*12910*/  SHFL.IDX PT, R5, R8, RZ, 0x181f ;  /* 0x00181fff08057589 */ /* 0x000ee800000e0000 */
[----:B------:R4:W3:Y:S04]  /*12920*/  SHFL.IDX PT, R13, R4, 0x3, 0x181f ;  /* 0x00781f00040d7f89 */ /* 0x0008e800000e0000 */
[----:B------:R-:W3:Y:S04]  /*12930*/  SHFL.IDX PT, R7, R8, 0x1, 0x181f ;  /* 0x00381f0008077f89 */ /* 0x000ee800000e0000 */
[----:B------:R-:W3:Y:S04]  /*12940*/  SHFL.IDX PT, R10, R8, 0x2, 0x181f ;  /* 0x00581f00080a7f89 */ /* 0x000ee800000e0000 */
[----:B------:R3:W3:Y:S01]  /*12950*/  SHFL.IDX PT, R12, R8, 0x3, 0x181f ;  /* 0x00781f00080c7f89 */ /* 0x0006e200000e0000 */
[----:B--2---:R-:W-:-:S04]  /*12960*/  ISETP.GE.AND P0, PT, R15, UR4, PT ;  /* 0x000000040f007c0c */ /* 0x004fc8000bf06270 */
[-C--:B------:R-:W-:Y:S02]  /*12970*/  ISETP.GE.OR P3, PT, R14, R25.reuse, P0 ;  /* 0x000000190e00720c */ /* 0x080fe40000766670 */
[-C--:B------:R-:W-:Y:S02]  /*12980*/  ISETP.GE.OR P2, PT, R0, R25.reuse, P0 ;  /* 0x000000190000720c */ /* 0x080fe40000746670 */
[-C--:B------:R-:W-:Y:S02]  /*12990*/  ISETP.GE.OR P1, PT, R2, R25.reuse, P0 ;  /* 0x000000190200720c */ /* 0x080fe40000726670 */
[----:B------:R-:W-:-:S07]  /*129a0*/  ISETP.GE.OR P0, PT, R3, R25, P0 ;  /* 0x000000190300720c */ /* 0x000fce0000706670 */
[C---:B-1----:R-:W-:Y:S02]  /*129b0*/  @!P3 LEA R2, P6, R15.reuse, R6, 0x1 ;  /* 0x000000060f02b211 */ /* 0x042fe400078c08ff */
[C---:B----4-:R-:W-:Y:S02]  /*129c0*/  @!P2 LEA R4, P5, R15.reuse, R9, 0x1 ;  /* 0x000000090f04a211 */ /* 0x050fe400078a08ff */
[C---:B0-----:R-:W-:Y:S02]  /*129d0*/  @!P1 LEA R6, P4, R15.reuse, R11, 0x1 ;  /* 0x0000000b0f069211 */ /* 0x041fe400078808ff */
[C-C-:B---3--:R-:W-:Y:S02]  /*129e0*/  @!P3 LEA.HI.X R3, R15.reuse, R5, R20.reuse, 0x1, P6 ;  /* 0x000000050f03b211 */ /* 0x148fe400030f0c14 */
[C---:B------:R-:W-:Y:S02]  /*129f0*/  @!P0 LEA R8, P6, R15.reuse, R13, 0x1 ;  /* 0x0000000d0f088211 */ /* 0x040fe400078c08ff */
[C-C-:B------:R-:W-:Y:S01]  /*12a00*/  @!P2 LEA.HI.X R5, R15.reuse, R7, R20.reuse, 0x1, P5 ;  /* 0x000000070f05a211 */ /* 0x140fe200028f0c14 */
[----:B------:R0:W-:Y:S01]  /*12a10*/  @!P3 ST.E.128 desc[UR40][R2.64], RZ ;  /* 0x000000ff0200b985 */ /* 0x0001e2000c101d28 */
[----:B------:R-:W-:-:S02]  /*12a20*/  @!P1 LEA.HI.X R7, R15, R10, R20, 0x1, P4 ;  /* 0x0000000a0f079211 */ /* 0x000fc400020f0c14 */
[----:B------:R-:W-:Y:S01]  /*12a30*/  @!P0 LEA.HI.X R9, R15, R12, R20, 0x1, P6 ;  /* 0x0000000c0f098211 */ /* 0x000fe200030f0c14 */
[----:B------:R0:W-:Y:S04]  /*12a40*/  @!P2 ST.E.128 desc[UR40][R4.64], RZ ;  /* 0x000000ff0400a985 */ /* 0x0001e8000c101d28 */
[----:B------:R0:W-:Y:S04]  /*12a50*/  @!P1 ST.E.128 desc[UR40][R6.64], RZ ;  /* 0x000000ff06009985 */ /* 0x0001e8000c101d28 */
[----:B------:R0:W-:Y:S02]  /*12a60*/  @!P0 ST.E.128 desc[UR40][R8.64], RZ ;  /* 0x000000ff08008985 */ /* 0x0001e4000c101d28 */
.L_x_1974:
[----:B------:R-:W-:Y:S05]  /*12a70*/  BSYNC B0 ;  /* 0x0000000000007941 */ /* 0x000fea0003800000 */
.L_x_1971:
[----:B------:R-:W3:Y:S01]  /*12a80*/  LDL R0, [R1+0x5c] ;  /* 0x00005c0001007983 */ /* 0x000ee20000100800 */
[----:B------:R-:W-:Y:S02]  /*12a90*/  ULDC UR4, c[0x0][0xc3c] ;  /* 0x00030f0000047ab9 */ /* 0x000fe40000000800 */
[----:B---3--:R-:W-:-:S13]  /*12aa0*/  ISETP.GE.AND P0, PT, R0, UR4, PT ;  /* 0x0000000400007c0c */ /* 0x008fda000bf06270 */
[----:B------:R-:W-:Y:S05]  /*12ab0*/  @!P0 BRA `(.L_x_1978) ;  /* 0xfffffee400988947 */ /* 0x000fea000383ffff */
[----:B------:R-:W-:Y:S05]  /*12ac0*/  BRA `(.L_x_1867) ;  /* 0x0000005c00b47947 */ /* 0x000fea0003800000 */
.L_x_1865:
        /* <DEDUP_REMOVED lines=18> */
.L_x_1979:
        /* <DEDUP_REMOVED lines=42> */
.L_x_1985:
        /* <DEDUP_REMOVED lines=12> */
.L_x_1984:
[----:B------:R-:W-:Y:S05]  /*12f50*/  BSYNC B0 ;  /* 0x0000000000007941 */ /* 0x000fea0003800000 */
.L_x_1983:
        /* <DEDUP_REMOVED lines=22> */
.L_x_1981:
        /* <DEDUP_REMOVED lines=21> */
.L_x_1986:
        /* <DEDUP_REMOVED lines=55> */
.L_x_1982:
[----:B------:R-:W-:Y:S02]  /*13580*/  IMAD.MOV.U32 R17, RZ, RZ, RZ ;  /* 0x000000ffff117224 */ /* 0x000fe400078e00ff */
[----:B------:R-:W-:Y:S02]  /*13590*/  IMAD.U32 R16, RZ, RZ, UR6 ;  /* 0x00000006ff107e24 */ /* 0x000fe4000f8e00ff */
[----:B------:R-:W-:-:S07]  /*135a0*/  IMAD.MOV.U32 R18, RZ, RZ, RZ ;  /* 0x000000ffff127224 */ /* 0x000fce00078e00ff */
.L_x_1987:
[----:B------:R-:W-:-:S13]  /*135b0*/  ISETP.NE.AND P0, PT, R5, RZ, PT ;  /* 0x000000ff0500720c */ /* 0x000fda0003f05270 */
[----:B------:R-:W0:Y:S01]  /*135c0*/  @!P0 S2R R3, SR_CgaCtaId ;  /* 0x0000000000038919 */ /* 0x000e220000008800 */
[----:B------:R-:W-:-:S04]  /*135d0*/  @!P0 MOV R0, 0x400 ;  /* 0x0000040000008802 */ /* 0x000fc80000000f00 */
[----:B0-----:R-:W-:-:S05]  /*135e0*/  @!P0 LEA R0, R3, R0, 0x18 ;  /* 0x0000000003008211 */ /* 0x001fca00078ec0ff */
[----:B------:R0:W-:Y:S01]  /*135f0*/  @!P0 STS.128 [R0+0x132d0], R16 ;  /* 0x0132d01000008388 */ /* 0x0001e20000000c00 */
[----:B------:R-:W-:Y:S06]  /*13600*/  BAR.ARV 0x5, 0x200 ;  /* 0x0148000000007b1d */ /* 0x000fec0000002000 */
.L_x_1980:
[----:B------:R2:W-:Y:S01]  /*13610*/  STL [R1+0x3c], RZ ;  /* 0x00003cff01007387 */ /* 0x0005e20000100800 */
[----:B------:R-:W-:Y:S01]  /*13620*/  ULDC UR4, c[0x0][0xc3c] ;  /* 0x00030f0000047ab9 */ /* 0x000fe20000000800 */
[----:B------:R-:W-:Y:S01]  /*13630*/  IMAD.MOV.U32 R26, RZ, RZ, 0x1 ;  /* 0x00000001ff1a7424 */ /* 0x000fe200078e00ff */
[----:B-1----:R-:W-:Y:S01]  /*13640*/  ISETP.GE.AND P0, PT, R19, UR4, PT ;  /* 0x0000000413007c0c */ /* 0x002fe2000bf06270 */
[----:B------:R-:W-:-:S12]  /*13650*/  IMAD.MOV.U32 R24, RZ, RZ, RZ ;  /* 0x000000ffff187224 */ /* 0x000fd800078e00ff */
[----:B--2---:R-:W-:Y:S05]  /*13660*/  @P0 BRA `(.L_x_1988) ;  /* 0x0000004c00d40947 */ /* 0x004fea0003800000 */
[----:B------:R-:W2:Y:S01]  /*13670*/  LDL R10, [R1+0x38] ;  /* 0x00003800010a7983 */ /* 0x000ea20000100800 */
[----:B------:R-:W1:Y:S01]  /*13680*/  S2R R12, SR_TID.X ;  /* 0x00000000000c7919 */ /* 0x000e620000002100 */
[----:B------:R-:W3:Y:S01]  /*13690*/  S2UR UR5, SR_CgaCtaId ;  /* 0x00000000000579c3 */ /* 0x000ee20000008800 */
[----:B------:R-:W-:Y:S01]  /*136a0*/  UMOV UR4, 0x400 ;  /* 0x0000040000047882 */ /* 0x000fe20000000000 */
[C---:B-1----:R-:W-:Y:S01]  /*136b0*/  IMAD.SHL.U32 R3, R12.reuse, 0x40, RZ ;  /* 0x000000400c037824 */ /* 0x042fe200078e00ff */
[C---:B------:R-:W-:Y:S01]  /*136c0*/  LOP3.LUT R11, R12.reuse, 0x7f, RZ, 0xc0, !PT ;  /* 0x0000007f0c0b7812 */ /* 0x040fe200078ec0ff */
[C---:B0-----:R-:W-:Y:S01]  /*136d0*/  IMAD.SHL.U32 R2, R12.reuse, 0x10, RZ ;  /* 0x000000100c027824 */ /* 0x041fe200078e00ff */
[----:B------:R-:W-:Y:S02]  /*136e0*/  SHF.R.U32.HI R5, RZ, 0x1, R12 ;  /* 0x00000001ff057819 */ /* 0x000fe4000001160c */
[----:B------:R-:W-:Y:S01]  /*136f0*/  LOP3.LUT R4, R3, 0x180, RZ, 0xc0, !PT ;  /* 0x0000018003047812 */ /* 0x000fe200078ec0ff */
[----:B------:R-:W-:-:S02]  /*13700*/  IMAD.SHL.U32 R0, R12, 0x20, RZ ;  /* 0x000000200c007824 */ /* 0x000fc400078e00ff */
        /* <DEDUP_REMOVED lines=37> */
.L_x_2090:
[----:B0-----:R-:W0:Y:S02]  /*13960*/  LDC.64 R2, c[0x0][0xc88] ;  /* 0x00032200ff027b82 */ /* 0x001e240000000a00 */
[----:B0-----:R-:W-:-:S05]  /*13970*/  IMAD.WIDE R2, R19, 0x4, R2 ;  /* 0x0000000413027825 */ /* 0x001fca00078e0202 */
[----:B--2---:R-:W2:Y:S01]  /*13980*/  LDG.E R14, desc[UR40][R2.64] ;  /* 0x00000028020e7981 */ /* 0x004ea2000c1e1900 */
        /* <DEDUP_REMOVED lines=51> */
[----:B--2---:R0:W-:Y:S01]  /*13cc0*/  STL [R1+0x1c], R9 ;  /* 0x00001c0901007387 */ /* 0x0041e20000100800 */
[----:B------:R-:W-:Y:S02]  /*13cd0*/  IMAD.MOV.U32 R13, RZ, RZ, R9 ;  /* 0x000000ffff0d7224 */ /* 0x000fe400078e0009 */
[----:B0-----:R-:W-:Y:S01]  /*13ce0*/  IMAD.U32 R9, RZ, RZ, UR5 ;  /* 0x00000005ff097e24 */ /* 0x001fe2000f8e00ff */
[----:B----4-:R-:W-:Y:S06]  /*13cf0*/  @P3 BRA `(.L_x_1989) ;  /* 0x0000000000143947 */ /* 0x010fec0003800000 */
[----:B------:R-:W-:Y:S05]  /*13d00*/  @!P0 BRA `(.L_x_1989) ;  /* 0x0000000000108947 */ /* 0x000fea0003800000 */
[----:B------:R-:W2:Y:S04]  /*13d10*/  LDG.E R11, desc[UR40][R2.64] ;  /* 0x00000028020b7981 */ /* 0x000ea8000c1e1900 */
[----:B------:R-:W2:Y:S02]  /*13d20*/  LDG.E R2, desc[UR40][R2.64+0x4] ;  /* 0x0000042802027981 */ /* 0x000ea4000c1e1900 */
[----:B--2---:R-:W-:-:S05]  /*13d30*/  IMAD.IADD R13, R2, 0x1, -R11 ;  /* 0x00000001020d7824 */ /* 0x004fca00078e0a0b */
[----:B------:R0:W-:Y:S02]  /*13d40*/  STL [R1+0x1c], R13 ;  /* 0x00001c0d01007387 */ /* 0x0001e40000100800 */
.L_x_1989:
[----:B-----5:R-:W-:Y:S01]  /*13d50*/  IMAD.IADD R2, R12, 0x1, R8 ;  /* 0x000000010c027824 */ /* 0x020fe200078e0208 */
[----:B------:R-:W-:Y:S01]  /*13d60*/  ULDC.64 UR4, c[0x0][0xa20] ;  /* 0x0002880000047ab9 */ /* 0x000fe20000000a00 */
[----:B------:R-:W-:Y:S01]  /*13d70*/  IMAD.MOV.U32 R28, RZ, RZ, R14 ;  /* 0x000000ffff1c7224 */ /* 0x000fe200078e000e */
[----:B------:R-:W-:Y:S02]  /*13d80*/  ISETP.NE.U32.AND P0, PT, RZ, UR4, PT ;  /* 0x00000004ff007c0c */ /* 0x000fe4000bf05070 */
[----:B------:R1:W-:Y:S02]  /*13d90*/  STL [R1+0x4], R2 ;  /* 0x0000040201007387 */ /* 0x0003e40000100800 */
[----:B------:R-:W-:-:S13]  /*13da0*/  ISETP.NE.AND.EX P0, PT, RZ, UR5, PT, P0 ;  /* 0x00000005ff007c0c */ /* 0x000fda000bf05300 */
[----:B-1----:R-:W-:Y:S05]  /*13db0*/  @!P0 BRA `(.L_x_1990) ;  /* 0x0000000000108947 */ /* 0x002fea0003800000 */
[----:B------:R-:W-:-:S04]  /*13dc0*/  IADD3 R10, P0, R23, UR4, RZ ;  /* 0x00000004170a7c10 */ /* 0x000fc8000ff1e0ff */
[----:B------:R-:W-:-:S05]  /*13dd0*/  IADD3.X R11, R29, UR5, RZ, P0, !PT ;  /* 0x000000051d0b7c10 */ /* 0x000fca00087fe4ff */
[----:B------:R1:W5:Y:S01]  /*13de0*/  LDG.E R10, desc[UR40][R10.64] ;  /* 0x000000280a0a7981 */ /* 0x000362000c1e1900 */
[----:B------:R-:W-:Y:S05]  /*13df0*/  BRA `(.L_x_1991) ;  /* 0x0000000000107947 */ /* 0x000fea0003800000 */
.L_x_1990:
[----:B------:R-:W-:Y:S05]  /*13e00*/  @!P1 BRA `(.L_x_1991) ;  /* 0x00000000000c9947 */ /* 0x000fea0003800000 */
[----:B------:R-:W2:Y:S04]  /*13e10*/  LDG.E R10, desc[UR40][R6.64] ;  /* 0x00000028060a7981 */ /* 0x000ea8000c1e1900 */
[----:B------:R-:W2:Y:S02]  /*13e20*/  LDG.E R6, desc[UR40][R6.64+0x4] ;  /* 0x0000042806067981 */ /* 0x000ea4000c1e1900 */
[----:B--2---:R-:W-:-:S07]  /*13e30*/  IMAD.IADD R10, R6, 0x1, -R10 ;  /* 0x00000001060a7824 */ /* 0x004fce00078e0a0a */
.L_x_1991:
[----:B------:R-:W2:Y:S01]  /*13e40*/  @P2 LDG.E R2, desc[UR40][R4.64] ;  /* 0x0000002804022981 */ /* 0x000ea2000c1e1900 */
[----:B------:R-:W3:Y:S01]  /*13e50*/  LDC R3, c[0x0][0x448] ;  /* 0x00011200ff037b82 */ /* 0x000ee20000000800 */
[----:B-----5:R-:W-:Y:S02]  /*13e60*/  IMAD.IADD R10, R10, 0x1, -R8 ;  /* 0x000000010a0a7824 */ /* 0x020fe400078e0a08 */
[----:B------:R-:W2:Y:S01]  /*13e70*/  @P2 LDG.E R4, desc[UR40][R4.64+0x4] ;  /* 0x0000042804042981 */ /* 0x000ea2000c1e1900 */
[----:B---3--:R-:W-:-:S13]  /*13e80*/  ISETP.NE.AND P0, PT, R3, 0x1, PT ;  /* 0x000000010300780c */ /* 0x008fda0003f05270 */
[----:B------:R-:W3:Y:S01]  /*13e90*/  @P0 LDC R3, c[0x0][0x44c] ;  /* 0x00011300ff030b82 */ /* 0x000ee20000000800 */
[----:B------:R-:W-:Y:S01]  /*13ea0*/  BSSY B0, `(.L_x_1992) ;  /* 0x00000e5000007945 */ /* 0x000fe20003800000 */
[----:B--2---:R-:W-:-:S06]  /*13eb0*/  @P2 IMAD.IADD R9, R4, 0x1, -R2 ;  /* 0x0000000104092824 */ /* 0x004fcc00078e0a02 */
[----:B------:R-:W2:Y:S01]  /*13ec0*/  @P0 LDC R4, c[0x0][0x450] ;  /* 0x00011400ff040b82 */ /* 0x000ea20000000800 */
[----:B------:R-:W-:-:S04]  /*13ed0*/  IMAD R2, R17, 0xc0, RZ ;  /* 0x000000c011027824 */ /* 0x000fc800078e02ff */
[----:B------:R-:W-:Y:S02]  /*13ee0*/  VIADD R2, R2, 0xbf ;  /* 0x000000bf02027836 */ /* 0x000fe40000000000 */
[----:B------:R-:W-:Y:S02]  /*13ef0*/  IMAD.IADD R20, R10, 0x1, R9 ;  /* 0x000000010a147824 */ /* 0x000fe400078e0209 */
[----:B---3--:R-:W-:-:S04]  /*13f00*/  @P0 IMAD.HI.U32 R3, R2, R3, RZ ;  /* 0x0000000302030227 */ /* 0x008fc800078e00ff */
[C---:B------:R-:W-:Y:S01]  /*13f10*/  VIADD R21, R20.reuse, 0x9f ;  /* 0x0000009f14157836 */ /* 0x040fe20000000000 */
[----:B------:R-:W-:-:S03]  /*13f20*/  IADD3 R20, R20, 0xa0, -R13 ;  /* 0x000000a014147810 */ /* 0x000fc60007ffe80d */
[----:B------:R-:W-:Y:S01]  /*13f30*/  IMAD.HI R21, R21, 0x66666667, RZ ;  /* 0x6666666715157827 */ /* 0x000fe200078e02ff */
[----:B--2---:R-:W-:-:S05]  /*13f40*/  @P0 SHF.R.U32.HI R2, RZ, R4, R3 ;  /* 0x00000004ff020219 */ /* 0x004fca0000011603 */
[----:B------:R-:W-:-:S04]  /*13f50*/  IMAD.IADD R2, R20, 0x1, R2 ;  /* 0x0000000114027824 */ /* 0x000fc800078e0202 */
[----:B------:R-:W-:Y:S01]  /*13f60*/  IMAD.HI R3, R2, 0x66666667, RZ ;  /* 0x6666666702037827 */ /* 0x000fe200078e02ff */
[----:B------:R-:W-:-:S04]  /*13f70*/  SHF.R.U32.HI R2, RZ, 0x1f, R21 ;  /* 0x0000001fff027819 */ /* 0x000fc80000011615 */
[----:B------:R-:W-:Y:S02]  /*13f80*/  LEA.HI.SX32 R21, R21, R2, 0x1a ;  /* 0x0000000215157211 */ /* 0x000fe400078fd2ff */
[----:B------:R-:W-:-:S04]  /*13f90*/  SHF.R.U32.HI R2, RZ, 0x1f, R3 ;  /* 0x0000001fff027819 */ /* 0x000fc80000011603 */
[----:B------:R-:W-:-:S04]  /*13fa0*/  LEA.HI.SX32 R2, R3, R2, 0x1a ;  /* 0x0000000203027211 */ /* 0x000fc800078fd2ff */
[----:B------:R-:W-:Y:S01]  /*13fb0*/  VIMNMX R2, R21, R2, PT ;  /* 0x0000000215027248 */ /* 0x000fe20003fe0100 */
[----:B------:R-:W-:-:S04]  /*13fc0*/  IMAD.MOV R3, RZ, RZ, -R10 ;  /* 0x000000ffff037224 */ /* 0x000fc800078e0a0a */
[----:B------:R-:W-:Y:S01]  /*13fd0*/  IMAD R2, R2, 0xa0, -R10 ;  /* 0x000000a002027824 */ /* 0x000fe200078e0a0a */
[----:B------:R-:W-:-:S04]  /*13fe0*/  VIMNMX R3, RZ, R3, !PT ;  /* 0x00000003ff037248 */ /* 0x000fc80007fe0100 */
[----:B------:R-:W-:-:S04]  /*13ff0*/  VIMNMX R2, R2, R9, PT ;  /* 0x0000000902027248 */ /* 0x000fc80003fe0100 */
[----:B------:R-:W-:Y:S01]  /*14000*/  ISETP.GT.AND P0, PT, R2, R3, PT ;  /* 0x000000030200720c */ /* 0x000fe20003f04270 */
[----:B------:R-:W-:-:S05]  /*14010*/  IMAD.WIDE.U32 R4, R3, -0x33333333, RZ ;  /* 0xcccccccd03047825 */ /* 0x000fca00078e00ff */
[----:B------:R-:W-:-:S07]  /*14020*/  SHF.R.U32.HI R3, RZ, 0x7, R5 ;  /* 0x00000007ff037819 */ /* 0x000fce0000011605 */
[----:B------:R-:W-:-:S04]  /*14030*/  @P0 VIADD R2, R2, 0x9f ;  /* 0x0000009f02020836 */ /* 0x000fc80000000000 */
        /* <DEDUP_REMOVED lines=10> */
[----:B------:R-:W2:Y:S02]  /*140e0*/  S2R R5, SR_TID.X ;  /* 0x0000000000057919 */ /* 0x000ea40000002100 */
[----:B--2---:R-:W-:-:S04]  /*140f0*/  SHF.R.U32.HI R5, RZ, 0x5, R5 ;  /* 0x00000005ff057819 */ /* 0x004fc80000011605 */
[----:B------:R-:W-:-:S05]  /*14100*/  LOP3.LUT R5, R5, 0x3, RZ, 0xc0, !PT ;  /* 0x0000000305057812 */ /* 0x000fca00078ec0ff */
[----:B------:R2:W3:Y:S02]  /*14110*/  SHFL.IDX PT, R14, R5, RZ, 0x1f ;  /* 0x00001fff050e7589 */ /* 0x0004e400000e0000 */
.L_x_2125:
[----:B---3--:R-:W-:Y:S02]  /*14120*/  ISETP.NE.AND P0, PT, R14, RZ, PT ;  /* 0x000000ff0e00720c */ /* 0x008fe40003f05270 */
[----:B------:R-:W-:-:S11]  /*14130*/  PLOP3.LUT P6, PT, PT, PT, PT, 0x8, 0x0 ;  /* 0x000000000000781c */ /* 0x000fd60003fce170 */
[----:B------:R-:W-:Y:S05]  /*14140*/  @P0 BRA `(.L_x_1995) ;  /* 0x00000000000c0947 */ /* 0x000fea0003800000 */
[----:B------:R-:W-:-:S03]  /*14150*/  UMOV UR4, 0xffffffff ;  /* 0xffffffff00047882 */ /* 0x000fc60000000000 */
[----:B------:R-:W-:Y:S05]  /*14160*/  BRA.DIV UR4, `(.L_x_1996) ;  /* 0x0000005204107947 */ /* 0x000fea000b800000 */
[----:B------:R-:W-:-:S13]  /*14170*/  ELECT P6, URZ, PT ;  /* 0x00000000003f782f */ /* 0x000fda00038c0000 */
.L_x_1995:
[----:B--2---:R-:W2:Y:S01]  /*14180*/  LDL R5, [R1+0x3c] ;  /* 0x00003c0001057983 */ /* 0x004ea20000100800 */
[----:B------:R-:W-:Y:S01]  /*14190*/  BSSY B1, `(.L_x_1997) ;  /* 0x0000008000017945 */ /* 0x000fe20003800000 */
[----:B--2---:R-:W-:-:S05]  /*141a0*/  VIADD R5, R5, 0x1 ;  /* 0x0000000105057836 */ /* 0x004fca0000000000 */
[----:B------:R-:W-:-:S04]  /*141b0*/  LEA.HI R6, R5, R5, RZ, 0x1 ;  /* 0x0000000505067211 */ /* 0x000fc800078f08ff */
[----:B------:R-:W-:-:S05]  /*141c0*/  LOP3.LUT R6, R6, 0xfffffffe, RZ, 0xc0, !PT ;  /* 0xfffffffe06067812 */ /* 0x000fca00078ec0ff */
[----:B------:R-:W-:-:S05]  /*141d0*/  IMAD.IADD R5, R5, 0x1, -R6 ;  /* 0x0000000105057824 */ /* 0x000fca00078e0a06 */
[----:B------:R-:W-:-:S04]  /*141e0*/  SHF.L.U32 R5, R5, 0x1f, RZ ;  /* 0x0000001f05057819 */ /* 0x000fc800000006ff */
[----:B------:R-:W2:Y:S02]  /*141f0*/  SYNCS.PHASECHK.TRANS64.TRYWAIT P0, [R22+URZ+0x13220], R5 ;  /* 0x01322005160075a7 */ /* 0x000ea4000800017f */
[----:B--2---:R-:W-:Y:S05]  /*14200*/  @!P0 BRA `(.L_x_1998) ;  /* 0x0000005000088947 */ /* 0x004fea0003800000 */
.L_x_2128:
[----:B------:R-:W-:Y:S05]  /*14210*/  BSYNC B1 ;  /* 0x0000000000017941 */ /* 0x000fea0003800000 */
.L_x_1997:
[----:B------:R-:W-:Y:S04]  /*14220*/  BSSY B1, `(.L_x_1999) ;  /* 0x000004d000017945 */ /* 0x000fe80003800000 */
[----:B------:R-:W-:Y:S05]  /*14230*/  @!P6 BRA `(.L_x_2000) ;  /* 0x00000004002ce947 */ /* 0x000fea0003800000 */
[----:B------:R-:W3:Y:S01]  /*14240*/  S2R R6, SR_TID.X ;  /* 0x0000000000067919 */ /* 0x000ee20000002100 */
[----:B--2---:R-:W-:Y:S01]  /*14250*/  SHF.L.U32 R5, R27, 0x1f, RZ ;  /* 0x0000001f1b057819 */ /* 0x004fe200000006ff */
[----:B------:R-:W-:Y:S01]  /*14260*/  BSSY B2, `(.L_x_2001) ;  /* 0x0000006000027945 */ /* 0x000fe20003800000 */
[----:B---3--:R-:W-:Y:S01]  /*14270*/  LOP3.LUT R7, R6, 0x7f, RZ, 0xc0, !PT ;  /* 0x0000007f06077812 */ /* 0x008fe200078ec0ff */
[----:B------:R-:W-:-:S03]  /*14280*/  IMAD R6, R25, 0x8, R22 ;  /* 0x0000000819067824 */ /* 0x000fc600078e0216 */
[----:B------:R-:W-:Y:S01]  /*14290*/  ISETP.NE.AND P1, PT, R7, RZ, PT ;  /* 0x000000ff0700720c */ /* 0x000fe20003f25270 */
[----:B------:R-:W2:Y:S02]  /*142a0*/  SYNCS.PHASECHK.TRANS64.TRYWAIT P0, [R6+URZ+0x132a0], R5 ;  /* 0x0132a005060075a7 */ /* 0x000ea4000800017f */
[----:B--2---:R-:W-:Y:S10]  /*142b0*/  @!P0 BRA `(.L_x_2002) ;  /* 0x0000004c00f08947 */ /* 0x004ff40003800000 */
.L_x_2129:
[----:B------:R-:W-:Y:S05]  /*142c0*/  BSYNC B2 ;  /* 0x0000000000027941 */ /* 0x000fea0003800000 */
.L_x_2001:
[----:B------:R-:W-:Y:S04]  /*142d0*/  BSSY B2, `(.L_x_2003) ;  /* 0x0000009000027945 */ /* 0x000fe80003800000 */
        /* <DEDUP_REMOVED lines=8> */
.L_x_2004:
[----:B------:R-:W-:Y:S05]  /*14360*/  BSYNC B2 ;  /* 0x0000000000027941 */ /* 0x000fea0003800000 */
.L_x_2003:
[----:B-1----:R-:W-:Y:S01]  /*14370*/  IMAD.MOV.U32 R11, RZ, RZ, RZ ;  /* 0x000000ffff0b7224 */ /* 0x002fe200078e00ff */
        /* <DEDUP_REMOVED lines=11> */
.L_x_2005:
        /* <DEDUP_REMOVED lines=13> */
.L_x_2130:
[----:B------:R-:W-:Y:S05]  /*14500*/  BSYNC B2 ;  /* 0x0000000000027941 */ /* 0x000fea0003800000 */
.L_x_2006:
[----:B------:R-:W-:Y:S01]  /*14510*/  BSSY B2, `(.L_x_2008) ;  /* 0x000000b000027945 */ /* 0x000fe20003800000 */
[----:B------:R-:W-:Y:S02]  /*14520*/  IMAD.MOV.U32 R8, RZ, RZ, 0x0 ;  /* 0x00000000ff087424 */ /* 0x000fe400078e00ff */
[----:B------:R-:W-:Y:S01]  /*14530*/  IMAD.MOV.U32 R9, RZ, RZ, 0x12f00000 ;  /* 0x12f00000ff097424 */ /* 0x000fe200078e00ff */
[----:B------:R-:W-:Y:S06]  /*14540*/  @P1 BRA `(.L_x_2009) ;  /* 0x00000000001c1947 */ /* 0x000fec0003800000 */
[----:B------:R-:W3:Y:S01]  /*14550*/  S2R R12, SR_TID.X ;  /* 0x00000000000c7919 */ /* 0x000ee20000002100 */
[----:B-12---:R-:W-:-:S04]  /*14560*/  IMAD.MOV.U32 R5, RZ, RZ, 0x2800 ;  /* 0x00002800ff057424 */ /* 0x006fc800078e00ff */
[----:B------:R4:W-:Y:S01]  /*14570*/  SYNCS.ARRIVE.TRANS64 RZ, [R6+URZ+0x132b0], R5 ;  /* 0x0132b00506ff79a7 */ /* 0x0009e2000800003f */
[----:B---3--:R-:W-:-:S04]  /*14580*/  LOP3.LUT R12, R12, 0x1f, RZ, 0xc0, !PT ;  /* 0x0000001f0c0c7812 */ /* 0x008fc800078ec0ff */
[----:B------:R-:W-:-:S13]  /*14590*/  ISETP.NE.AND P0, PT, R12, RZ, PT ;  /* 0x000000ff0c00720c */ /* 0x000fda0003f05270 */
[----:B----4-:R-:W-:Y:S05]  /*145a0*/  @!P0 BRA `(.L_x_2009) ;  /* 0x0000000000048947 */ /* 0x010fea0003800000 */
[----:B------:R-:W-:Y:S01]  /*145b0*/  BPT.TRAP 0x1 ;  /* 0x000000040000795c */ /* 0x000fe20000300000 */
.L_x_2009:
[----:B------:R-:W-:Y:S05]  /*145c0*/  BSYNC B2 ;  /* 0x0000000000027941 */ /* 0x000fea0003800000 */
.L_x_2008:
        /* <DEDUP_REMOVED lines=8> */
.L_x_2010:
        /* <DEDUP_REMOVED lines=9> */
[----:B---3--:R-:W-:Y:S05]  /*146e0*/  @P0 BRA.U.ANY `(.L_x_2010) ;  /* 0xfffffffd00d80947 */ /* 0x008fea000393ffff */
.L_x_2000:
[----:B------:R-:W-:Y:S05]  /*146f0*/  BSYNC B1 ;  /* 0x0000000000017941 */ /* 0x000fea0003800000 */
.L_x_1999:
[----:B------:R-:W-:Y:S01]  /*14700*/  VIADD R4, R4, 0xfffffffe ;  /* 0xfffffffe04047836 */ /* 0x000fe20000000000 */
[----:B------:R-:W-:Y:S01]  /*14710*/  PLOP3.LUT P0, PT, PT, PT, PT, 0x8, 0x0 ;  /* 0x000000000000781c */ /* 0x000fe20003f0e170 */
[----:B------:R-:W-:-:S03]  /*14720*/  VIADD R25, R25, 0x1 ;  /* 0x0000000119197836 */ /* 0x000fc60000000000 */
[----:B------:R-:W-:Y:S02]  /*14730*/  ISETP.GE.AND P2, PT, R4, R3, PT ;  /* 0x000000030400720c */ /* 0x000fe40003f46270 */
[----:B------:R-:W-:-:S04]  /*14740*/  ISETP.NE.AND P1, PT, R25, 0x2, PT ;  /* 0x000000021900780c */ /* 0x000fc80003f25270 */
[----:B--2---:R-:W-:Y:S02]  /*14750*/  SEL R5, RZ, 0x1, P1 ;  /* 0x00000001ff057807 */ /* 0x004fe40000800000 */
[----:B------:R-:W-:Y:S02]  /*14760*/  SEL R25, R25, RZ, P1 ;  /* 0x000000ff19197207 */ /* 0x000fe40000800000 */
[----:B------:R-:W-:-:S03]  /*14770*/  LOP3.LUT R27, R27, R5, RZ, 0x3c, !PT ;  /* 0x000000051b1b7212 */ /* 0x000fc600078e3cff */
[----:B------:R-:W-:Y:S05]  /*14780*/  @!P2 BRA `(.L_x_1993) ;  /* 0x000000040058a947 */ /* 0x000fea0003800000 */
.L_x_2023:
[----:B------:R-:W-:Y:S05]  /*14790*/  YIELD ;  /* 0x0000000000007946 */ /* 0x000fea0003800000 */
[----:B------:R-:W-:Y:S04]  /*147a0*/  BSSY B1, `(.L_x_2011) ;  /* 0x000004c000017945 */ /* 0x000fe80003800000 */
[----:B------:R-:W-:Y:S05]  /*147b0*/  @!P6 BRA `(.L_x_2012) ;  /* 0x000000040028e947 */ /* 0x000fea0003800000 */
[----:B------:R-:W2:Y:S01]  /*147c0*/  S2R R5, SR_TID.X ;  /* 0x0000000000057919 */ /* 0x000ea20000002100 */
[----:B------:R-:W-:Y:S01]  /*147d0*/  SHF.L.U32 R6, R27, 0x1f, RZ ;  /* 0x0000001f1b067819 */ /* 0x000fe200000006ff */
[----:B------:R-:W-:Y:S01]  /*147e0*/  BSSY B2, `(.L_x_2013) ;  /* 0x0000006000027945 */ /* 0x000fe20003800000 */
[----:B--2---:R-:W-:Y:S01]  /*147f0*/  LOP3.LUT R7, R5, 0x7f, RZ, 0xc0, !PT ;  /* 0x0000007f05077812 */ /* 0x004fe200078ec0ff */
[----:B------:R-:W-:-:S03]  /*14800*/  IMAD R5, R25, 0x8, R22 ;  /* 0x0000000819057824 */ /* 0x000fc600078e0216 */
[----:B------:R-:W-:Y:S01]  /*14810*/  ISETP.NE.AND P2, PT, R7, RZ, PT ;  /* 0x000000ff0700720c */ /* 0x000fe20003f45270 */
[----:B------:R-:W2:Y:S02]  /*14820*/  SYNCS.PHASECHK.TRANS64.TRYWAIT P1, [R5+URZ+0x132a0], R6 ;  /* 0x0132a006050075a7 */ /* 0x000ea4000802017f */
[----:B--2---:R-:W-:Y:S10]  /*14830*/  @!P1 BRA `(.L_x_2014) ;  /* 0x0000004800b89947 */ /* 0x004ff40003800000 */
.L_x_2131:
[----:B------:R-:W-:Y:S05]  /*14840*/  BSYNC B2 ;  /* 0x0000000000027941 */ /* 0x000fea0003800000 */
.L_x_2013:
        /* <DEDUP_REMOVED lines=9> */
.L_x_2016:
[----:B------:R-:W-:Y:S05]  /*148e0*/  BSYNC B2 ;  /* 0x0000000000027941 */ /* 0x000fea0003800000 */
.L_x_2015:
        /* <DEDUP_REMOVED lines=11> */
.L_x_2017:
        /* <DEDUP_REMOVED lines=13> */
.L_x_2132:
[----:B------:R-:W-:Y:S05]  /*14a70*/  BSYNC B2 ;  /* 0x0000000000027941 */ /* 0x000fea0003800000 */
.L_x_2018:
[----:B------:R-:W-:Y:S01]  /*14a80*/  BSSY B2, `(.L_x_2020) ;  /* 0x000000b000027945 */ /* 0x000fe20003800000 */
[----:B------:R-:W-:Y:S02]  /*14a90*/  IMAD.MOV.U32 R12, RZ, RZ, 0x0 ;  /* 0x00000000ff0c7424 */ /* 0x000fe400078e00ff */
[----:B0-----:R-:W-:Y:S01]  /*14aa0*/  IMAD.MOV.U32 R13, RZ, RZ, 0x12f00000 ;  /* 0x12f00000ff0d7424 */ /* 0x001fe200078e00ff */
[----:B------:R-:W-:Y:S06]  /*14ab0*/  @P2 BRA `(.L_x_2021) ;  /* 0x00000000001c2947 */ /* 0x000fec0003800000 */
[----:B------:R-:W0:Y:S01]  /*14ac0*/  S2R R9, SR_TID.X ;  /* 0x0000000000097919 */ /* 0x000e220000002100 */
[----:B-12---:R-:W-:-:S04]  /*14ad0*/  IMAD.MOV.U32 R6, RZ, RZ, 0x2800 ;  /* 0x00002800ff067424 */ /* 0x006fc800078e00ff */
[----:B------:R3:W-:Y:S01]  /*14ae0*/  SYNCS.ARRIVE.TRANS64 RZ, [R5+URZ+0x132b0], R6 ;  /* 0x0132b00605ff79a7 */ /* 0x0007e2000800003f */
[----:B0-----:R-:W-:-:S04]  /*14af0*/  LOP3.LUT R9, R9, 0x1f, RZ, 0xc0, !PT ;  /* 0x0000001f09097812 */ /* 0x001fc800078ec0ff */
[----:B------:R-:W-:-:S13]  /*14b00*/  ISETP.NE.AND P1, PT, R9, RZ, PT ;  /* 0x000000ff0900720c */ /* 0x000fda0003f25270 */
[----:B---3--:R-:W-:Y:S05]  /*14b10*/  @!P1 BRA `(.L_x_2021) ;  /* 0x0000000000049947 */ /* 0x008fea0003800000 */
[----:B------:R-:W-:Y:S01]  /*14b20*/  BPT.TRAP 0x1 ;  /* 0x000000040000795c */ /* 0x000fe20000300000 */
.L_x_2021:
[----:B------:R-:W-:Y:S05]  /*14b30*/  BSYNC B2 ;  /* 0x0000000000027941 */ /* 0x000fea0003800000 */
.L_x_2020:
        /* <DEDUP_REMOVED lines=8> */
.L_x_2022:
        /* <DEDUP_REMOVED lines=10> */
.L_x_2012:
[----:B------:R-:W-:Y:S05]  /*14c60*/  BSYNC B1 ;  /* 0x0000000000017941 */ /* 0x000fea0003800000 */
.L_x_2011:
[C---:B------:R-:W-:Y:S01]  /*14c70*/  ISETP.GT.AND P2, PT, R4.reuse, R3, PT ;  /* 0x000000030400720c */ /* 0x040fe20003f44270 */
[----:B------:R-:W-:Y:S02]  /*14c80*/  VIADD R25, R25, 0x1 ;  /* 0x0000000119197836 */ /* 0x000fe40000000000 */
[----:B------:R-:W-:-:S03]  /*14c90*/  VIADD R4, R4, 0xffffffff ;  /* 0xffffffff04047836 */ /* 0x000fc60000000000 */
[----:B------:R-:W-:-:S04]  /*14ca0*/  ISETP.NE.AND P1, PT, R25, 0x2, PT ;  /* 0x000000021900780c */ /* 0x000fc80003f25270 */
[----:B------:R-:W-:Y:S02]  /*14cb0*/  SEL R5, RZ, 0x1, P1 ;  /* 0x00000001ff057807 */ /* 0x000fe40000800000 */
[----:B------:R-:W-:Y:S02]  /*14cc0*/  SEL R25, R25, RZ, P1 ;  /* 0x000000ff19197207 */ /* 0x000fe40000800000 */
[----:B------:R-:W-:Y:S01]  /*14cd0*/  LOP3.LUT R27, R27, R5, RZ, 0x3c, !PT ;  /* 0x000000051b1b7212 */ /* 0x000fe200078e3cff */
[----:B------:R-:W-:Y:S06]  /*14ce0*/  @P2 BRA `(.L_x_2023) ;  /* 0xfffffff800a82947 */ /* 0x000fec000383ffff */
.L_x_1993:
[----:B------:R-:W-:Y:S05]  /*14cf0*/  BSYNC B0 ;  /* 0x0000000000007941 */ /* 0x000fea0003800000 */
.L_x_1992:
[----:B------:R-:W2:Y:S01]  /*14d00*/  LDC R0, c[0x0][0x448] ;  /* 0x00011200ff007b82 */ /* 0x000ea20000000800 */
[----:B------:R-:W-:Y:S01]  /*14d10*/  IMAD.MOV.U32 R2, RZ, RZ, 0xc0 ;  /* 0x000000c0ff027424 */ /* 0x000fe200078e00ff */
[----:B------:R-:W-:Y:S05]  /*14d20*/  @!P0 WARPSYNC.ALL ;  /* 0x0000000000008948 */ /* 0x000fea0003800000 */
[----:B------:R-:W-:Y:S01]  /*14d30*/  IMAD R2, R17, R2, 0xbf ;  /* 0x000000bf11027424 */ /* 0x000fe200078e0202 */
[----:B------:R-:W-:Y:S01]  /*14d40*/  @!P0 BAR.SYNC.DEFER_BLOCKING 0xc, 0x200 ;  /* 0x0308000000008b1d */ /* 0x000fe20000010000 */
[----:B--2---:R-:W-:-:S13]  /*14d50*/  ISETP.NE.AND P1, PT, R0, 0x1, PT ;  /* 0x000000010000780c */ /* 0x004fda0003f25270 */
[----:B------:R-:W2:Y:S08]  /*14d60*/  @P1 LDC R0, c[0x0][0x44c] ;  /* 0x00011300ff001b82 */ /* 0x000eb00000000800 */
[----:B------:R-:W3:Y:S01]  /*14d70*/  @P1 LDC R3, c[0x0][0x450] ;  /* 0x00011400ff031b82 */ /* 0x000ee20000000800 */
[----:B--2---:R-:W-:-:S05]  /*14d80*/  @P1 IMAD.HI.U32 R0, R2, R0, RZ ;  /* 0x0000000002001227 */ /* 0x004fca00078e00ff */
[----:B---3--:R-:W-:-:S05]  /*14d90*/  @P1 SHF.R.U32.HI R2, RZ, R3, R0 ;  /* 0x00000003ff021219 */ /* 0x008fca0000011600 */
[----:B------:R-:W-:-:S04]  /*14da0*/  IMAD.IADD R0, R20, 0x1, R2 ;  /* 0x0000000114007824 */ /* 0x000fc800078e0202 */
[----:B------:R-:W-:-:S05]  /*14db0*/  IMAD.HI R0, R0, 0x66666667, RZ ;  /* 0x6666666700007827 */ /* 0x000fca00078e02ff */
[----:B------:R-:W-:-:S04]  /*14dc0*/  SHF.R.U32.HI R2, RZ, 0x1f, R0 ;  /* 0x0000001fff027819 */ /* 0x000fc80000011600 */
[----:B------:R-:W-:-:S04]  /*14dd0*/  LEA.HI.SX32 R2, R0, R2, 0x1a ;  /* 0x0000000200027211 */ /* 0x000fc800078fd2ff */
[----:B------:R-:W-:-:S04]  /*14de0*/  VIMNMX R4, R21, R2, PT ;  /* 0x0000000215047248 */ /* 0x000fc80003fe0100 */
[----:B------:R-:W-:Y:S01]  /*14df0*/  ISETP.GT.AND P0, PT, R4, RZ, PT ;  /* 0x000000ff0400720c */ /* 0x000fe20003f04270 */
[----:B------:R2:W-:-:S12]  /*14e00*/  STL [R1+0x18], R4 ;  /* 0x0000180401007387 */ /* 0x0005d80000100800 */
[----:B--2---:R-:W-:Y:S05]  /*14e10*/  @P0 BRA `(.L_x_2024) ;  /* 0x0000000000440947 */ /* 0x004fea0003800000 */
[----:B------:R-:W2:Y:S02]  /*14e20*/  S2R R5, SR_TID.X ;  /* 0x0000000000057919 */ /* 0x000ea40000002100 */
[----:B--2---:R-:W-:-:S04]  /*14e30*/  LOP3.LUT R5, R5, 0x7f, RZ, 0xc0, !PT ;  /* 0x0000007f05057812 */ /* 0x004fc800078ec0ff */
[----:B------:R-:W-:-:S13]  /*14e40*/  ISETP.NE.AND P0, PT, R5, RZ, PT ;  /* 0x000000ff0500720c */ /* 0x000fda0003f05270 */
[----:B------:R-:W-:Y:S05]  /*14e50*/  @P0 BRA `(.L_x_2025) ;  /* 0x0000002800cc0947 */ /* 0x000fea0003800000 */
[----:B------:R-:W2:Y:S01]  /*14e60*/  S2R R5, SR_LANEID ;  /* 0x0000000000057919 */ /* 0x000ea20000000000 */
[----:B------:R-:W-:Y:S01]  /*14e70*/  VOTEU.ANY UR4, UPT, PT ;  /* 0x0000000000047886 */ /* 0x000fe200038e0100 */
[----:B------:R-:W3:Y:S01]  /*14e80*/  LDC.64 R2, c[0x0][0xc60] ;  /* 0x00031800ff027b82 */ /* 0x000ee20000000a00 */
[----:B------:R-:W2:Y:S02]  /*14e90*/  FLO.U32 R0, UR4 ;  /* 0x0000000400007d00 */ /* 0x000ea400080e0000 */
[----:B--2---:R-:W-:-:S06]  /*14ea0*/  ISETP.EQ.U32.AND P0, PT, R0, R5, PT ;  /* 0x000000050000720c */ /* 0x004fcc0003f02070 */
[----:B------:R-:W3:Y:S07]  /*14eb0*/  POPC R5, UR4 ;  /* 0x0000000400057d09 */ /* 0x000eee0008000000 */
[----:B---3--:R-:W2:Y:S01]  /*14ec0*/  @P0 ATOMG.E.ADD.STRONG.GPU PT, R3, desc[UR40][R2.64], R5 ;  /* 0x00000005020309a8 */ /* 0x008ea200081ee1e8 */
[----:B------:R-:W3:Y:S02]  /*14ed0*/  S2R R4, SR_LTMASK ;  /* 0x0000000000047919 */ /* 0x000ee40000003900 */
[----:B---3--:R-:W-:-:S04]  /*14ee0*/  LOP3.LUT R4, R4, UR4, RZ, 0xc0, !PT ;  /* 0x0000000404047c12 */ /* 0x008fc8000f8ec0ff */
[----:B------:R-:W3:Y:S01]  /*14ef0*/  POPC R7, R4 ;  /* 0x0000000400077309 */ /* 0x000ee20000000000 */
[----:B--2---:R-:W3:Y:S02]  /*14f00*/  SHFL.IDX PT, R0, R3, R0, 0x1f ;  /* 0x00001f0003007589 */ /* 0x004ee400000e0000 */
[----:B---3--:R-:W-:Y:S01]  /*14f10*/  IADD3 R16, R0, UR36, R7 ;  /* 0x0000002400107c10 */ /* 0x008fe2000fffe007 */
[----:B------:R-:W-:Y:S06]  /*14f20*/  BRA `(.L_x_2025) ;  /* 0x0000002800987947 */ /* 0x000fec0003800000 */
.L_x_2024:
        /* <DEDUP_REMOVED lines=14> */
[----:B-1----:R-:W-:Y:S02]  /*15010*/  IMAD.U32 R11, RZ, RZ, UR5 ;  /* 0x00000005ff0b7e24 */ /* 0x002fe4000f8e00ff */
[----:B------:R-:W-:Y:S02]  /*15020*/  IMAD.MOV.U32 R8, RZ, RZ, 0x70 ;  /* 0x00000070ff087424 */ /* 0x000fe400078e00ff */
[----:B------:R-:W-:Y:S02]  /*15030*/  IMAD.MOV.U32 R12, RZ, RZ, 0x1 ;  /* 0x00000001ff0c7424 */ /* 0x000fe400078e00ff */
[----:B0-----:R-:W-:-:S07]  /*15040*/  IMAD.MOV.U32 R13, RZ, RZ, RZ ;  /* 0x000000ffff0d7224 */ /* 0x001fce00078e00ff */
[----:B------:R-:W-:-:S07]  /*15050*/  LEPC R20, `(.L_x_2027) ;  /* 0x000000001014794e */ /* 0x000fce0000000000 */
[----:B--2---:R-:W-:Y:S05]  /*15060*/  CALL.ABS.NOINC R2 ;  /* 0x0000000002007343 */ /* 0x004fea0003c00000 */
.L_x_2027:
[----:B------:R-:W-:Y:S05]  /*15070*/  BSYNC B6 ;  /* 0x0000000000067941 */ /* 0x000fea0003800000 */
.L_x_2026:
        /* <DEDUP_REMOVED lines=8> */
[----:B--2---:R-:W-:Y:S01]  /*15100*/  MOV R2, 0x0 ;  /* 0x0000000000027802 */ /* 0x004fe20000000f00 */
        /* <DEDUP_REMOVED lines=15> */
.L_x_2029:
[----:B------:R-:W-:Y:S05]  /*15200*/  BSYNC B6 ;  /* 0x0000000000067941 */ /* 0x000fea0003800000 */
.L_x_2028:
[----:B------:R-:W-:Y:S01]  /*15210*/  VIADD R0, R22, 0x1000 ;  /* 0x0000100016007836 */ /* 0x000fe20000000000 */
[----:B------:R-:W-:Y:S04]  /*15220*/  BSSY B6, `(.L_x_2030) ;  /* 0x0000013000067945 */ /* 0x000fe80003800000 */
[----:B------:R-:W-:-:S13]  /*15230*/  LOP3.LUT P0, RZ, R0, 0x9f, RZ, 0xc0, !PT ;  /* 0x0000009f00ff7812 */ /* 0x000fda000780c0ff */
        /* <DEDUP_REMOVED lines=17> */
.L_x_2031:
[----:B------:R-:W-:Y:S05]  /*15350*/  BSYNC B6 ;  /* 0x0000000000067941 */ /* 0x000fea0003800000 */
.L_x_2030:
[----:B--2---:R-:W2:Y:S01]  /*15360*/  LDL R2, [R1] ;  /* 0x0000000001027983 */ /* 0x004ea20000100800 */
[----:B------:R-:W-:Y:S01]  /*15370*/  BSSY B6, `(.L_x_2032) ;  /* 0x0000013000067945 */ /* 0x000fe20003800000 */
[----:B--2---:R-:W-:-:S13]  /*15380*/  LOP3.LUT P6, RZ, R2, 0x1, RZ, 0xc0, !PT ;  /* 0x0000000102ff7812 */ /* 0x004fda00078cc0ff */
        /* <DEDUP_REMOVED lines=17> */
.L_x_2033:
[----:B------:R-:W-:Y:S05]  /*154a0*/  BSYNC B6 ;  /* 0x0000000000067941 */ /* 0x000fea0003800000 */
.L_x_2032:
[----:B------:R-:W-:Y:S02]  /*154b0*/  ULDC.64 UR4, c[0x0][0x9f8] ;  /* 0x00027e0000047ab9 */ /* 0x000fe40000000a00 */
[----:B------:R-:W-:-:S04]  /*154c0*/  ISETP.NE.U32.AND P0, PT, RZ, UR4, PT ;  /* 0x00000004ff007c0c */ /* 0x000fc8000bf05070 */
[----:B------:R-:W-:-:S13]  /*154d0*/  ISETP.NE.AND.EX P0, PT, RZ, UR5, PT, P0 ;  /* 0x00000005ff007c0c */ /* 0x000fda000bf05300 */
[----:B------:R-:W-:-:S04]  /*154e0*/  @P0 IADD3 R2, P1, R23, UR4, RZ ;  /* 0x0000000417020c10 */ /* 0x000fc8000ff3e0ff */
[----:B------:R-:W-:Y:S01]  /*154f0*/  @P0 IADD3.X R3, R29, UR5, RZ, P1, !PT ;  /* 0x000000051d030c10 */ /* 0x000fe20008ffe4ff */
[----:B------:R-:W-:-:S04]  /*15500*/  ULDC.64 UR4, c[0x0][0xa08] ;  /* 0x0002820000047ab9 */ /* 0x000fc80000000a00 */
[----:B------:R2:W3:Y:S02]  /*15510*/  @P0 LDG.E R28, desc[UR40][R2.64] ;  /* 0x00000028021c0981 */ /* 0x0004e4000c1e1900 */
[----:B--2---:R-:W2:Y:S02]  /*15520*/  LDC.64 R2, c[0x0][0x418] ;  /* 0x00010600ff027b82 */ /* 0x004ea40000000a00 */
[----:B--2---:R-:W-:Y:S01]  /*15530*/  LOP3.LUT P0, RZ, R2, UR4, RZ, 0xfc, !PT ;  /* 0x0000000402ff7c12 */ /* 0x004fe2000f80fcff */
[----:B------:R-:W-:-:S03]  /*15540*/  UMOV UR4, 0xffffffff ;  /* 0xffffffff00047882 */ /* 0x000fc60000000000 */
[----:B------:R-:W-:Y:S02]  /*15550*/  LOP3.LUT P0, RZ, R3, UR5, RZ, 0xfc, P0 ;  /* 0x0000000503ff7c12 */ /* 0x000fe4000800fcff */
[----:B---3--:R-:W-:Y:S02]  /*15560*/  SHF.R.S32.HI R29, RZ, 0x1f, R28 ;  /* 0x0000001fff1d7819 */ /* 0x008fe4000001141c */
[----:B------:R-:W-:Y:S01]  /*15570*/  SEL R23, R28, RZ, !P0 ;  /* 0x000000ff1c177207 */ /* 0x000fe20004000000 */
[----:B------:R-:W-:Y:S08]  /*15580*/  BRA.DIV UR4, `(.L_x_2034) ;  /* 0x0000003e048c7947 */ /* 0x000ff0000b800000 */
[----:B------:R-:W2:Y:S02]  /*15590*/  S2R R0, SR_TID.X ;  /* 0x0000000000007919 */ /* 0x000ea40000002100 */
[----:B--2---:R-:W-:-:S04]  /*155a0*/  SHF.R.U32.HI R0, RZ, 0x5, R0 ;  /* 0x00000005ff007819 */ /* 0x004fc80000011600 */
[----:B------:R-:W-:-:S05]  /*155b0*/  LOP3.LUT R0, R0, 0x3, RZ, 0xc0, !PT ;  /* 0x0000000300007812 */ /* 0x000fca00078ec0ff */
[----:B------:R2:W3:Y:S02]  /*155c0*/  SHFL.IDX PT, R14, R0, RZ, 0x1f ;  /* 0x00001fff000e7589 */ /* 0x0004e400000e0000 */
.L_x_2135:
[----:B--2---:R-:W2:Y:S01]  /*155d0*/  LDL.LU R0, [R1] ;  /* 0x0000000001007983 */ /* 0x004ea20000300800 */
[----:B------:R-:W-:Y:S02]  /*155e0*/  PLOP3.LUT P1, PT, PT, PT, PT, 0x8, 0x0 ;  /* 0x000000000000781c */ /* 0x000fe40003f2e170 */
[----:B---3--:R-:W-:Y:S02]  /*155f0*/  ISETP.NE.AND P0, PT, R14, RZ, PT ;  /* 0x000000ff0e00720c */ /* 0x008fe40003f05270 */
[----:B--2---:R-:W-:-:S09]  /*15600*/  LOP3.LUT R0, R0, 0xfffffffe, RZ, 0xc0, !PT ;  /* 0xfffffffe00007812 */ /* 0x004fd200078ec0ff */
[----:B------:R-:W-:-:S05]  /*15610*/  @P1 LOP3.LUT R0, R0, 0x1, RZ, 0xfc, !PT ;  /* 0x0000000100001812 */ /* 0x000fca00078efcff */
[----:B------:R2:W-:Y:S01]  /*15620*/  STL [R1], R0 ;  /* 0x0000000001007387 */ /* 0x0005e20000100800 */
[----:B------:R-:W-:Y:S05]  /*15630*/  @P0 BRA `(.L_x_2035) ;  /* 0x0000000400580947 */ /* 0x000fea0003800000 */
[----:B------:R-:W-:-:S03]  /*15640*/  UMOV UR4, 0xffffffff ;  /* 0xffffffff00047882 */ /* 0x000fc60000000000 */
[----:B------:R-:W-:Y:S05]  /*15650*/  BRA.DIV UR4, `(.L_x_2036) ;  /* 0x0000003e048c7947 */ /* 0x000fea000b800000 */
[----:B------:R-:W-:-:S13]  /*15660*/  ELECT P6, URZ, PT ;  /* 0x00000000003f782f */ /* 0x000fda00038c0000 */
.L_x_2138:
[----:B------:R-:W-:Y:S05]  /*15670*/  @!P6 BRA `(.L_x_2035) ;  /* 0x000000040048e947 */ /* 0x000fea0003800000 */
[----:B--2---:R-:W2:Y:S01]  /*15680*/  LDL R0, [R1+0x18] ;  /* 0x0000180001007983 */ /* 0x004ea20000100800 */
[----:B------:R-:W-:-:S04]  /*15690*/  ISETP.NE.U32.AND P0, PT, R2, RZ, PT ;  /* 0x000000ff0200720c */ /* 0x000fc80003f05070 */
[----:B------:R-:W-:Y:S01]  /*156a0*/  ISETP.NE.AND.EX P0, PT, R3, RZ, PT, P0 ;  /* 0x000000ff0300720c */ /* 0x000fe20003f05300 */
[----:B--2---:R-:W-:-:S12]  /*156b0*/  VIADD R0, R0, 0xffffffff ;  /* 0xffffffff00007836 */ /* 0x004fd80000000000 */
[----:B------:R-:W-:Y:S05]  /*156c0*/  @!P0 BRA `(.L_x_2037) ;  /* 0x0000000000448947 */ /* 0x000fea0003800000 */
[----:B------:R-:W2:Y:S01]  /*156d0*/  LDC R7, c[0x0][0x43c] ;  /* 0x00010f00ff077b82 */ /* 0x000ea20000000800 */
[----:B------:R-:W-:Y:S01]  /*156e0*/  ULDC.64 UR4, c[0x0][0x428] ;  /* 0x00010a0000047ab9 */ /* 0x000fe20000000a00 */
[----:B--2---:R-:W-:-:S13]  /*156f0*/  ISETP.NE.AND P0, PT, R7, 0x1, PT ;  /* 0x000000010700780c */ /* 0x004fda0003f05270 */
[----:B------:R-:W2:Y:S02]  /*15700*/  @P0 LDC.64 R4, c[0x0][0x440] ;  /* 0x00011000ff040b82 */ /* 0x000ea40000000a00 */
[----:B--2---:R-:W-:-:S04]  /*15710*/  @P0 IMAD.HI.U32 R6, R0, R4, RZ ;  /* 0x0000000400060227 */ /* 0x004fc800078e00ff */
        /* <DEDUP_REMOVED lines=12> */
.L_x_2037:
[----:B------:R-:W-:Y:S01]  /*157e0*/  IMAD R4, R24, 0x8, R22 ;  /* 0x0000000818047824 */ /* 0x000fe200078e0216 */
[----:B--2---:R-:W-:Y:S01]  /*157f0*/  SHF.L.U32 R3, R26, 0x1f, RZ ;  /* 0x0000001f1a037819 */ /* 0x004fe200000006ff */
[----:B------:R-:W2:Y:S03]  /*15800*/  S2R R2, SR_TID.X ;  /* 0x0000000000027919 */ /* 0x000ea60000002100 */
[----:B------:R-:W3:Y:S01]  /*15810*/  SYNCS.PHASECHK.TRANS64.TRYWAIT P0, [R4+URZ+0x13280], R3 ;  /* 0x01328003040075a7 */ /* 0x000ee2000800017f */
[----:B--2---:R-:W-:-:S04]  /*15820*/  LOP3.LUT R2, R2, 0x7f, RZ, 0xc0, !PT ;  /* 0x0000007f02027812 */ /* 0x004fc800078ec0ff */
[----:B------:R-:W-:Y:S01]  /*15830*/  ISETP.NE.AND P1, PT, R2, RZ, PT ;  /* 0x000000ff0200720c */ /* 0x000fe20003f25270 */
[----:B---3--:R-:W-:-:S12]  /*15840*/  @!P0 BRA `(.L_x_2038) ;  /* 0x0000003c00308947 */ /* 0x008fd80003800000 */
.L_x_2139:
        /* <DEDUP_REMOVED lines=8> */
.L_x_2039:
[----:B------:R-:W3:Y:S01]  /*158d0*/  LDL R5, [R1+0x4] ;  /* 0x0000040001057983 */ /* 0x000ee20000100800 */
        /* <DEDUP_REMOVED lines=12> */
[----:B---3--:R-:W-:-:S05]  /*159a0*/  IMAD R0, R0, 0xa0, R5 ;  /* 0x000000a000007824 */ /* 0x008fca00078e0205 */
[----:B------:R-:W-:-:S13]  /*159b0*/  R2UR UR11, R0 ;  /* 0x00000000000b72ca */ /* 0x000fda00000e0000 */
[----:B------:R3:W-:Y:S01]  /*159c0*/  UTMALDG.4D [UR8], [UR4], desc[UR6] ;  /* 0x00000608040075b4 */ /* 0x0007e20008019000 */
[----:B------:R-:W4:Y:S02]  /*159d0*/  SYNCS.PHASECHK.TRANS64.TRYWAIT P0, [R4+URZ+0x13240], R3 ;  /* 0x01324003040075a7 */ /* 0x000f24000800017f */
[----:B---34-:R-:W-:Y:S05]  /*159e0*/  @!P0 BRA `(.L_x_2040) ;  /* 0x0000003800dc8947 */ /* 0x018fea0003800000 */
.L_x_2140:
        /* <DEDUP_REMOVED lines=8> */
.L_x_2041:
        /* <DEDUP_REMOVED lines=19> */
.L_x_2035:
[----:B------:R-:W4:Y:S04]  /*15ba0*/  LDL.LU R4, [R1+0x14] ;  /* 0x0000140001047983 */ /* 0x000f280000300800 */
[----:B------:R-:W5:Y:S04]  /*15bb0*/  LDL.LU R6, [R1+0x10] ;  /* 0x0000100001067983 */ /* 0x000f680000300800 */
[----:B---3--:R-:W3:Y:S01]  /*15bc0*/  LDL.LU R3, [R1+0x30] ;  /* 0x0000300001037983 */ /* 0x008ee20000300800 */
[----:B------:R-:W-:Y:S05]  /*15bd0*/  WARPSYNC.ALL ;  /* 0x0000000000007948 */ /* 0x000fea0003800000 */
[----:B------:R-:W-:Y:S01]  /*15be0*/  ULDC.64 UR6, c[0x0][0xa00] ;  /* 0x0002800000067ab9 */ /* 0x000fe20000000a00 */
[----:B------:R-:W-:Y:S01]  /*15bf0*/  ULDC.64 UR4, c[0x0][0x298] ;  /* 0x0000a60000047ab9 */ /* 0x000fe20000000a00 */
[----:B------:R-:W-:Y:S01]  /*15c00*/  BAR.SYNC.DEFER_BLOCKING 0x8, 0x200 ;  /* 0x0208000000007b1d */ /* 0x000fe20000010000 */
[----:B------:R-:W-:Y:S01]  /*15c10*/  ISETP.NE.U32.AND P0, PT, RZ, UR6, PT ;  /* 0x00000006ff007c0c */ /* 0x000fe2000bf05070 */
[----:B--2---:R-:W-:-:S03]  /*15c20*/  VIADD R0, R22, 0xb000 ;  /* 0x0000b00016007836 */ /* 0x004fc60000000000 */
[----:B------:R-:W-:Y:S01]  /*15c30*/  ISETP.NE.AND.EX P0, PT, RZ, UR7, PT, P0 ;  /* 0x00000007ff007c0c */ /* 0x000fe2000bf05300 */
[----:B------:R-:W-:Y:S01]  /*15c40*/  BSSY B6, `(.L_x_2042) ;  /* 0x0000020000067945 */ /* 0x000fe20003800000 */
[----:B------:R-:W-:Y:S02]  /*15c50*/  LOP3.LUT P1, RZ, R0, 0x1bf, RZ, 0xc0, !PT ;  /* 0x000001bf00ff7812 */ /* 0x000fe4000782c0ff */
[----:B----4-:R-:W-:-:S05]  /*15c60*/  SHF.R.S32.HI R2, RZ, 0x1f, R4 ;  /* 0x0000001fff027819 */ /* 0x010fca0000011404 */
[----:B------:R-:W-:Y:S01]  /*15c70*/  IMAD R2, R2, UR4, RZ ;  /* 0x0000000402027c24 */ /* 0x000fe2000f8e02ff */
[----:B---3--:R-:W-:-:S03]  /*15c80*/  SEL R3, R3, RZ, !P0 ;  /* 0x000000ff03037207 */ /* 0x008fc60004000000 */
[----:B------:R-:W-:Y:S01]  /*15c90*/  IMAD R0, R4, UR5, R2 ;  /* 0x0000000504007c24 */ /* 0x000fe2000f8e0202 */
[----:B-----5:R-:W-:Y:S01]  /*15ca0*/  SEL R2, R6, RZ, !P0 ;  /* 0x000000ff06027207 */ /* 0x020fe20004000000 */
[----:B------:R-:W-:-:S05]  /*15cb0*/  IMAD.WIDE.U32 R4, R4, UR4, RZ ;  /* 0x0000000404047c25 */ /* 0x000fca000f8e00ff */
[----:B------:R-:W-:Y:S04]  /*15cc0*/  STL.64 [R1+0x28], R4 ;  /* 0x0000280401007387 */ /* 0x000fe80000100a00 */
[----:B------:R2:W-:Y:S04]  /*15cd0*/  STL [R1+0x10], R2 ;  /* 0x0000100201007387 */ /* 0x0005e80000100800 */
[----:B------:R3:W-:Y:S01]  /*15ce0*/  STL [R1+0x40], R3 ;  /* 0x0000400301007387 */ /* 0x0007e20000100800 */
[----:B--2---:R-:W-:Y:S01]  /*15cf0*/  IMAD.IADD R2, R5, 0x1, R0 ;  /* 0x0000000105027824 */ /* 0x004fe200078e0200 */
[----:B------:R-:W-:-:S05]  /*15d00*/  SHF.R.S32.HI R0, RZ, 0x1f, R18 ;  /* 0x0000001fff007819 */ /* 0x000fca0000011412 */
[----:B------:R3:W-:Y:S04]  /*15d10*/  STL [R1+0x30], R0 ;  /* 0x0000300001007387 */ /* 0x0007e80000100800 */
[----:B------:R3:W-:Y:S01]  /*15d20*/  STL [R1+0x14], R2 ;  /* 0x0000140201007387 */ /* 0x0007e20000100800 */
[----:B------:R-:W-:Y:S05]  /*15d30*/  @!P1 BRA `(.L_x_2043) ;  /* 0x0000000000409947 */ /* 0x000fea0003800000 */
[----:B---3--:R-:W-:Y:S01]  /*15d40*/  MOV R2, 0x0 ;  /* 0x0000000000027802 */ /* 0x008fe20000000f00 */
        /* <DEDUP_REMOVED lines=15> */
.L_x_2043:
[----:B------:R-:W-:Y:S05]  /*15e40*/  BSYNC B6 ;  /* 0x0000000000067941 */ /* 0x000fea0003800000 */
.L_x_2042:
[----:B---3--:R-:W2:Y:S01]  /*15e50*/  LDL.LU R0, [R1+0x14] ;  /* 0x0000140001007983 */ /* 0x008ea20000300800 */
[----:B------:R-:W3:Y:S01]  /*15e60*/  LDC R9, c[0x0][0x448] ;  /* 0x00011200ff097b82 */ /* 0x000ee20000000800 */
[----:B------:R-:W-:Y:S01]  /*15e70*/  ULDC.64 UR4, c[0x0][0x2d8] ;  /* 0x0000b60000047ab9 */ /* 0x000fe20000000a00 */
[----:B------:R-:W-:Y:S01]  /*15e80*/  ULDC.64 UR6, c[0x0][0x2c8] ;  /* 0x0000b20000067ab9 */ /* 0x000fe20000000a00 */
[----:B------:R-:W2:Y:S01]  /*15e90*/  LDL.LU.64 R2, [R1+0x28] ;  /* 0x0000280001027983 */ /* 0x000ea20000300a00 */
[----:B------:R-:W-:-:S03]  /*15ea0*/  ULDC.64 UR8, c[0x0][0x280] ;  /* 0x0000a00000087ab9 */ /* 0x000fc60000000a00 */
[----:B------:R-:W4:Y:S04]  /*15eb0*/  LDL.LU R20, [R1+0x30] ;  /* 0x0000300001147983 */ /* 0x000f280000300800 */
[----:B------:R-:W4:Y:S04]  /*15ec0*/  LDL.LU R21, [R1+0x40] ;  /* 0x0000400001157983 */ /* 0x000f280000300800 */
[----:B------:R-:W4:Y:S04]  /*15ed0*/  LDL.LU R4, [R1+0x10] ;  /* 0x0000100001047983 */ /* 0x000f280000300800 */
[----:B------:R0:W5:Y:S01]  /*15ee0*/  LDL R10, [R1+0x34] ;  /* 0x00003400010a7983 */ /* 0x0001620000100800 */
[----:B---3--:R-:W-:-:S13]  /*15ef0*/  ISETP.NE.AND P1, PT, R9, 0x1, PT ;  /* 0x000000010900780c */ /* 0x008fda0003f25270 */
[----:B------:R-:W3:Y:S08]  /*15f00*/  @P1 LDC R5, c[0x0][0x450] ;  /* 0x00011400ff051b82 */ /* 0x000ef00000000800 */
[----:B------:R-:W1:Y:S01]  /*15f10*/  @P1 LDC R8, c[0x0][0x450] ;  /* 0x00011400ff081b82 */ /* 0x000e620000000800 */
[----:B--2---:R-:W-:Y:S02]  /*15f20*/  IMAD.MOV.U32 R3, RZ, RZ, R0 ;  /* 0x000000ffff037224 */ /* 0x004fe400078e0000 */
[----:B----4-:R-:W-:-:S02]  /*15f30*/  IMAD R0, R20, UR4, RZ ;  /* 0x0000000414007c24 */ /* 0x010fc4000f8e02ff */
[C---:B------:R-:W-:Y:S01]  /*15f40*/  IMAD.WIDE.U32 R2, R18.reuse, UR4, R2 ;  /* 0x0000000412027c25 */ /* 0x040fe2000f8e0002 */
[----:B------:R-:W2:Y:S03]  /*15f50*/  S2R R20, SR_TID.X ;  /* 0x0000000000147919 */ /* 0x000ea60000002100 */
[----:B------:R-:W-:Y:S01]  /*15f60*/  IMAD R0, R18, UR5, R0 ;  /* 0x0000000512007c24 */ /* 0x000fe2000f8e0200 */
[----:B------:R-:W-:-:S03]  /*15f70*/  ULDC.64 UR4, c[0x0][0x2e0] ;  /* 0x0000b80000047ab9 */ /* 0x000fc60000000a00 */
[----:B------:R-:W-:Y:S02]  /*15f80*/  IMAD.IADD R3, R3, 0x1, R0 ;  /* 0x0000000103037824 */ /* 0x000fe400078e0200 */
[----:B------:R-:W-:Y:S02]  /*15f90*/  IMAD R0, R21, UR4, RZ ;  /* 0x0000000415007c24 */ /* 0x000fe4000f8e02ff */
[----:B------:R-:W4:Y:S01]  /*15fa0*/  S2R R21, SR_TID.X ;  /* 0x0000000000157919 */ /* 0x000f220000002100 */
[----:B------:R-:W-:-:S04]  /*15fb0*/  IMAD.WIDE.U32 R2, R4, UR4, R2 ;  /* 0x0000000404027c25 */ /* 0x000fc8000f8e0002 */
[----:B------:R-:W-:Y:S01]  /*15fc0*/  IMAD R0, R4, UR5, R0 ;  /* 0x0000000504007c24 */ /* 0x000fe2000f8e0200 */
[----:B------:R-:W-:Y:S01]  /*15fd0*/  ULDC.64 UR4, c[0x0][0x2d0] ;  /* 0x0000b40000047ab9 */ /* 0x000fe20000000a00 */
[----:B------:R-:W0:Y:S02]  /*15fe0*/  @P1 LDC R4, c[0x0][0x44c] ;  /* 0x00011300ff041b82 */ /* 0x000e240000000800 */
[----:B------:R-:W-:Y:S01]  /*15ff0*/  IMAD.IADD R3, R3, 0x1, R0 ;  /* 0x0000000103037824 */ /* 0x000fe200078e0200 */
[----:B--2---:R-:W-:-:S04]  /*16000*/  LOP3.LUT R20, R20, 0x7f, RZ, 0xc0, !PT ;  /* 0x0000007f14147812 */ /* 0x004fc800078ec0ff */
[----:B------:R-:W-:Y:S01]  /*16010*/  SHF.R.U32.HI R20, RZ, 0x2, R20 ;  /* 0x00000002ff147819 */ /* 0x000fe20000011614 */
[----:B----4-:R-:W-:-:S05]  /*16020*/  IMAD.SHL.U32 R6, R21, 0x20, RZ ;  /* 0x0000002015067824 */ /* 0x010fca00078e00ff */
[----:B------:R-:W-:-:S05]  /*16030*/  LOP3.LUT R6, R20, 0x60, R6, 0xf8, !PT ;  /* 0x0000006014067812 */ /* 0x000fca00078ef806 */
[----:B------:R-:W-:-:S04]  /*16040*/  IMAD R6, R17, 0xc0, R6 ;  /* 0x000000c011067824 */ /* 0x000fc800078e0206 */
[----:B0-----:R-:W-:-:S04]  /*16050*/  @P1 IMAD.HI.U32 R0, R6, R4, RZ ;  /* 0x0000000406001227 */ /* 0x001fc800078e00ff */
[----:B------:R-:W-:Y:S01]  /*16060*/  IMAD.MOV.U32 R4, RZ, RZ, R6 ;  /* 0x000000ffff047224 */ /* 0x000fe200078e0006 */
[----:B---3--:R-:W-:-:S04]  /*16070*/  @P1 SHF.R.U32.HI R4, RZ, R5, R0 ;  /* 0x00000005ff041219 */ /* 0x008fc80000011600 */
[----:B------:R-:W-:-:S05]  /*16080*/  SHF.R.S32.HI R0, RZ, 0x1f, R4 ;  /* 0x0000001fff007819 */ /* 0x000fca0000011404 */
[----:B------:R-:W-:-:S04]  /*16090*/  IMAD R0, R0, UR4, RZ ;  /* 0x0000000400007c24 */ /* 0x000fc8000f8e02ff */
[C---:B------:R-:W-:Y:S02]  /*160a0*/  IMAD R7, R4.reuse, UR5, R0 ;  /* 0x0000000504077c24 */ /* 0x040fe4000f8e0200 */
[----:B------:R-:W-:Y:S02]  /*160b0*/  IMAD.MOV R0, RZ, RZ, -R4 ;  /* 0x000000ffff007224 */ /* 0x000fe400078e0a04 */
[----:B------:R-:W-:-:S04]  /*160c0*/  IMAD.WIDE.U32 R4, R4, UR4, R2 ;  /* 0x0000000404047c25 */ /* 0x000fc8000f8e0002 */
        /* <DEDUP_REMOVED lines=8> */
[----:B------:R-:W0:Y:S01]  /*16150*/  @P1 LDC R7, c[0x0][0x44c] ;  /* 0x00011300ff071b82 */ /* 0x000e220000000800 */
[----:B------:R-:W-:-:S04]  /*16160*/  VIADD R5, R6, 0x80 ;  /* 0x0000008006057836 */ /* 0x000fc80000000000 */
        /* <DEDUP_REMOVED lines=26> */
[----:B------:R-:W0:Y:S04]  /*16310*/  SHFL.IDX PT, R7, R0, RZ, 0x1c1f ;  /* 0x001c1fff00077589 */ /* 0x000e2800000e0000 */
[----:B------:R-:W-:Y:S04]  /*16320*/  SHFL.IDX PT, R8, R2, RZ, 0x1c1f ;  /* 0x001c1fff02087589 */ /* 0x000fe800000e0000 */
[----:B------:R-:W-:Y:S01]  /*16330*/  SHFL.IDX PT, R2, R2, 0x1, 0x1c1f ;  /* 0x003c1f0002027f89 */ /* 0x000fe200000e0000 */
[----:B--2---:R-:W-:-:S03]  /*16340*/  IMAD R5, R6, R9, RZ ;  /* 0x0000000906057224 */ /* 0x004fc600078e02ff */
[----:B------:R-:W1:Y:S02]  /*16350*/  SHFL.IDX PT, R6, R4, RZ, 0x1c1f ;  /* 0x001c1fff04067589 */ /* 0x000e6400000e0000 */
[----:B------:R-:W-:-:S13]  /*16360*/  ISETP.GE.AND P1, PT, R17, R5, PT ;  /* 0x000000051100720c */ /* 0x000fda0003f26270 */
[----:B0-----:R-:W-:-:S05]  /*16370*/  @!P1 IADD3 R7, P2, R20, R7, RZ ;  /* 0x0000000714079210 */ /* 0x001fca0007f5e0ff */
[----:B-1----:R-:W-:-:S05]  /*16380*/  @!P1 IMAD.X R6, RZ, RZ, R6, P2 ;  /* 0x000000ffff069224 */ /* 0x002fca00010e0606 */
[----:B------:R-:W-:-:S04]  /*16390*/  @!P1 LOP3.LUT R7, R7, R6, RZ, 0x3c, !PT ;  /* 0x0000000607079212 */ /* 0x000fc800078e3cff */
[----:B------:R-:W-:-:S04]  /*163a0*/  @!P1 LOP3.LUT R6, R7, R6, RZ, 0x3c, !PT ;  /* 0x0000000607069212 */ /* 0x000fc800078e3cff */
[----:B------:R-:W-:-:S05]  /*163b0*/  @!P1 LOP3.LUT R7, R7, R6, RZ, 0x3c, !PT ;  /* 0x0000000607079212 */ /* 0x000fca00078e3cff */
        /* <DEDUP_REMOVED lines=32> */
[----:B------:R1:W-:Y:S02]  /*165c0*/  @!P1 LDGSTS.E.BYPASS.LTC128B.128 [R10+0xc800], desc[UR40][R6.64], !P0 ;  /* 0x0c800000060a9fae */ /* 0x0003e4000c101d68 */
[----:B-1----:R-:W-:-:S05]  /*165d0*/  @!P2 IADD3 R6, P1, R20, R8, RZ ;  /* 0x000000081406a210 */ /* 0x002fca0007f3e0ff */
[----:B0-----:R-:W-:-:S04]  /*165e0*/  @!P2 IMAD.X R0, RZ, RZ, R0, P1 ;  /* 0x000000ffff00a224 */ /* 0x001fc800008e0600 */
[----:B------:R-:W-:-:S05]  /*165f0*/  @!P2 IMAD.MOV.U32 R7, RZ, RZ, R0 ;  /* 0x000000ffff07a224 */ /* 0x000fca00078e0000 */
[----:B--2---:R0:W-:Y:S02]  /*16600*/  @!P2 LDGSTS.E.BYPASS.LTC128B.128 [R10+0xd000], desc[UR40][R6.64], !P0 ;  /* 0x0d000000060aafae */ /* 0x0041e4000c101d68 */
.L_x_2153:
        /* <DEDUP_REMOVED lines=10> */
.L_x_2045:
        /* <DEDUP_REMOVED lines=18> */
.L_x_2154:
[----:B------:R-:W-:Y:S05]  /*167d0*/  BSYNC B0 ;  /* 0x0000000000007941 */ /* 0x000fea0003800000 */
.L_x_2046:
[----:B------:R-:W2:Y:S02]  /*167e0*/  LDL R0, [R1+0x18] ;  /* 0x0000180001007983 */ /* 0x000ea40000100800 */
[----:B--2---:R-:W-:-:S13]  /*167f0*/  ISETP.GE.AND P0, PT, R0, 0x2, PT ;  /* 0x000000020000780c */ /* 0x004fda0003f06270 */
[----:B------:R-:W-:Y:S05]  /*16800*/  @!P0 BRA `(.L_x_2048) ;  /* 0x0000000800f08947 */ /* 0x000fea0003800000 */
[----:B------:R-:W-:Y:S02]  /*16810*/  VIADD R0, R0, 0xfffffffe ;  /* 0xfffffffe00007836 */ /* 0x000fe40000000000 */
[----:B0-----:R-:W-:Y:S02]  /*16820*/  IMAD.MOV.U32 R6, RZ, RZ, R24 ;  /* 0x000000ffff067224 */ /* 0x001fe400078e0018 */
[----:B------:R-:W-:-:S07]  /*16830*/  IMAD.MOV.U32 R7, RZ, RZ, R26 ;  /* 0x000000ffff077224 */ /* 0x000fce00078e001a */
.L_x_2068:
        /* <DEDUP_REMOVED lines=32> */
.L_x_2051:
        /* <DEDUP_REMOVED lines=8> */
.L_x_2155:
[----:B------:R-:W-:Y:S05]  /*16ac0*/  BSYNC B1 ;  /* 0x0000000000017941 */ /* 0x000fea0003800000 */
.L_x_2052:
        /* <DEDUP_REMOVED lines=9> */
.L_x_2055:
[----:B------:R-:W-:Y:S05]  /*16b60*/  BSYNC B1 ;  /* 0x0000000000017941 */ /* 0x000fea0003800000 */
.L_x_2054:
        /* <DEDUP_REMOVED lines=12> */
.L_x_2056:
        /* <DEDUP_REMOVED lines=13> */
.L_x_2156:
[----:B------:R-:W-:Y:S05]  /*16d00*/  BSYNC B1 ;  /* 0x0000000000017941 */ /* 0x000fea0003800000 */
.L_x_2057:
        /* <DEDUP_REMOVED lines=11> */
.L_x_2060:
[----:B------:R-:W-:Y:S05]  /*16dc0*/  BSYNC B1 ;  /* 0x0000000000017941 */ /* 0x000fea0003800000 */
.L_x_2059:
        /* <DEDUP_REMOVED lines=8> */
.L_x_2061:
        /* <DEDUP_REMOVED lines=10> */
.L_x_2050:
[----:B------:R-:W-:Y:S05]  /*16ef0*/  BSYNC B0 ;  /* 0x0000000000007941 */ /* 0x000fea0003800000 */
.L_x_2049:
[----:B-1----:R-:W2:Y:S02]  /*16f00*/  LDL R3, [R1+0x44] ;  /* 0x0000440001037983 */ /* 0x002ea40000100800 */
[----:B--2---:R-:W-:-:S13]  /*16f10*/  ISETP.NE.AND P0, PT, R3, 0x3, PT ;  /* 0x000000030300780c */ /* 0x004fda0003f05270 */
[----:B------:R-:W-:Y:S05]  /*16f20*/  @!P0 BRA `(.L_x_2062) ;  /* 0x0000000000048947 */ /* 0x000fea0003800000 */
[----:B------:R-:W-:Y:S01]  /*16f30*/  BPT.TRAP 0x1 ;  /* 0x000000040000795c */ /* 0x000fe20000300000 */
.L_x_2062:
        /* <DEDUP_REMOVED lines=8> */
.L_x_2157:
[----:B------:R-:W-:Y:S05]  /*16fc0*/  BSYNC B0 ;  /* 0x0000000000007941 */ /* 0x000fea0003800000 */
.L_x_2063:
[----:B------:R-:W-:Y:S05]  /*16fd0*/  @!P1 BRA `(.L_x_2065) ;  /* 0x0000000000049947 */ /* 0x000fea0003800000 */
[----:B------:R-:W-:Y:S01]  /*16fe0*/  BPT.TRAP 0x1 ;  /* 0x000000040000795c */ /* 0x000fe20000300000 */
.L_x_2065:
[----:B0-----:R-:W-:Y:S01]  /*16ff0*/  SHF.L.U32 R2, R7, 0x1f, RZ ;  /* 0x0000001f07027819 */ /* 0x001fe200000006ff */
[----:B------:R-:W-:-:S03]  /*17000*/  IMAD R10, R6, 0x2800, RZ ;  /* 0x00002800060a7824 */ /* 0x000fc600078e02ff */
[----:B------:R-:W0:Y:S02]  /*17010*/  SYNCS.PHASECHK.TRANS64.TRYWAIT P0, [R3+URZ+0x13260], R2 ;  /* 0x01326002030075a7 */ /* 0x000e24000800017f */
[----:B0-----:R-:W-:Y:S05]  /*17020*/  @!P0 BRA `(.L_x_2066) ;  /* 0x0000002c00988947 */ /* 0x001fea0003800000 */
.L_x_2158:
        /* <DEDUP_REMOVED lines=45> */
.L_x_2067:
        /* <DEDUP_REMOVED lines=13> */
.L_x_2048:
        /* <DEDUP_REMOVED lines=19> */
.L_x_2070:
[----:B------:R-:W-:Y:S05]  /*17500*/  BSYNC B0 ;  /* 0x0000000000007941 */ /* 0x000fea0003800000 */
.L_x_2069:
[----:B------:R-:W-:Y:S05]  /*17510*/  @!P2 BRA `(.L_x_2071) ;  /* 0x000000000004a947 */ /* 0x000fea0003800000 */
[----:B------:R-:W-:Y:S01]  /*17520*/  BPT.TRAP 0x1 ;  /* 0x000000040000795c */ /* 0x000fe20000300000 */
.L_x_2071:
        /* <DEDUP_REMOVED lines=8> */
.L_x_2159:
[----:B------:R-:W-:Y:S05]  /*175b0*/  BSYNC B0 ;  /* 0x0000000000007941 */ /* 0x000fea0003800000 */
.L_x_2072:
[----:B------:R-:W-:Y:S05]  /*175c0*/  @!P2 BRA `(.L_x_2074) ;  /* 0x000000000004a947 */ /* 0x000fea0003800000 */
[----:B------:R-:W-:Y:S01]  /*175d0*/  BPT.TRAP 0x1 ;  /* 0x000000040000795c */ /* 0x000fe20000300000 */
.L_x_2074:
[----:B-1----:R-:W-:-:S04]  /*175e0*/  SHF.L.U32 R0, R26, 0x1f, RZ ;  /* 0x0000001f1a007819 */ /* 0x002fc800000006ff */
[----:B------:R-:W1:Y:S02]  /*175f0*/  SYNCS.PHASECHK.TRANS64.TRYWAIT P1, [R3+URZ+0x13260], R0 ;  /* 0x01326000030075a7 */ /* 0x000e64000802017f */
[----:B-1----:R-:W-:Y:S05]  /*17600*/  @!P1 BRA `(.L_x_2075) ;  /* 0x0000002800489947 */ /* 0x002fea0003800000 */
.L_x_2160:
        /* <DEDUP_REMOVED lines=46> */
.L_x_2076:
        /* <DEDUP_REMOVED lines=10> */
.L_x_2025:
[----:B------:R-:W2:Y:S02]  /*17990*/  LDL R0, [R1] ;  /* 0x0000000001007983 */ /* 0x000ea40000100800 */
[----:B--2---:R-:W-:-:S13]  /*179a0*/  LOP3.LUT P0, RZ, R0, 0x2, RZ, 0xc0, !PT ;  /* 0x0000000200ff7812 */ /* 0x004fda000780c0ff */
[----:B------:R-:W-:Y:S05]  /*179b0*/  @!P0 BRA `(.L_x_2077) ;  /* 0x0000000000248947 */ /* 0x000fea0003800000 */
[----:B------:R-:W-:Y:S05]  /*179c0*/  WARPSYNC.ALL ;  /* 0x0000000000007948 */ /* 0x000fea0003800000 */
[----:B------:R-:W2:Y:S08]  /*179d0*/  S2UR UR5, SR_CgaCtaId ;  /* 0x00000000000579c3 */ /* 0x000eb00000008800 */
[----:B------:R-:W-:Y:S06]  /*179e0*/  BAR.SYNC.DEFER_BLOCKING 0x5, 0x200 ;  /* 0x0148000000007b1d */ /* 0x000fec0000010000 */
[----:B------:R-:W-:-:S02]  /*179f0*/  UMOV UR4, 0x400 ;  /* 0x0000040000047882 */ /* 0x000fc40000000000 */
[----:B--2---:R-:W-:-:S06]  /*17a00*/  ULEA UR4, UR5, UR4, 0x18 ;  /* 0x0000000405047291 */ /* 0x004fcc000f8ec03f */
[----:B------:R-:W-:-:S05]  /*17a10*/  IMAD.U32 R22, RZ, RZ, UR4 ;  /* 0x00000004ff167e24 */ /* 0x000fca000f8e00ff */
[----:B------:R2:W3:Y:S01]  /*17a20*/  LDS.128 R16, [R22+0x132d0] ;  /* 0x0132d00016107984 */ /* 0x0004e20000000c00 */
[----:B------:R-:W-:Y:S06]  /*17a30*/  BAR.ARV 0x4, 0x200 ;  /* 0x0108000000007b1d */ /* 0x000fec0000002000 */
[----:B------:R-:W-:Y:S05]  /*17a40*/  BRA `(.L_x_2078) ;  /* 0x0000000800cc7947 */ /* 0x000fea0003800000 */
.L_x_2077:
[----:B------:R-:W2:Y:S01]  /*17a50*/  S2R R0, SR_TID.X ;  /* 0x0000000000007919 */ /* 0x000ea20000002100 */
[----:B------:R-:W-:Y:S01]  /*17a60*/  UMOV UR4, 0xffffffff ;  /* 0xffffffff00047882 */ /* 0x000fe20000000000 */
[----:B--2---:R-:W-:-:S04]  /*17a70*/  LOP3.LUT R7, R0, 0x1f, RZ, 0xc0, !PT ;  /* 0x0000001f00077812 */ /* 0x004fc800078ec0ff */
        /* <DEDUP_REMOVED lines=32> */
[----:B------:R0:W2:Y:S02]  /*17c80*/  SHFL.IDX PT, R14, R3, 0x1f, 0x1f ;  /* 0x03e01f00030e7f89 */ /* 0x0000a400000e0000 */
.L_x_2170:
[----:B------:R-:W-:Y:S02]  /*17c90*/  ULDC UR4, c[0x0][0xc38] ;  /* 0x00030e0000047ab9 */ /* 0x000fe40000000800 */
[----:B------:R-:W-:-:S04]  /*17ca0*/  IMAD.U32 R4, RZ, RZ, UR4 ;  /* 0x00000004ff047e24 */ /* 0x000fc8000f8e00ff */
[----:B--2---:R-:W-:-:S04]  /*17cb0*/  IMAD R5, R14, R4, RZ ;  /* 0x000000040e057224 */ /* 0x004fc800078e02ff */
[----:B------:R-:W-:-:S05]  /*17cc0*/  IMAD.IADD R16, R16, 0x1, R5 ;  /* 0x0000000110107824 */ /* 0x000fca00078e0205 */
[----:B------:R-:W-:-:S13]  /*17cd0*/  ISETP.GT.AND P6, PT, R16, R0, PT ;  /* 0x000000001000720c */ /* 0x000fda0003fc4270 */
[----:B------:R-:W-:Y:S05]  /*17ce0*/  @P6 BRA `(.L_x_2080) ;  /* 0x00000000009c6947 */ /* 0x000fea0003800000 */
.L_x_2085:
[----:B------:R-:W2:Y:S01]  /*17cf0*/  LDC R4, c[0x0][0xc3c] ;  /* 0x00030f00ff047b82 */ /* 0x000ea20000000800 */
[----:B------:R-:W-:-:S05]  /*17d00*/  VIADD R19, R19, 0x1f ;  /* 0x0000001f13137836 */ /* 0x000fca0000000000 */
[----:B--2---:R-:W-:-:S13]  /*17d10*/  ISETP.GE.AND P6, PT, R19, R4, PT ;  /* 0x000000041300720c */ /* 0x004fda0003fc6270 */
[----:B------:R-:W-:Y:S05]  /*17d20*/  @P6 BRA `(.L_x_2081) ;  /* 0x0000000400d06947 */ /* 0x000fea0003800000 */
[----:B------:R-:W2:Y:S01]  /*17d30*/  S2R R2, SR_TID.X ;  /* 0x0000000000027919 */ /* 0x000ea20000002100 */
[----:B------:R-:W-:Y:S01]  /*17d40*/  BSSY B0, `(.L_x_2082) ;  /* 0x0000009000007945 */ /* 0x000fe20003800000 */
[----:B--2---:R-:W-:-:S05]  /*17d50*/  LOP3.LUT R2, R2, 0x1f, RZ, 0xc0, !PT ;  /* 0x0000001f02027812 */ /* 0x004fca00078ec0ff */
[----:B------:R-:W-:Y:S02]  /*17d60*/  IMAD.IADD R5, R19, 0x1, R2 ;  /* 0x0000000113057824 */ /* 0x000fe400078e0202 */
[----:B------:R-:W-:-:S03]  /*17d70*/  IMAD.MOV.U32 R2, RZ, RZ, RZ ;  /* 0x000000ffff027224 */ /* 0x000fc600078e00ff */
[----:B------:R-:W-:-:S13]  /*17d80*/  ISETP.GE.OR P6, PT, R5, R4, !P0 ;  /* 0x000000040500720c */ /* 0x000fda00047c6670 */
[----:B------:R-:W-:Y:S05]  /*17d90*/  @P6 BRA `(.L_x_2083) ;  /* 0x00000000000c6947 */ /* 0x000fea0003800000 */
[----:B0-----:R-:W0:Y:S02]  /*17da0*/  LDC.64 R2, c[0x0][0xc80] ;  /* 0x00032000ff027b82 */ /* 0x001e240000000a00 */
[----:B0-----:R-:W-:-:S06]  /*17db0*/  IMAD.WIDE R2, R5, 0x4, R2 ;  /* 0x0000000405027825 */ /* 0x001fcc00078e0202 */
[----:B------:R2:W5:Y:S02]  /*17dc0*/  LDG.E R2, desc[UR40][R2.64] ;  /* 0x0000002802027981 */ /* 0x000564000c1e1900 */
.L_x_2083:
[----:B------:R-:W-:Y:S05]  /*17dd0*/  BSYNC B0 ;  /* 0x0000000000007941 */ /* 0x000fea0003800000 */
.L_x_2082:
[----:B------:R-:W-:-:S03]  /*17de0*/  UMOV UR4, 0xffffffff ;  /* 0xffffffff00047882 */ /* 0x000fc60000000000 */
[----:B------:R-:W-:Y:S05]  /*17df0*/  BRA.DIV UR4, `(.L_x_2084) ;  /* 0x0000002604847947 */ /* 0x000fea000b800000 */
[----:B-----5:R-:W3:Y:S02]  /*17e00*/  SHFL.UP PT, R14, R2, 0x1, RZ ;  /* 0x04200000020e7989 */ /* 0x020ee400000e00ff */
[----:B---3--:R-:W-:-:S05]  /*17e10*/  SEL R13, R14, RZ, P1 ;  /* 0x000000ff0e0d7207 */ /* 0x008fca0000800000 */
[----:B------:R-:W-:-:S05]  /*17e20*/  IMAD.IADD R13, R2, 0x1, R13 ;  /* 0x00000001020d7824 */ /* 0x000fca00078e020d */
[----:B------:R-:W3:Y:S02]  /*17e30*/  SHFL.UP PT, R14, R13, 0x2, RZ ;  /* 0x044000000d0e7989 */ /* 0x000ee400000e00ff */
        /* <DEDUP_REMOVED lines=8> */
[----:B------:R-:W0:Y:S02]  /*17ec0*/  SHFL.UP PT, R14, R6, 0x10, RZ ;  /* 0x06000000060e7989 */ /* 0x000e2400000e00ff */
[----:B0-2---:R-:W-:-:S05]  /*17ed0*/  SEL R3, R14, RZ, P5 ;  /* 0x000000ff0e037207 */ /* 0x005fca0002800000 */
[----:B------:R-:W-:-:S05]  /*17ee0*/  IMAD.IADD R3, R6, 0x1, R3 ;  /* 0x0000000106037824 */ /* 0x000fca00078e0203 */
[----:B------:R0:W2:Y:S02]  /*17ef0*/  SHFL.IDX PT, R14, R3, 0x1f, 0x1f ;  /* 0x03e01f00030e7f89 */ /* 0x0000a400000e0000 */
.L_x_2178:
[----:B------:R-:W-:Y:S02]  /*17f00*/  ULDC UR4, c[0x0][0xc38] ;  /* 0x00030e0000047ab9 */ /* 0x000fe40000000800 */
[----:B------:R-:W-:-:S04]  /*17f10*/  IMAD.U32 R4, RZ, RZ, UR4 ;  /* 0x00000004ff047e24 */ /* 0x000fc8000f8e00ff */
[----:B--2---:R-:W-:-:S04]  /*17f20*/  IMAD R5, R14, R4, RZ ;  /* 0x000000040e057224 */ /* 0x004fc800078e02ff */
[----:B------:R-:W-:-:S05]  /*17f30*/  IMAD.IADD R16, R5, 0x1, R16 ;  /* 0x0000000105107824 */ /* 0x000fca00078e0210 */
[----:B------:R-:W-:-:S13]  /*17f40*/  ISETP.GT.AND P6, PT, R16, R0, PT ;  /* 0x000000001000720c */ /* 0x000fda0003fc4270 */
[----:B------:R-:W-:Y:S05]  /*17f50*/  @!P6 BRA `(.L_x_2085) ;  /* 0xfffffffc0064e947 */ /* 0x000fea000383ffff */
.L_x_2080:
[----:B------:R-:W-:Y:S01]  /*17f60*/  IMAD.IADD R16, R16, 0x1, -R5 ;  /* 0x0000000110107824 */ /* 0x000fe200078e0a05 */
[----:B------:R-:W-:-:S03]  /*17f70*/  UMOV UR4, 0xffffffff ;  /* 0xffffffff00047882 */ /* 0x000fc60000000000 */
[----:B------:R-:W-:-:S05]  /*17f80*/  IMAD R5, R3, R4, R16 ;  /* 0x0000000403057224 */ /* 0x000fca00078e0210 */
[----:B------:R-:W-:Y:S01]  /*17f90*/  ISETP.GT.AND P6, PT, R5, R0, PT ;  /* 0x000000000500720c */ /* 0x000fe20003fc4270 */
[----:B------:R-:W-:-:S12]  /*17fa0*/  BRA.DIV UR4, `(.L_x_2086) ;  /* 0x0000002604d47947 */ /* 0x000fd8000b800000 */
[----:B------:R-:W-:-:S04]  /*17fb0*/  VOTE.ANY R5, PT, !P6 ;  /* 0x0000000000057806 */ /* 0x000fc800070e0100 */
[----:B------:R-:W2:Y:S02]  /*17fc0*/  POPC R6, R5 ;  /* 0x0000000500067309 */ /* 0x000ea40000000000 */
[----:B--2---:R2:W3:Y:S02]  /*17fd0*/  SHFL.IDX PT, R17, R2, R6, 0x1f ;  /* 0x00001f0602117589 */ /* 0x0044e400000e0000 */
.L_x_2182:
[----:B------:R-:W-:Y:S01]  /*17fe0*/  ISETP.NE.AND P0, PT, R5, RZ, PT ;  /* 0x000000ff0500720c */ /* 0x000fe20003f05270 */
[----:B------:R-:W-:-:S12]  /*17ff0*/  IMAD.MOV.U32 R5, RZ, RZ, RZ ;  /* 0x000000ffff057224 */ /* 0x000fd800078e00ff */
[----:B------:R-:W-:Y:S05]  /*18000*/  @!P0 BRA `(.L_x_2087) ;  /* 0x0000000000108947 */ /* 0x000fea0003800000 */
[----:B------:R-:W-:Y:S01]  /*18010*/  UMOV UR4, 0xffffffff ;  /* 0xffffffff00047882 */ /* 0x000fe20000000000 */
[----:B------:R-:W-:Y:S02]  /*18020*/  VIADD R12, R6, 0xffffffff ;  /* 0xffffffff060c7836 */ /* 0x000fe40000000000 */
[----:B------:R-:W-:Y:S05]  /*18030*/  BRA.DIV UR4, `(.L_x_2088) ;  /* 0x0000002604f87947 */ /* 0x000fea000b800000 */
[----:B------:R4:W0:Y:S02]  /*18040*/  SHFL.IDX PT, R5, R3, R12, 0x1f ;  /* 0x00001f0c03057589 */ /* 0x00082400000e0000 */
.L_x_2087:
[----:B0-2-4-:R-:W0:Y:S01]  /*18050*/  LDC.64 R2, c[0x0][0xc90] ;  /* 0x00032400ff027b82 */ /* 0x015e220000000a00 */
[----:B------:R-:W-:-:S04]  /*18060*/  IMAD.IADD R19, R6, 0x1, R19 ;  /* 0x0000000106137824 */ /* 0x000fc800078e0213 */
[----:B0-----:R-:W-:-:S05]  /*18070*/  IMAD.WIDE R2, R19, 0x4, R2 ;  /* 0x0000000413027825 */ /* 0x001fca00078e0202 */
[----:B------:R-:W3:Y:S01]  /*18080*/  LDG.E R7, desc[UR40][R2.64] ;  /* 0x0000002802077981 */ /* 0x000ee2000c1e1900 */
[----:B------:R-:W-:-:S04]  /*18090*/  IMAD R16, R5, R4, R16 ;  /* 0x0000000405107224 */ /* 0x000fc800078e0210 */
[----:B------:R-:W-:Y:S02]  /*180a0*/  IMAD.IADD R0, R0, 0x1, -R16 ;  /* 0x0000000100007824 */ /* 0x000fe400078e0a10 */
[----:B---3--:R-:W-:-:S05]  /*180b0*/  IMAD R6, R17, R7, RZ ;  /* 0x0000000711067224 */ /* 0x008fca00078e02ff */
        /* <DEDUP_REMOVED lines=59> */
.L_x_2081:
[----:B------:R-:W-:Y:S01]  /*18470*/  UMOV UR4, URZ ;  /* 0x0000003f00047c82 */ /* 0x000fe20008000000 */
[----:B------:R-:W-:Y:S01]  /*18480*/  UMOV UR5, URZ ;  /* 0x0000003f00057c82 */ /* 0x000fe20008000000 */
[----:B------:R-:W-:Y:S01]  /*18490*/  ULDC UR6, c[0x0][0xc3c] ;  /* 0x00030f0000067ab9 */ /* 0x000fe20000000800 */
[----:B------:R-:W-:Y:S02]  /*184a0*/  IMAD.MOV.U32 R16, RZ, RZ, R0 ;  /* 0x000000ffff107224 */ /* 0x000fe400078e0000 */
[----:B------:R-:W-:Y:S02]  /*184b0*/  IMAD.U32 R17, RZ, RZ, UR4 ;  /* 0x00000004ff117e24 */ /* 0x000fe4000f8e00ff */
[----:B------:R-:W-:Y:S02]  /*184c0*/  IMAD.U32 R18, RZ, RZ, UR5 ;  /* 0x00000005ff127e24 */ /* 0x000fe4000f8e00ff */
[----:B------:R-:W-:-:S07]  /*184d0*/  IMAD.U32 R19, RZ, RZ, UR6 ;  /* 0x00000006ff137e24 */ /* 0x000fce000f8e00ff */
.L_x_2089:
[----:B------:R-:W2:Y:S01]  /*184e0*/  S2R R0, SR_TID.X ;  /* 0x0000000000007919 */ /* 0x000ea20000002100 */
[----:B------:R-:W-:Y:S05]  /*184f0*/  WARPSYNC.ALL ;  /* 0x0000000000007948 */ /* 0x000fea0003800000 */
[----:B------:R-:W-:Y:S01]  /*18500*/  BAR.SYNC.DEFER_BLOCKING 0x4, 0x200 ;  /* 0x0108000000007b1d */ /* 0x000fe20000010000 */
[----:B--2---:R-:W-:-:S04]  /*18510*/  LOP3.LUT R0, R0, 0x1f, RZ, 0xc0, !PT ;  /* 0x0000001f00007812 */ /* 0x004fc800078ec0ff */
[----:B------:R-:W-:-:S13]  /*18520*/  ISETP.NE.AND P0, PT, R0, RZ, PT ;  /* 0x000000ff0000720c */ /* 0x000fda0003f05270 */
[----:B0-----:R-:W0:Y:S01]  /*18530*/  @!P0 S2R R3, SR_CgaCtaId ;  /* 0x0000000000038919 */ /* 0x001e220000008800 */
[----:B------:R-:W-:-:S04]  /*18540*/  @!P0 MOV R0, 0x400 ;  /* 0x0000040000008802 */ /* 0x000fc80000000f00 */
[----:B0-----:R-:W-:-:S05]  /*18550*/  @!P0 LEA R22, R3, R0, 0x18 ;  /* 0x0000000003168211 */ /* 0x001fca00078ec0ff */
[----:B------:R4:W-:Y:S01]  /*18560*/  @!P0 STS.128 [R22+0x132d0], R16 ;  /* 0x0132d01016008388 */ /* 0x0009e20000000c00 */
[----:B------:R-:W-:Y:S06]  /*18570*/  BAR.ARV 0x5, 0x200 ;  /* 0x0148000000007b1d */ /* 0x000fec0000002000 */
.L_x_2078:
[----:B------:R-:W-:Y:S02]  /*18580*/  ULDC UR4, c[0x0][0xc3c] ;  /* 0x00030f0000047ab9 */ /* 0x000fe40000000800 */
[----:B---3--:R-:W-:-:S13]  /*18590*/  ISETP.GE.AND P0, PT, R19, UR4, PT ;  /* 0x0000000413007c0c */ /* 0x008fda000bf06270 */
[----:B------:R-:W-:Y:S05]  /*185a0*/  @!P0 BRA `(.L_x_2090) ;  /* 0xffffffb000ec8947 */ /* 0x000fea000383ffff */
[----:B------:R-:W-:Y:S05]  /*185b0*/  BSYNC B7 ;  /* 0x0000000000077941 */ /* 0x000fea0003800000 */
.L_x_1988:
[----:B0-----:R-:W3:Y:S01]  /*185c0*/  LDL.LU R0, [R1+0x3c] ;  /* 0x00003c0001007983 */ /* 0x001ee20000300800 */
[----:B------:R-:W-:Y:S01]  /*185d0*/  BSSY B0, `(.L_x_2091) ;  /* 0x000000b000007945 */ /* 0x000fe20003800000 */
[----:B------:R-:W0:Y:S01]  /*185e0*/  S2R R5, SR_CgaCtaId ;  /* 0x0000000000057919 */ /* 0x000e220000008800 */
[----:B---3--:R-:W-:-:S05]  /*185f0*/  VIADD R0, R0, 0x1 ;  /* 0x0000000100007836 */ /* 0x008fca0000000000 */
        /* <DEDUP_REMOVED lines=8> */
.L_x_2185:
[----:B------:R-:W-:Y:S05]  /*18680*/  BSYNC B0 ;  /* 0x0000000000007941 */ /* 0x000fea0003800000 */
.L_x_2091:
[----:B------:R-:W-:-:S03]  /*18690*/  UMOV UR4, 0xffffffff ;  /* 0xffffffff00047882 */ /* 0x000fc60000000000 */
[----:B------:R-:W-:Y:S05]  /*186a0*/  BRA.DIV UR4, `(.L_x_2093) ;  /* 0x0000002204987947 */ /* 0x000fea000b800000 */
[----:B0-----:R-:W0:Y:S02]  /*186b0*/  S2R R0, SR_TID.X ;  /* 0x0000000000007919 */ /* 0x001e240000002100 */
[----:B0-----:R-:W-:-:S04]  /*186c0*/  SHF.R.U32.HI R0, RZ, 0x5, R0 ;  /* 0x00000005ff007819 */ /* 0x001fc80000011600 */
[----:B------:R-:W-:-:S05]  /*186d0*/  LOP3.LUT R0, R0, 0x3, RZ, 0xc0, !PT ;  /* 0x0000000300007812 */ /* 0x000fca00078ec0ff */
[----:B------:R0:W3:Y:S02]  /*186e0*/  SHFL.IDX PT, R14, R0, RZ, 0x1f ;  /* 0x00001fff000e7589 */ /* 0x0000e400000e0000 */
.L_x_2188:
[----:B---3--:R-:W-:-:S13]  /*186f0*/  ISETP.NE.AND P0, PT, R14, RZ, PT ;  /* 0x000000ff0e00720c */ /* 0x008fda0003f05270 */
[----:B------:R-:W-:Y:S05]  /*18700*/  @P0 BRA `(.L_x_1867) ;  /* 0x0000000000a40947 */ /* 0x000fea0003800000 */
[----:B------:R-:W-:-:S03]  /*18710*/  UMOV UR4, 0xffffffff ;  /* 0xffffffff00047882 */ /* 0x000fc60000000000 */
[----:B------:R-:W-:Y:S05]  /*18720*/  BRA.DIV UR4, `(.L_x_2094) ;  /* 0x0000002204ac7947 */ /* 0x000fea000b800000 */
[----:B------:R-:W-:-:S13]  /*18730*/  ELECT P6, URZ, PT ;  /* 0x00000000003f782f */ /* 0x000fda00038c0000 */
.L_x_2191:
[----:B------:R-:W-:Y:S05]  /*18740*/  @!P6 BRA `(.L_x_1867) ;  /* 0x000000000094e947 */ /* 0x000fea0003800000 */
[----:B0-----:R-:W3:Y:S02]  /*18750*/  LDL.LU R0, [R1+0x38] ;  /* 0x0000380001007983 */ /* 0x001ee40000300800 */
[----:B---3--:R-:W-:-:S04]  /*18760*/  LOP3.LUT R0, R0, 0x2, RZ, 0xfc, !PT ;  /* 0x0000000200007812 */ /* 0x008fc800078efcff */
[----:B------:R-:W-:-:S13]  /*18770*/  ISETP.NE.AND P0, PT, R0, 0x3, PT ;  /* 0x000000030000780c */ /* 0x000fda0003f05270 */
[----:B------:R-:W-:Y:S05]  /*18780*/  @!P0 BRA `(.L_x_2095) ;  /* 0x0000000000048947 */ /* 0x000fea0003800000 */
[----:B------:R-:W-:Y:S01]  /*18790*/  BPT.TRAP 0x1 ;  /* 0x000000040000795c */ /* 0x000fe20000300000 */
.L_x_2095:
        /* <DEDUP_REMOVED lines=12> */
.L_x_2192:
[----:B------:R-:W3:Y:S02]  /*18860*/  SYNCS.PHASECHK.TRANS64.TRYWAIT P1, [R3+URZ], R0 ;  /* 0x00000000030075a7 */ /* 0x000ee4000802017f */
[----:B---3--:R-:W-:Y:S05]  /*18870*/  @!P1 BRA `(.L_x_2097) ;  /* 0x00000020008c9947 */ /* 0x008fea0003800000 */
.L_x_2193:
[----:B------:R-:W-:Y:S05]  /*18880*/  @!P0 BRA `(.L_x_2098) ;  /* 0x0000000000048947 */ /* 0x000fea0003800000 */
[----:B------:R-:W-:Y:S01]  /*18890*/  BPT.TRAP 0x1 ;  /* 0x000000040000795c */ /* 0x000fe20000300000 */
.L_x_2098:
[----:B---3--:R-:W-:-:S04]  /*188a0*/  IMAD R3, R24, 0x8, R9 ;  /* 0x0000000818037824 */ /* 0x008fc800078e0209 */
[----:B------:R-:W3:Y:S02]  /*188b0*/  SYNCS.PHASECHK.TRANS64.TRYWAIT P1, [R3+URZ+0x13260], R2 ;  /* 0x01326002030075a7 */ /* 0x000ee4000802017f */
[----:B---3--:R-:W-:Y:S05]  /*188c0*/  @!P1 BRA `(.L_x_2099) ;  /* 0x00000020008c9947 */ /* 0x008fea0003800000 */
.L_x_2194:
[----:B------:R-:W-:Y:S05]  /*188d0*/  @!P0 BRA `(.L_x_2100) ;  /* 0x0000000000048947 */ /* 0x000fea0003800000 */
[----:B------:R-:W-:Y:S01]  /*188e0*/  BPT.TRAP 0x1 ;  /* 0x000000040000795c */ /* 0x000fe20000300000 */
.L_x_2100:
[----:B------:R-:W-:-:S04]  /*188f0*/  IMAD R5, R4, 0x8, R9 ;  /* 0x0000000804057824 */ /* 0x000fc800078e0209 */
[----:B------:R-:W5:Y:S02]  /*18900*/  SYNCS.PHASECHK.TRANS64.TRYWAIT P1, [R5+URZ+0x13260], R0 ;  /* 0x01326000050075a7 */ /* 0x000f64000802017f */
[----:B-----5:R-:W-:Y:S05]  /*18910*/  @!P1 BRA `(.L_x_2101) ;  /* 0x00000020008c9947 */ /* 0x020fea0003800000 */
.L_x_2195:
[----:B------:R-:W-:Y:S05]  /*18920*/  @!P0 BRA `(.L_x_2102) ;  /* 0x0000000000048947 */ /* 0x000fea0003800000 */
[----:B------:R-:W-:Y:S01]  /*18930*/  BPT.TRAP 0x1 ;  /* 0x000000040000795c */ /* 0x000fe20000300000 */
.L_x_2102:
[----:B------:R-:W5:Y:S02]  /*18940*/  SYNCS.PHASECHK.TRANS64.TRYWAIT P0, [R3+URZ+0x13280], R2 ;  /* 0x01328002030075a7 */ /* 0x000f64000800017f */
[----:B-----5:R-:W-:Y:S05]  /*18950*/  @!P0 BRA `(.L_x_2103) ;  /* 0x0000002000908947 */ /* 0x020fea0003800000 */
.L_x_2104:
[----:B------:R0:W0:Y:S02]  /*18960*/  SYNCS.PHASECHK.TRANS64.TRYWAIT P0, [R5+URZ+0x13280], R0 ;  /* 0x01328000050075a7 */ /* 0x000024000800017f */
[----:B0-----:R-:W-:Y:S05]  /*18970*/  @!P0 NANOSLEEP.SYNCS 0x989680 ;  /* 0x009896800000895d */ /* 0x001fea0003900000 */
[----:B------:R-:W0:Y:S02]  /*18980*/  @!P0 SYNCS.PHASECHK.TRANS64 P0, [R5+URZ+0x13280], R0 ;  /* 0x01328000050085a7 */ /* 0x000e24000800007f */
[----:B0-----:R-:W-:Y:S05]  /*18990*/  @!P0 BRA `(.L_x_2104) ;  /* 0xfffffffc00f08947 */ /* 0x001fea000383ffff */
.L_x_1867:
[----:B------:R-:W-:Y:S05]  /*189a0*/  BSYNC B8 ;  /* 0x0000000000087941 */ /* 0x000fea0003800000 */
.L_x_1864:
[----:B------:R-:W-:Y:S05]  /*189b0*/  EXIT ;  /* 0x000000000000794d */ /* 0x000fea0003800000 */
.L_x_1883:
[----:B0-----:R0:W1:Y:S02]  /*189c0*/  SYNCS.PHASECHK.TRANS64.TRYWAIT P5, [R74+URZ+0x13290], R75 ;  /* 0x0132904b4a0075a7 */ /* 0x00106400080a017f */
[----:B-1----:R-:W-:Y:S05]  /*189d0*/  @!P5 NANOSLEEP.SYNCS 0x989680 ;  /* 0x009896800000d95d */ /* 0x002fea0003900000 */
[----:B------:R-:W1:Y:S02]  /*189e0*/  @!P5 SYNCS.PHASECHK.TRANS64 P5, [R74+URZ+0x13290], R75 ;  /* 0x0132904b4a00d5a7 */ /* 0x000e6400080a007f */
[----:B-1----:R-:W-:Y:S05]  /*189f0*/  @!P5 BRA `(.L_x_1883) ;  /* 0xfffffffc00f0d947 */ /* 0x002fea000383ffff */
[----:B------:R-:W-:Y:S05]  /*18a00*/  BRA `(.L_x_2105) ;  /* 0xfffffe9c00647947 */ /* 0x000fea000383ffff */
.L_x_1893:
[----:B0-----:R0:W1:Y:S02]  /*18a10*/  SYNCS.PHASECHK.TRANS64.TRYWAIT P5, [R74+URZ+0x13290], R75 ;  /* 0x0132904b4a0075a7 */ /* 0x00106400080a017f */
[----:B-1----:R-:W-:Y:S05]  /*18a20*/  @!P5 NANOSLEEP.SYNCS 0x989680 ;  /* 0x009896800000d95d */ /* 0x002fea0003900000 */
[----:B------:R-:W1:Y:S02]  /*18a30*/  @!P5 SYNCS.PHASECHK.TRANS64 P5, [R74+URZ+0x13290], R75 ;  /* 0x0132904b4a00d5a7 */ /* 0x000e6400080a007f */
[----:B-1----:R-:W-:Y:S05]  /*18a40*/  @!P5 BRA `(.L_x_1893) ;  /* 0xfffffffc00f0d947 */ /* 0x002fea000383ffff */
[----:B------:R-:W-:Y:S05]  /*18a50*/  BRA `(.L_x_2106) ;  /* 0xfffffeac00847947 */ /* 0x000fea000383ffff */
.L_x_1898:
[----:B0-----:R0:W1:Y:S02]  /*18a60*/  SYNCS.PHASECHK.TRANS64.TRYWAIT P1, [R74+URZ+0x13290], R75 ;  /* 0x0132904b4a0075a7 */ /* 0x001064000802017f */
[----:B-1----:R-:W-:Y:S05]  /*18a70*/  @!P1 NANOSLEEP.SYNCS 0x989680 ;  /* 0x009896800000995d */ /* 0x002fea0003900000 */
[----:B------:R-:W1:Y:S02]  /*18a80*/  @!P1 SYNCS.PHASECHK.TRANS64 P1, [R74+URZ+0x13290], R75 ;  /* 0x0132904b4a0095a7 */ /* 0x000e64000802007f */
[----:B-1----:R-:W-:Y:S05]  /*18a90*/  @!P1 BRA `(.L_x_1898) ;  /* 0xfffffffc00f09947 */ /* 0x002fea000383ffff */
[----:B------:R-:W-:Y:S05]  /*18aa0*/  BRA `(.L_x_2107) ;  /* 0xfffffebc00947947 */ /* 0x000fea000383ffff */
.L_x_1902:
[----:B------:R0:W0:Y:S02]  /*18ab0*/  SYNCS.PHASECHK.TRANS64.TRYWAIT P0, [R74+URZ+0x132b0], R75 ;  /* 0x0132b04b4a0075a7 */ /* 0x000024000800017f */
[----:B0-----:R-:W-:Y:S05]  /*18ac0*/  @!P0 NANOSLEEP.SYNCS 0x989680 ;  /* 0x009896800000895d */ /* 0x001fea0003900000 */
[----:B------:R-:W0:Y:S02]  /*18ad0*/  @!P0 SYNCS.PHASECHK.TRANS64 P0, [R74+URZ+0x132b0], R75 ;  /* 0x0132b04b4a0085a7 */ /* 0x000e24000800007f */
[----:B0-----:R-:W-:Y:S05]  /*18ae0*/  @!P0 BRA `(.L_x_1902) ;  /* 0xfffffffc00f08947 */ /* 0x001fea000383ffff */
[----:B------:R-:W-:Y:S05]  /*18af0*/  BRA `(.L_x_2108) ;  /* 0xfffffebc00f47947 */ /* 0x000fea000383ffff */
.L_x_1920:
[----:B------:R-:W-:Y:S01]  /*18b00*/  BSSY B1, `(.L_x_2109) ;  /* 0x0000007000017945 */ /* 0x000fe20003800000 */
[----:B------:R-:W-:Y:S02]  /*18b10*/  IMAD.MOV.U32 R12, RZ, RZ, RZ ;  /* 0x000000ffff0c7224 */ /* 0x000fe400078e00ff */
[----:B------:R-:W-:Y:S02]  /*18b20*/  IMAD.MOV.U32 R11, RZ, RZ, 0x1e1f ;  /* 0x00001e1fff0b7424 */ /* 0x000fe400078e00ff */
[----:B------:R-:W-:-:S07]  /*18b30*/  IMAD.MOV.U32 R15, RZ, RZ, -0x1 ;  /* 0xffffffffff0f7424 */ /* 0x000fce00078e00ff */
[----:B------:R-:W-:Y:S05]  /*18b40*/  WARPSYNC.COLLECTIVE R15, `(.L_x_2110) ;  /* 0x000000000f087348 */ /* 0x000fea0003c00000 */
[----:B------:R0:W1:Y:S02]  /*18b50*/  SHFL.IDX P6, R14, R13, R12, R11 ;  /* 0x0000000c0d0e7389 */ /* 0x00006400000c000b */
[----:B01----:R-:W-:Y:S01]  /*18b60*/  ENDCOLLECTIVE ;  /* 0x000000000000791b */ /* 0x003fe20003800000 */
.L_x_2110:
[----:B------:R-:W-:Y:S05]  /*18b70*/  BSYNC B1 ;  /* 0x0000000000017941 */ /* 0x000fea0003800000 */
.L_x_2109:
        /* <DEDUP_REMOVED lines=8> */
.L_x_2111:
[----:B------:R-:W-:Y:S02]  /*18c00*/  IMAD.MOV.U32 R13, RZ, RZ, R4 ;  /* 0x000000ffff0d7224 */ /* 0x000fe400078e0004 */
[----:B------:R-:W-:-:S07]  /*18c10*/  IMAD.MOV.U32 R3, RZ, RZ, R14 ;  /* 0x000000ffff037224 */ /* 0x000fce00078e000e */
[----:B------:R-:W-:Y:S05]  /*18c20*/  WARPSYNC.COLLECTIVE R15, `(.L_x_2112) ;  /* 0x000000000f087348 */ /* 0x000fea0003c00000 */
[----:B------:R0:W1:Y:S02]  /*18c30*/  SHFL.IDX P6, R14, R13, R12, R11 ;  /* 0x0000000c0d0e7389 */ /* 0x00006400000c000b */
[----:B01----:R-:W-:Y:S01]  /*18c40*/  ENDCOLLECTIVE ;  /* 0x000000000000791b */ /* 0x003fe20003800000 */
.L_x_2112:
[----:B------:R-:W-:Y:S02]  /*18c50*/  IMAD.MOV.U32 R13, RZ, RZ, R5 ;  /* 0x000000ffff0d7224 */ /* 0x000fe400078e0005 */
[----:B------:R-:W-:-:S07]  /*18c60*/  IMAD.MOV.U32 R4, RZ, RZ, R14 ;  /* 0x000000ffff047224 */ /* 0x000fce00078e000e */
[----:B------:R-:W-:Y:S05]  /*18c70*/  WARPSYNC.COLLECTIVE R15, `(.L_x_2113) ;  /* 0x000000000f087348 */ /* 0x000fea0003c00000 */
[----:B------:R0:W1:Y:S02]  /*18c80*/  SHFL.IDX P6, R14, R13, R12, R11 ;  /* 0x0000000c0d0e7389 */ /* 0x00006400000c000b */
[----:B01----:R-:W-:Y:S01]  /*18c90*/  ENDCOLLECTIVE ;  /* 0x000000000000791b */ /* 0x003fe20003800000 */
.L_x_2113:
[----:B------:R-:W-:Y:S05]  /*18ca0*/  BRA `(.L_x_2114) ;  /* 0xfffffecc00587947 */ /* 0x000fea000383ffff */
.L_x_1924:
[----:B-1----:R1:W2:Y:S02]  /*18cb0*/  SYNCS.PHASECHK.TRANS64.TRYWAIT P0, [R16+URZ+0x13200], R5 ;  /* 0x01320005100075a7 */ /* 0x0022a4000800017f */
[----:B--2---:R-:W-:Y:S05]  /*18cc0*/  @!P0 NANOSLEEP.SYNCS 0x989680 ;  /* 0x009896800000895d */ /* 0x004fea0003900000 */
[----:B------:R-:W2:Y:S02]  /*18cd0*/  @!P0 SYNCS.PHASECHK.TRANS64 P0, [R16+URZ+0x13200], R5 ;  /* 0x01320005100085a7 */ /* 0x000ea4000800007f */
[----:B--2---:R-:W-:Y:S05]  /*18ce0*/  @!P0 BRA `(.L_x_1924) ;  /* 0xfffffffc00f08947 */ /* 0x004fea000383ffff */
[----:B------:R-:W-:Y:S05]  /*18cf0*/  BRA `(.L_x_2115) ;  /* 0xfffffecc00f87947 */ /* 0x000fea000383ffff */
.L_x_1928:
[----:B------:R-:W-:Y:S01]  /*18d00*/  BSSY B1, `(.L_x_2116) ;  /* 0x0000007000017945 */ /* 0x000fe20003800000 */
[----:B------:R-:W-:Y:S02]  /*18d10*/  IMAD.MOV.U32 R12, RZ, RZ, RZ ;  /* 0x000000ffff0c7224 */ /* 0x000fe400078e00ff */
[----:B------:R-:W-:Y:S02]  /*18d20*/  IMAD.MOV.U32 R11, RZ, RZ, 0x1e1f ;  /* 0x00001e1fff0b7424 */ /* 0x000fe400078e00ff */
[----:B------:R-:W-:-:S07]  /*18d30*/  IMAD.MOV.U32 R15, RZ, RZ, -0x1 ;  /* 0xffffffffff0f7424 */ /* 0x000fce00078e00ff */
[----:B------:R-:W-:Y:S05]  /*18d40*/  WARPSYNC.COLLECTIVE R15, `(.L_x_2117) ;  /* 0x000000000f087348 */ /* 0x000fea0003c00000 */
[----:B------:R0:W1:Y:S02]  /*18d50*/  SHFL.IDX P6, R14, R13, R12, R11 ;  /* 0x0000000c0d0e7389 */ /* 0x00006400000c000b */
[----:B01----:R-:W-:Y:S01]  /*18d60*/  ENDCOLLECTIVE ;  /* 0x000000000000791b */ /* 0x003fe20003800000 */
.L_x_2117:
[----:B------:R-:W-:Y:S05]  /*18d70*/  BSYNC B1 ;  /* 0x0000000000017941 */ /* 0x000fea0003800000 */
.L_x_2116:
        /* <DEDUP_REMOVED lines=8> */
.L_x_2118:
[----:B------:R-:W-:Y:S02]  /*18e00*/  IMAD.MOV.U32 R13, RZ, RZ, R20 ;  /* 0x000000ffff0d7224 */ /* 0x000fe400078e0014 */
[----:B------:R-:W-:-:S07]  /*18e10*/  IMAD.MOV.U32 R3, RZ, RZ, R14 ;  /* 0x000000ffff037224 */ /* 0x000fce00078e000e */
[----:B------:R-:W-:Y:S05]  /*18e20*/  WARPSYNC.COLLECTIVE R15, `(.L_x_2119) ;  /* 0x000000000f087348 */ /* 0x000fea0003c00000 */
[----:B------:R0:W1:Y:S02]  /*18e30*/  SHFL.IDX P6, R14, R13, R12, R11 ;  /* 0x0000000c0d0e7389 */ /* 0x00006400000c000b */
[----:B01----:R-:W-:Y:S01]  /*18e40*/  ENDCOLLECTIVE ;  /* 0x000000000000791b */ /* 0x003fe20003800000 */
.L_x_2119:
[----:B------:R-:W-:Y:S02]  /*18e50*/  IMAD.MOV.U32 R13, RZ, RZ, R4 ;  /* 0x000000ffff0d7224 */ /* 0x000fe400078e0004 */
[----:B------:R-:W-:-:S07]  /*18e60*/  IMAD.MOV.U32 R20, RZ, RZ, R14 ;  /* 0x000000ffff147224 */ /* 0x000fce00078e000e */
[----:B------:R-:W-:Y:S05]  /*18e70*/  WARPSYNC.COLLECTIVE R15, `(.L_x_2120) ;  /* 0x000000000f087348 */ /* 0x000fea0003c00000 */
[----:B------:R0:W1:Y:S02]  /*18e80*/  SHFL.IDX P6, R14, R13, R12, R11 ;  /* 0x0000000c0d0e7389 */ /* 0x00006400000c000b */
[----:B01----:R-:W-:Y:S01]  /*18e90*/  ENDCOLLECTIVE ;  /* 0x000000000000791b */ /* 0x003fe20003800000 */
.L_x_2120:
[----:B------:R-:W-:Y:S05]  /*18ea0*/  BRA `(.L_x_2121) ;  /* 0xfffffee000187947 */ /* 0x000fea000383ffff */
.L_x_1932:
[----:B-1----:R1:W2:Y:S02]  /*18eb0*/  SYNCS.PHASECHK.TRANS64.TRYWAIT P1, [R16+URZ+0x13200], R21 ;  /* 0x01320015100075a7 */ /* 0x0022a4000802017f */
[----:B--2---:R-:W-:Y:S05]  /*18ec0*/  @!P1 NANOSLEEP.SYNCS 0x989680 ;  /* 0x009896800000995d */ /* 0x004fea0003900000 */
[----:B------:R-:W2:Y:S02]  /*18ed0*/  @!P1 SYNCS.PHASECHK.TRANS64 P1, [R16+URZ+0x13200], R21 ;  /* 0x01320015100095a7 */ /* 0x000ea4000802007f */
[----:B--2---:R-:W-:Y:S05]  /*18ee0*/  @!P1 BRA `(.L_x_1932) ;  /* 0xfffffffc00f09947 */ /* 0x004fea000383ffff */
[----:B------:R-:W-:Y:S05]  /*18ef0*/  BRA `(.L_x_2122) ;  /* 0xfffffee000907947 */ /* 0x000fea000383ffff */
.L_x_1936:
[----:B-1----:R1:W2:Y:S02]  /*18f00*/  SYNCS.PHASECHK.TRANS64.TRYWAIT P0, [R12+URZ+0x13230], R3 ;  /* 0x013230030c0075a7 */ /* 0x0022a4000800017f */
[----:B--2---:R-:W-:Y:S05]  /*18f10*/  @!P0 NANOSLEEP.SYNCS 0x989680 ;  /* 0x009896800000895d */ /* 0x004fea0003900000 */
[----:B------:R-:W2:Y:S02]  /*18f20*/  @!P0 SYNCS.PHASECHK.TRANS64 P0, [R12+URZ+0x13230], R3 ;  /* 0x013230030c0085a7 */ /* 0x000ea4000800007f */
[----:B--2---:R-:W-:Y:S05]  /*18f30*/  @!P0 BRA `(.L_x_1936) ;  /* 0xfffffffc00f08947 */ /* 0x004fea000383ffff */
[----:B------:R-:W-:Y:S05]  /*18f40*/  BRA `(.L_x_1935) ;  /* 0xfffffef000e07947 */ /* 0x000fea000383ffff */
.L_x_1943:
[----:B-1----:R1:W2:Y:S02]  /*18f50*/  SYNCS.PHASECHK.TRANS64.TRYWAIT P2, [R13+URZ+0x13230], R14 ;  /* 0x0132300e0d0075a7 */ /* 0x0022a4000804017f */
[----:B--2---:R-:W-:Y:S05]  /*18f60*/  @!P2 NANOSLEEP.SYNCS 0x989680 ;  /* 0x009896800000a95d */ /* 0x004fea0003900000 */
[----:B------:R-:W2:Y:S02]  /*18f70*/  @!P2 SYNCS.PHASECHK.TRANS64 P2, [R13+URZ+0x13230], R14 ;  /* 0x0132300e0d00a5a7 */ /* 0x000ea4000804007f */
[----:B--2---:R-:W-:Y:S05]  /*18f80*/  @!P2 BRA `(.L_x_1943) ;  /* 0xfffffffc00f0a947 */ /* 0x004fea000383ffff */
[----:B------:R-:W-:Y:S05]  /*18f90*/  BRA `(.L_x_1942) ;  /* 0xffffff1c00ec7947 */ /* 0x000fea000383ffff */
.L_x_1948:
[----:B-1----:R1:W2:Y:S02]  /*18fa0*/  SYNCS.PHASECHK.TRANS64.TRYWAIT P2, [R20+URZ+0x13250], R0 ;  /* 0x01325000140075a7 */ /* 0x0022a4000804017f */
[----:B--2---:R-:W-:Y:S05]  /*18fb0*/  @!P2 NANOSLEEP.SYNCS 0x989680 ;  /* 0x009896800000a95d */ /* 0x004fea0003900000 */
[----:B------:R-:W2:Y:S02]  /*18fc0*/  @!P2 SYNCS.PHASECHK.TRANS64 P2, [R20+URZ+0x13250], R0 ;  /* 0x013250001400a5a7 */ /* 0x000ea4000804007f */
[----:B--2---:R-:W-:Y:S05]  /*18fd0*/  @!P2 BRA `(.L_x_1948) ;  /* 0xfffffffc00f0a947 */ /* 0x004fea000383ffff */
[----:B------:R-:W-:Y:S05]  /*18fe0*/  BRA `(.L_x_1947) ;  /* 0xffffff24005c7947 */ /* 0x000fea000383ffff */
.L_x_1957:
[----:B-1----:R1:W2:Y:S02]  /*18ff0*/  SYNCS.PHASECHK.TRANS64.TRYWAIT P0, [R3+URZ+0x13230], R14 ;  /* 0x0132300e030075a7 */ /* 0x0022a4000800017f */
[----:B--2---:R-:W-:Y:S05]  /*19000*/  @!P0 NANOSLEEP.SYNCS 0x989680 ;  /* 0x009896800000895d */ /* 0x004fea0003900000 */
[----:B------:R-:W2:Y:S02]  /*19010*/  @!P0 SYNCS.PHASECHK.TRANS64 P0, [R3+URZ+0x13230], R14 ;  /* 0x0132300e030085a7 */ /* 0x000ea4000800007f */
[----:B--2---:R-:W-:Y:S05]  /*19020*/  @!P0 BRA `(.L_x_1957) ;  /* 0xfffffffc00f08947 */ /* 0x004fea000383ffff */
[----:B------:R-:W-:Y:S05]  /*19030*/  BRA `(.L_x_1956) ;  /* 0xffffff4c00f47947 */ /* 0x000fea000383ffff */
.L_x_1962:
[----:B-1----:R1:W2:Y:S02]  /*19040*/  SYNCS.PHASECHK.TRANS64.TRYWAIT P0, [R13+URZ+0x13250], R0 ;  /* 0x013250000d0075a7 */ /* 0x0022a4000800017f */
[----:B--2---:R-:W-:Y:S05]  /*19050*/  @!P0 NANOSLEEP.SYNCS 0x989680 ;  /* 0x009896800000895d */ /* 0x004fea0003900000 */
[----:B------:R-:W2:Y:S02]  /*19060*/  @!P0 SYNCS.PHASECHK.TRANS64 P0, [R13+URZ+0x13250], R0 ;  /* 0x013250000d0085a7 */ /* 0x000ea4000800007f */
[----:B--2---:R-:W-:Y:S05]  /*19070*/  @!P0 BRA `(.L_x_1962) ;  /* 0xfffffffc00f08947 */ /* 0x004fea000383ffff */
[----:B------:R-:W-:Y:S05]  /*19080*/  BRA `(.L_x_1961) ;  /* 0xffffff5400647947 */ /* 0x000fea000383ffff */
.L_x_1969:
[----:B--2---:R2:W3:Y:S02]  /*19090*/  SYNCS.PHASECHK.TRANS64.TRYWAIT P0, [R10+URZ+0x13250], R5 ;  /* 0x013250050a0075a7 */ /* 0x0044e4000800017f */
[----:B---3--:R-:W-:Y:S05]  /*190a0*/  @!P0 NANOSLEEP.SYNCS 0x989680 ;  /* 0x009896800000895d */ /* 0x008fea0003900000 */
[----:B------:R-:W3:Y:S02]  /*190b0*/  @!P0 SYNCS.PHASECHK.TRANS64 P0, [R10+URZ+0x13250], R5 ;  /* 0x013250050a0085a7 */ /* 0x000ee4000800007f */
[----:B---3--:R-:W-:Y:S05]  /*190c0*/  @!P0 BRA `(.L_x_1969) ;  /* 0xfffffffc00f08947 */ /* 0x008fea000383ffff */
[----:B------:R-:W-:Y:S05]  /*190d0*/  BRA `(.L_x_1968) ;  /* 0xffffff7000d47947 */ /* 0x000fea000383ffff */
.L_x_1994:
[----:B------:R-:W2:Y:S01]  /*190e0*/  S2R R6, SR_TID.X ;  /* 0x0000000000067919 */ /* 0x000ea20000002100 */
[----:B------:R-:W-:Y:S01]  /*190f0*/  BSSY B1, `(.L_x_2123) ;  /* 0x000000a000017945 */ /* 0x000fe20003800000 */
[----:B------:R-:W-:Y:S02]  /*19100*/  IMAD.MOV.U32 R12, RZ, RZ, RZ ;  /* 0x000000ffff0c7224 */ /* 0x000fe400078e00ff */
[----:B-1----:R-:W-:Y:S02]  /*19110*/  IMAD.MOV.U32 R11, RZ, RZ, 0x1f ;  /* 0x0000001fff0b7424 */ /* 0x002fe400078e00ff */
[----:B------:R-:W-:Y:S01]  /*19120*/  IMAD.MOV.U32 R15, RZ, RZ, -0x1 ;  /* 0xffffffffff0f7424 */ /* 0x000fe200078e00ff */
[----:B--2---:R-:W-:-:S04]  /*19130*/  SHF.R.U32.HI R6, RZ, 0x5, R6 ;  /* 0x00000005ff067819 */ /* 0x004fc80000011606 */
[----:B------:R-:W-:-:S05]  /*19140*/  LOP3.LUT R6, R6, 0x3, RZ, 0xc0, !PT ;  /* 0x0000000306067812 */ /* 0x000fca00078ec0ff */
[----:B0-----:R-:W-:-:S07]  /*19150*/  IMAD.MOV.U32 R13, RZ, RZ, R6 ;  /* 0x000000ffff0d7224 */ /* 0x001fce00078e0006 */
[----:B------:R-:W-:Y:S05]  /*19160*/  WARPSYNC.COLLECTIVE R15, `(.L_x_2124) ;  /* 0x000000000f087348 */ /* 0x000fea0003c00000 */
[----:B------:R0:W1:Y:S02]  /*19170*/  SHFL.IDX P6, R14, R13, R12, R11 ;  /* 0x0000000c0d0e7389 */ /* 0x00006400000c000b */
[----:B01----:R-:W-:Y:S01]  /*19180*/  ENDCOLLECTIVE ;  /* 0x000000000000791b */ /* 0x003fe20003800000 */
.L_x_2124:
[----:B------:R-:W-:Y:S05]  /*19190*/  BSYNC B1 ;  /* 0x0000000000017941 */ /* 0x000fea0003800000 */
.L_x_2123:
[----:B------:R-:W-:Y:S05]  /*191a0*/  BRA `(.L_x_2125) ;  /* 0xffffffac00dc7947 */ /* 0x000fea000383ffff */
.L_x_1996:
[----:B------:R-:W-:Y:S01]  /*191b0*/  BSSY B1, `(.L_x_2126) ;  /* 0x0000006000017945 */ /* 0x000fe20003800000 */
[----:B------:R-:W-:-:S07]  /*191c0*/  IMAD.MOV.U32 R15, RZ, RZ, -0x1 ;  /* 0xffffffffff0f7424 */ /* 0x000fce00078e00ff */
[----:B012---:R-:W-:Y:S05]  /*191d0*/  WARPSYNC.COLLECTIVE R15, `(.L_x_2127) ;  /* 0x000000000f0c7348 */ /* 0x007fea0003c00000 */
[----:B------:R-:W-:Y:S02]  /*191e0*/  ELECT P6, UR62, PT ;  /* 0x00000000003e782f */ /* 0x000fe400038c0000 */
[----:B------:R-:W-:Y:S01]  /*191f0*/  MOV R14, UR62 ;  /* 0x0000003e000e7c02 */ /* 0x000fe20008000f00 */
[----:B012---:R-:W-:Y:S10]  /*19200*/  ENDCOLLECTIVE ;  /* 0x000000000000791b */ /* 0x007ff40003800000 */
.L_x_2127:
[----:B------:R-:W-:Y:S05]  /*19210*/  BSYNC B1 ;  /* 0x0000000000017941 */ /* 0x000fea0003800000 */
.L_x_2126:
[----:B------:R-:W-:Y:S05]  /*19220*/  BRA `(.L_x_1995) ;  /* 0xffffffac00d47947 */ /* 0x000fea000383ffff */
.L_x_1998:
[----:B--2---:R2:W3:Y:S02]  /*19230*/  SYNCS.PHASECHK.TRANS64.TRYWAIT P0, [R22+URZ+0x13220], R5 ;  /* 0x01322005160075a7 */ /* 0x0044e4000800017f */
[----:B---3--:R-:W-:Y:S05]  /*19240*/  @!P0 NANOSLEEP.SYNCS 0x989680 ;  /* 0x009896800000895d */ /* 0x008fea0003900000 */
[----:B------:R-:W3:Y:S02]  /*19250*/  @!P0 SYNCS.PHASECHK.TRANS64 P0, [R22+URZ+0x13220], R5 ;  /* 0x01322005160085a7 */ /* 0x000ee4000800007f */
[----:B---3--:R-:W-:Y:S05]  /*19260*/  @!P0 BRA `(.L_x_1998) ;  /* 0xfffffffc00f08947 */ /* 0x008fea000383ffff */
[----:B------:R-:W-:Y:S05]  /*19270*/  BRA `(.L_x_2128) ;  /* 0xffffffac00e47947 */ /* 0x000fea000383ffff */
.L_x_2002:
[----:B--2---:R2:W3:Y:S02]  /*19280*/  SYNCS.PHASECHK.TRANS64.TRYWAIT P0, [R6+URZ+0x132a0], R5 ;  /* 0x0132a005060075a7 */ /* 0x0044e4000800017f */
[----:B---3--:R-:W-:Y:S05]  /*19290*/  @!P0 NANOSLEEP.SYNCS 0x989680 ;  /* 0x009896800000895d */ /* 0x008fea0003900000 */
[----:B------:R-:W3:Y:S02]  /*192a0*/  @!P0 SYNCS.PHASECHK.TRANS64 P0, [R6+URZ+0x132a0], R5 ;  /* 0x0132a005060085a7 */ /* 0x000ee4000800007f */
[----:B---3--:R-:W-:Y:S05]  /*192b0*/  @!P0 BRA `(.L_x_2002) ;  /* 0xfffffffc00f08947 */ /* 0x008fea000383ffff */
[----:B------:R-:W-:Y:S05]  /*192c0*/  BRA `(.L_x_2129) ;  /* 0xffffffac00fc7947 */ /* 0x000fea000383ffff */
.L_x_2007:
[----:B-1----:R1:W3:Y:S02]  /*192d0*/  SYNCS.PHASECHK.TRANS64.TRYWAIT P0, [R6+URZ+0x132c0], R5 ;  /* 0x0132c005060075a7 */ /* 0x0022e4000800017f */
[----:B---3--:R-:W-:Y:S05]  /*192e0*/  @!P0 NANOSLEEP.SYNCS 0x989680 ;  /* 0x009896800000895d */ /* 0x008fea0003900000 */
[----:B------:R-:W3:Y:S02]  /*192f0*/  @!P0 SYNCS.PHASECHK.TRANS64 P0, [R6+URZ+0x132c0], R5 ;  /* 0x0132c005060085a7 */ /* 0x000ee4000800007f */
[----:B---3--:R-:W-:Y:S05]  /*19300*/  @!P0 BRA `(.L_x_2007) ;  /* 0xfffffffc00f08947 */ /* 0x008fea000383ffff */
[----:B------:R-:W-:Y:S05]  /*19310*/  BRA `(.L_x_2130) ;  /* 0xffffffb000787947 */ /* 0x000fea000383ffff */
.L_x_2014:
[----:B--2---:R2:W3:Y:S02]  /*19320*/  SYNCS.PHASECHK.TRANS64.TRYWAIT P1, [R5+URZ+0x132a0], R6 ;  /* 0x0132a006050075a7 */ /* 0x0044e4000802017f */
[----:B---3--:R-:W-:Y:S05]  /*19330*/  @!P1 NANOSLEEP.SYNCS 0x989680 ;  /* 0x009896800000995d */ /* 0x008fea0003900000 */
[----:B------:R-:W3:Y:S02]  /*19340*/  @!P1 SYNCS.PHASECHK.TRANS64 P1, [R5+URZ+0x132a0], R6 ;  /* 0x0132a006050095a7 */ /* 0x000ee4000802007f */
[----:B---3--:R-:W-:Y:S05]  /*19350*/  @!P1 BRA `(.L_x_2014) ;  /* 0xfffffffc00f09947 */ /* 0x008fea000383ffff */
[----:B------:R-:W-:Y:S05]  /*19360*/  BRA `(.L_x_2131) ;  /* 0xffffffb400347947 */ /* 0x000fea000383ffff */
.L_x_2019:
[----:B-1----:R1:W3:Y:S02]  /*19370*/  SYNCS.PHASECHK.TRANS64.TRYWAIT P1, [R5+URZ+0x132c0], R6 ;  /* 0x0132c006050075a7 */ /* 0x0022e4000802017f */
[----:B---3--:R-:W-:Y:S05]  /*19380*/  @!P1 NANOSLEEP.SYNCS 0x989680 ;  /* 0x009896800000995d */ /* 0x008fea0003900000 */
[----:B------:R-:W3:Y:S02]  /*19390*/  @!P1 SYNCS.PHASECHK.TRANS64 P1, [R5+URZ+0x132c0], R6 ;  /* 0x0132c006050095a7 */ /* 0x000ee4000802007f */
[----:B---3--:R-:W-:Y:S05]  /*193a0*/  @!P1 BRA `(.L_x_2019) ;  /* 0xfffffffc00f09947 */ /* 0x008fea000383ffff */
[----:B------:R-:W-:Y:S05]  /*193b0*/  BRA `(.L_x_2132) ;  /* 0xffffffb400ac7947 */ /* 0x000fea000383ffff */
.L_x_2034:
        /* <DEDUP_REMOVED lines=11> */
.L_x_2134:
[----:B------:R-:W-:Y:S05]  /*19470*/  BSYNC B0 ;  /* 0x0000000000007941 */ /* 0x000fea0003800000 */
.L_x_2133:
[----:B------:R-:W-:Y:S05]  /*19480*/  BRA `(.L_x_2135) ;  /* 0xffffffc000507947 */ /* 0x000fea000383ffff */
.L_x_2036:
[----:B------:R-:W-:Y:S01]  /*19490*/  BSSY B0, `(.L_x_2136) ;  /* 0x0000006000007945 */ /* 0x000fe20003800000 */
[----:B------:R-:W-:-:S07]  /*194a0*/  IMAD.MOV.U32 R15, RZ, RZ, -0x1 ;  /* 0xffffffffff0f7424 */ /* 0x000fce00078e00ff */
[----:B012---:R-:W-:Y:S05]  /*194b0*/  WARPSYNC.COLLECTIVE R15, `(.L_x_2137) ;  /* 0x000000000f0c7348 */ /* 0x007fea0003c00000 */
[----:B------:R-:W-:Y:S02]  /*194c0*/  ELECT P6, UR62, PT ;  /* 0x00000000003e782f */ /* 0x000fe400038c0000 */
[----:B------:R-:W-:Y:S01]  /*194d0*/  MOV R14, UR62 ;  /* 0x0000003e000e7c02 */ /* 0x000fe20008000f00 */
[----:B012---:R-:W-:Y:S10]  /*194e0*/  ENDCOLLECTIVE ;  /* 0x000000000000791b */ /* 0x007ff40003800000 */
.L_x_2137:
[----:B------:R-:W-:Y:S05]  /*194f0*/  BSYNC B0 ;  /* 0x0000000000007941 */ /* 0x000fea0003800000 */
.L_x_2136:
[----:B------:R-:W-:Y:S05]  /*19500*/  BRA `(.L_x_2138) ;  /* 0xffffffc000587947 */ /* 0x000fea000383ffff */
.L_x_2038:
[----:B--2---:R2:W3:Y:S02]  /*19510*/  SYNCS.PHASECHK.TRANS64.TRYWAIT P0, [R4+URZ+0x13280], R3 ;  /* 0x01328003040075a7 */ /* 0x0044e4000800017f */
[----:B---3--:R-:W-:Y:S05]  /*19520*/  @!P0 NANOSLEEP.SYNCS 0x989680 ;  /* 0x009896800000895d */ /* 0x008fea0003900000 */
[----:B------:R-:W3:Y:S02]  /*19530*/  @!P0 SYNCS.PHASECHK.TRANS64 P0, [R4+URZ+0x13280], R3 ;  /* 0x01328003040085a7 */ /* 0x000ee4000800007f */
[----:B---3--:R-:W-:Y:S05]  /*19540*/  @!P0 BRA `(.L_x_2038) ;  /* 0xfffffffc00f08947 */ /* 0x008fea000383ffff */
[----:B------:R-:W-:Y:S05]  /*19550*/  BRA `(.L_x_2139) ;  /* 0xffffffc000bc7947 */ /* 0x000fea000383ffff */
.L_x_2040:
[----:B---3--:R3:W4:Y:S02]  /*19560*/  SYNCS.PHASECHK.TRANS64.TRYWAIT P0, [R4+URZ+0x13240], R3 ;  /* 0x01324003040075a7 */ /* 0x008724000800017f */
[----:B----4-:R-:W-:Y:S05]  /*19570*/  @!P0 NANOSLEEP.SYNCS 0x989680 ;  /* 0x009896800000895d */ /* 0x010fea0003900000 */
[----:B------:R-:W4:Y:S02]  /*19580*/  @!P0 SYNCS.PHASECHK.TRANS64 P0, [R4+URZ+0x13240], R3 ;  /* 0x01324003040085a7 */ /* 0x000f24000800007f */
[----:B----4-:R-:W-:Y:S05]  /*19590*/  @!P0 BRA `(.L_x_2040) ;  /* 0xfffffffc00f08947 */ /* 0x010fea000383ffff */
[----:B------:R-:W-:Y:S05]  /*195a0*/  BRA `(.L_x_2140) ;  /* 0xffffffc400107947 */ /* 0x000fea000383ffff */
.L_x_2044:
        /* <DEDUP_REMOVED lines=12> */
.L_x_2141:
[----:B------:R-:W-:Y:S02]  /*19670*/  IMAD.MOV.U32 R13, RZ, RZ, R0 ;  /* 0x000000ffff0d7224 */ /* 0x000fe400078e0000 */
[----:B------:R-:W-:-:S07]  /*19680*/  IMAD.MOV.U32 R6, RZ, RZ, R14 ;  /* 0x000000ffff067224 */ /* 0x000fce00078e000e */
[----:B------:R-:W-:Y:S05]  /*19690*/  WARPSYNC.COLLECTIVE R15, `(.L_x_2142) ;  /* 0x000000000f087348 */ /* 0x000fea0003c00000 */
[----:B------:R0:W1:Y:S02]  /*196a0*/  SHFL.IDX P6, R14, R13, R12, R11 ;  /* 0x0000000c0d0e7389 */ /* 0x00006400000c000b */
[----:B01----:R-:W-:Y:S01]  /*196b0*/  ENDCOLLECTIVE ;  /* 0x000000000000791b */ /* 0x003fe20003800000 */
.L_x_2142:
[----:B------:R-:W-:Y:S02]  /*196c0*/  IMAD.MOV.U32 R13, RZ, RZ, R4 ;  /* 0x000000ffff0d7224 */ /* 0x000fe400078e0004 */
[----:B------:R-:W-:Y:S02]  /*196d0*/  IMAD.MOV.U32 R12, RZ, RZ, 0x1 ;  /* 0x00000001ff0c7424 */ /* 0x000fe400078e00ff */
[----:B------:R-:W-:-:S07]  /*196e0*/  IMAD.MOV.U32 R7, RZ, RZ, R14 ;  /* 0x000000ffff077224 */ /* 0x000fce00078e000e */
[----:B------:R-:W-:Y:S05]  /*196f0*/  WARPSYNC.COLLECTIVE R15, `(.L_x_2143) ;  /* 0x000000000f087348 */ /* 0x000fea0003c00000 */
[----:B------:R0:W1:Y:S02]  /*19700*/  SHFL.IDX P6, R14, R13, R12, R11 ;  /* 0x0000000c0d0e7389 */ /* 0x00006400000c000b */
[----:B01----:R-:W-:Y:S01]  /*19710*/  ENDCOLLECTIVE ;  /* 0x000000000000791b */ /* 0x003fe20003800000 */
.L_x_2143:
        /* <DEDUP_REMOVED lines=9> */
[----:B------:R0:W-:Y:S01]  /*197b0*/  @!P1 LDGSTS.E.BYPASS.LTC128B.128 [R10+0xb000], desc[UR40][R6.64], !P0 ;  /* 0x0b000000060a9fae */ /* 0x0001e2000c101d68 */
[----:B------:R-:W-:Y:S01]  /*197c0*/  ISETP.GE.AND P1, PT, R8, R5, PT ;  /* 0x000000050800720c */ /* 0x000fe20003f26270 */
[----:B0-----:R-:W-:-:S12]  /*197d0*/  IMAD.MOV.U32 R6, RZ, RZ, R14 ;  /* 0x000000ffff067224 */ /* 0x001fd800078e000e */
[----:B------:R-:W-:Y:S05]  /*197e0*/  WARPSYNC.COLLECTIVE R15, `(.L_x_2144) ;  /* 0x000000000f087348 */ /* 0x000fea0003c00000 */
[----:B------:R0:W1:Y:S02]  /*197f0*/  SHFL.IDX P6, R14, R13, R12, R11 ;  /* 0x0000000c0d0e7389 */ /* 0x00006400000c000b */
[----:B01----:R-:W-:Y:S01]  /*19800*/  ENDCOLLECTIVE ;  /* 0x000000000000791b */ /* 0x003fe20003800000 */
.L_x_2144:
[----:B------:R-:W-:Y:S02]  /*19810*/  IMAD.MOV.U32 R13, RZ, RZ, R4 ;  /* 0x000000ffff0d7224 */ /* 0x000fe400078e0004 */
[----:B------:R-:W-:Y:S02]  /*19820*/  IMAD.MOV.U32 R12, RZ, RZ, 0x2 ;  /* 0x00000002ff0c7424 */ /* 0x000fe400078e00ff */
[----:B------:R-:W-:-:S07]  /*19830*/  IMAD.MOV.U32 R7, RZ, RZ, R14 ;  /* 0x000000ffff077224 */ /* 0x000fce00078e000e */
[----:B------:R-:W-:Y:S05]  /*19840*/  WARPSYNC.COLLECTIVE R15, `(.L_x_2145) ;  /* 0x000000000f087348 */ /* 0x000fea0003c00000 */
[----:B------:R0:W1:Y:S02]  /*19850*/  SHFL.IDX P6, R14, R13, R12, R11 ;  /* 0x0000000c0d0e7389 */ /* 0x00006400000c000b */
[----:B01----:R-:W-:Y:S01]  /*19860*/  ENDCOLLECTIVE ;  /* 0x000000000000791b */ /* 0x003fe20003800000 */
.L_x_2145:
        /* <DEDUP_REMOVED lines=16> */
.L_x_2146:
[----:B------:R-:W-:Y:S02]  /*19970*/  IMAD.MOV.U32 R13, RZ, RZ, R4 ;  /* 0x000000ffff0d7224 */ /* 0x000fe400078e0004 */
[----:B------:R-:W-:Y:S02]  /*19980*/  IMAD.MOV.U32 R12, RZ, RZ, 0x3 ;  /* 0x00000003ff0c7424 */ /* 0x000fe400078e00ff */
[----:B------:R-:W-:-:S07]  /*19990*/  IMAD.MOV.U32 R7, RZ, RZ, R14 ;  /* 0x000000ffff077224 */ /* 0x000fce00078e000e */
[----:B------:R-:W-:Y:S05]  /*199a0*/  WARPSYNC.COLLECTIVE R15, `(.L_x_2147) ;  /* 0x000000000f087348 */ /* 0x000fea0003c00000 */
[----:B------:R0:W1:Y:S02]  /*199b0*/  SHFL.IDX P6, R14, R13, R12, R11 ;  /* 0x0000000c0d0e7389 */ /* 0x00006400000c000b */
[----:B01----:R-:W-:Y:S01]  /*199c0*/  ENDCOLLECTIVE ;  /* 0x000000000000791b */ /* 0x003fe20003800000 */
.L_x_2147:
        /* <DEDUP_REMOVED lines=11> */
.L_x_2148:
[----:B------:R-:W-:Y:S01]  /*19a80*/  @!PT LDS RZ, [RZ] ;  /* 0x00000000fffff984 */ /* 0x000fe20000000800 */
[----:B------:R-:W-:Y:S01]  /*19a90*/  @!PT LDS RZ, [RZ] ;  /* 0x00000000fffff984 */ /* 0x000fe20000000800 */
[----:B------:R-:W-:Y:S01]  /*19aa0*/  @!PT LDS RZ, [RZ] ;  /* 0x00000000fffff984 */ /* 0x000fe20000000800 */
[----:B------:R0:W-:Y:S01]  /*19ab0*/  @!P1 LDGSTS.E.BYPASS.LTC128B.128 [R10+0xc000], desc[UR40][R6.64], !P0 ;  /* 0x0c000000060a9fae */ /* 0x0001e2000c101d68 */
[----:B------:R-:W-:Y:S01]  /*19ac0*/  ISETP.GE.AND P1, PT, R0, R5, PT ;  /* 0x000000050000720c */ /* 0x000fe20003f26270 */
[----:B------:R-:W-:Y:S02]  /*19ad0*/  IMAD.MOV.U32 R13, RZ, RZ, R3 ;  /* 0x000000ffff0d7224 */ /* 0x000fe400078e0003 */
[----:B------:R-:W-:Y:S02]  /*19ae0*/  IMAD.MOV.U32 R12, RZ, RZ, RZ ;  /* 0x000000ffff0c7224 */ /* 0x000fe400078e00ff */
[----:B0-----:R-:W-:-:S08]  /*19af0*/  IMAD.MOV.U32 R6, RZ, RZ, R14 ;  /* 0x000000ffff067224 */ /* 0x001fd000078e000e */
[----:B------:R-:W-:Y:S05]  /*19b00*/  WARPSYNC.COLLECTIVE R15, `(.L_x_2149) ;  /* 0x000000000f087348 */ /* 0x000fea0003c00000 */
[----:B------:R0:W1:Y:S02]  /*19b10*/  SHFL.IDX P6, R14, R13, R12, R11 ;  /* 0x0000000c0d0e7389 */ /* 0x00006400000c000b */
[----:B01----:R-:W-:Y:S01]  /*19b20*/  ENDCOLLECTIVE ;  /* 0x000000000000791b */ /* 0x003fe20003800000 */
.L_x_2149:
        /* <DEDUP_REMOVED lines=14> */
.L_x_2150:
[----:B------:R-:W-:Y:S02]  /*19c10*/  IMAD.MOV.U32 R13, RZ, RZ, R3 ;  /* 0x000000ffff0d7224 */ /* 0x000fe400078e0003 */
[----:B------:R-:W-:Y:S02]  /*19c20*/  IMAD.MOV.U32 R12, RZ, RZ, 0x1 ;  /* 0x00000001ff0c7424 */ /* 0x000fe400078e00ff */
[----:B------:R-:W-:-:S07]  /*19c30*/  IMAD.MOV.U32 R8, RZ, RZ, R14 ;  /* 0x000000ffff087224 */ /* 0x000fce00078e000e */
[----:B------:R-:W-:Y:S05]  /*19c40*/  WARPSYNC.COLLECTIVE R15, `(.L_x_2151) ;  /* 0x000000000f087348 */ /* 0x000fea0003c00000 */
[----:B------:R0:W1:Y:S02]  /*19c50*/  SHFL.IDX P6, R14, R13, R12, R11 ;  /* 0x0000000c0d0e7389 */ /* 0x00006400000c000b */
[----:B01----:R-:W-:Y:S01]  /*19c60*/  ENDCOLLECTIVE ;  /* 0x000000000000791b */ /* 0x003fe20003800000 */
.L_x_2151:
[----:B------:R-:W-:-:S05]  /*19c70*/  @!P2 IADD3 R6, P1, R20, R8, RZ ;  /* 0x000000081406a210 */ /* 0x000fca0007f3e0ff */
[----:B------:R-:W-:-:S04]  /*19c80*/  @!P2 IMAD.X R0, RZ, RZ, R0, P1 ;  /* 0x000000ffff00a224 */ /* 0x000fc800008e0600 */
[----:B------:R-:W-:Y:S02]  /*19c90*/  @!P2 IMAD.MOV.U32 R7, RZ, RZ, R0 ;  /* 0x000000ffff07a224 */ /* 0x000fe400078e0000 */
[----:B------:R-:W-:-:S03]  /*19ca0*/  IMAD.MOV.U32 R13, RZ, RZ, R2 ;  /* 0x000000ffff0d7224 */ /* 0x000fc600078e0002 */
        /* <DEDUP_REMOVED lines=8> */
.L_x_2152:
[----:B------:R-:W-:Y:S01]  /*19d30*/  IMAD.MOV.U32 R2, RZ, RZ, R14 ;  /* 0x000000ffff027224 */ /* 0x000fe200078e000e */
[----:B------:R-:W-:Y:S06]  /*19d40*/  BRA `(.L_x_2153) ;  /* 0xffffffc800307947 */ /* 0x000fec000383ffff */
.L_x_2047:
[----:B-1----:R1:W2:Y:S02]  /*19d50*/  SYNCS.PHASECHK.TRANS64.TRYWAIT P0, [R22+URZ+0x13220], R3 ;  /* 0x01322003160075a7 */ /* 0x0022a4000800017f */
[----:B--2---:R-:W-:Y:S05]  /*19d60*/  @!P0 NANOSLEEP.SYNCS 0x989680 ;  /* 0x009896800000895d */ /* 0x004fea0003900000 */
[----:B------:R-:W2:Y:S02]  /*19d70*/  @!P0 SYNCS.PHASECHK.TRANS64 P0, [R22+URZ+0x13220], R3 ;  /* 0x01322003160085a7 */ /* 0x000ea4000800007f */
[----:B--2---:R-:W-:Y:S05]  /*19d80*/  @!P0 BRA `(.L_x_2047) ;  /* 0xfffffffc00f08947 */ /* 0x004fea000383ffff */
[----:B------:R-:W-:Y:S05]  /*19d90*/  BRA `(.L_x_2154) ;  /* 0xffffffc8008c7947 */ /* 0x000fea000383ffff */
.L_x_2053:
[----:B0-----:R0:W1:Y:S02]  /*19da0*/  SYNCS.PHASECHK.TRANS64.TRYWAIT P0, [R4+URZ+0x13280], R3 ;  /* 0x01328003040075a7 */ /* 0x001064000800017f */
[----:B-1----:R-:W-:Y:S05]  /*19db0*/  @!P0 NANOSLEEP.SYNCS 0x989680 ;  /* 0x009896800000895d */ /* 0x002fea0003900000 */
[----:B------:R-:W1:Y:S02]  /*19dc0*/  @!P0 SYNCS.PHASECHK.TRANS64 P0, [R4+URZ+0x13280], R3 ;  /* 0x01328003040085a7 */ /* 0x000e64000800007f */
[----:B-1----:R-:W-:Y:S05]  /*19dd0*/  @!P0 BRA `(.L_x_2053) ;  /* 0xfffffffc00f08947 */ /* 0x002fea000383ffff */
[----:B------:R-:W-:Y:S05]  /*19de0*/  BRA `(.L_x_2155) ;  /* 0xffffffcc00347947 */ /* 0x000fea000383ffff */
.L_x_2058:
[----:B-1----:R1:W2:Y:S02]  /*19df0*/  SYNCS.PHASECHK.TRANS64.TRYWAIT P0, [R4+URZ+0x13240], R3 ;  /* 0x01324003040075a7 */ /* 0x0022a4000800017f */
[----:B--2---:R-:W-:Y:S05]  /*19e00*/  @!P0 NANOSLEEP.SYNCS 0x989680 ;  /* 0x009896800000895d */ /* 0x004fea0003900000 */
[----:B------:R-:W2:Y:S02]  /*19e10*/  @!P0 SYNCS.PHASECHK.TRANS64 P0, [R4+URZ+0x13240], R3 ;  /* 0x01324003040085a7 */ /* 0x000ea4000800007f */
[----:B--2---:R-:W-:Y:S05]  /*19e20*/  @!P0 BRA `(.L_x_2058) ;  /* 0xfffffffc00f08947 */ /* 0x004fea000383ffff */
[----:B------:R-:W-:Y:S05]  /*19e30*/  BRA `(.L_x_2156) ;  /* 0xffffffcc00b07947 */ /* 0x000fea000383ffff */
.L_x_2064:
[----:B0-----:R0:W1:Y:S02]  /*19e40*/  SYNCS.PHASECHK.TRANS64.TRYWAIT P0, [R3+URZ+0x13270], R2 ;  /* 0x01327002030075a7 */ /* 0x001064000800017f */
[----:B-1----:R-:W-:Y:S05]  /*19e50*/  @!P0 NANOSLEEP.SYNCS 0x989680 ;  /* 0x009896800000895d */ /* 0x002fea0003900000 */
[----:B------:R-:W1:Y:S02]  /*19e60*/  @!P0 SYNCS.PHASECHK.TRANS64 P0, [R3+URZ+0x13270], R2 ;  /* 0x01327002030085a7 */ /* 0x000e64000800007f */
[----:B-1----:R-:W-:Y:S05]  /*19e70*/  @!P0 BRA `(.L_x_2064) ;  /* 0xfffffffc00f08947 */ /* 0x002fea000383ffff */
[----:B------:R-:W-:Y:S05]  /*19e80*/  BRA `(.L_x_2157) ;  /* 0xffffffd0004c7947 */ /* 0x000fea000383ffff */
.L_x_2066:
[----:B0-----:R0:W1:Y:S02]  /*19e90*/  SYNCS.PHASECHK.TRANS64.TRYWAIT P0, [R3+URZ+0x13260], R2 ;  /* 0x01326002030075a7 */ /* 0x001064000800017f */
[----:B-1----:R-:W-:Y:S05]  /*19ea0*/  @!P0 NANOSLEEP.SYNCS 0x989680 ;  /* 0x009896800000895d */ /* 0x002fea0003900000 */
[----:B------:R-:W1:Y:S02]  /*19eb0*/  @!P0 SYNCS.PHASECHK.TRANS64 P0, [R3+URZ+0x13260], R2 ;  /* 0x01326002030085a7 */ /* 0x000e64000800007f */
[----:B-1----:R-:W-:Y:S05]  /*19ec0*/  @!P0 BRA `(.L_x_2066) ;  /* 0xfffffffc00f08947 */ /* 0x002fea000383ffff */
[----:B------:R-:W-:Y:S05]  /*19ed0*/  BRA `(.L_x_2158) ;  /* 0xffffffd000547947 */ /* 0x000fea000383ffff */
.L_x_2073:
[----:B-1----:R1:W2:Y:S02]  /*19ee0*/  SYNCS.PHASECHK.TRANS64.TRYWAIT P1, [R3+URZ+0x13270], R0 ;  /* 0x01327000030075a7 */ /* 0x0022a4000802017f */
[----:B--2---:R-:W-:Y:S05]  /*19ef0*/  @!P1 NANOSLEEP.SYNCS 0x989680 ;  /* 0x009896800000995d */ /* 0x004fea0003900000 */
[----:B------:R-:W2:Y:S02]  /*19f00*/  @!P1 SYNCS.PHASECHK.TRANS64 P1, [R3+URZ+0x13270], R0 ;  /* 0x01327000030095a7 */ /* 0x000ea4000802007f */
[----:B--2---:R-:W-:Y:S05]  /*19f10*/  @!P1 BRA `(.L_x_2073) ;  /* 0xfffffffc00f09947 */ /* 0x004fea000383ffff */
[----:B------:R-:W-:Y:S05]  /*19f20*/  BRA `(.L_x_2159) ;  /* 0xffffffd400a07947 */ /* 0x000fea000383ffff */
.L_x_2075:
[----:B-1----:R1:W2:Y:S02]  /*19f30*/  SYNCS.PHASECHK.TRANS64.TRYWAIT P1, [R3+URZ+0x13260], R0 ;  /* 0x01326000030075a7 */ /* 0x0022a4000802017f */
[----:B--2---:R-:W-:Y:S05]  /*19f40*/  @!P1 NANOSLEEP.SYNCS 0x989680 ;  /* 0x009896800000995d */ /* 0x004fea0003900000 */
[----:B------:R-:W2:Y:S02]  /*19f50*/  @!P1 SYNCS.PHASECHK.TRANS64 P1, [R3+URZ+0x13260], R0 ;  /* 0x01326000030095a7 */ /* 0x000ea4000802007f */
[----:B--2---:R-:W-:Y:S05]  /*19f60*/  @!P1 BRA `(.L_x_2075) ;  /* 0xfffffffc00f09947 */ /* 0x004fea000383ffff */
[----:B------:R-:W-:Y:S05]  /*19f70*/  BRA `(.L_x_2160) ;  /* 0xffffffd400a47947 */ /* 0x000fea000383ffff */
.L_x_2079:
[----:B------:R-:W-:Y:S01]  /*19f80*/  BSSY B0, `(.L_x_2161) ;  /* 0x0000008000007945 */ /* 0x000fe20003800000 */
[----:B0-----:R-:W-:Y:S02]  /*19f90*/  IMAD.MOV.U32 R13, RZ, RZ, R16 ;  /* 0x000000ffff0d7224 */ /* 0x001fe400078e0010 */
[----:B------:R-:W-:Y:S02]  /*19fa0*/  IMAD.MOV.U32 R12, RZ, RZ, RZ ;  /* 0x000000ffff0c7224 */ /* 0x000fe400078e00ff */
[----:B-1----:R-:W-:Y:S02]  /*19fb0*/  IMAD.MOV.U32 R11, RZ, RZ, 0x1f ;  /* 0x0000001fff0b7424 */ /* 0x002fe400078e00ff */
[----:B------:R-:W-:-:S07]  /*19fc0*/  IMAD.MOV.U32 R15, RZ, RZ, -0x1 ;  /* 0xffffffffff0f7424 */ /* 0x000fce00078e00ff */
[----:B------:R-:W-:Y:S05]  /*19fd0*/  WARPSYNC.COLLECTIVE R15, `(.L_x_2162) ;  /* 0x000000000f087348 */ /* 0x000fea0003c00000 */
[----:B------:R0:W1:Y:S02]  /*19fe0*/  SHFL.IDX P6, R14, R13, R12, R11 ;  /* 0x0000000c0d0e7389 */ /* 0x00006400000c000b */
[----:B01----:R-:W-:Y:S01]  /*19ff0*/  ENDCOLLECTIVE ;  /* 0x000000000000791b */ /* 0x003fe20003800000 */
.L_x_2162:
[----:B------:R-:W-:Y:S05]  /*1a000*/  BSYNC B0 ;  /* 0x0000000000007941 */ /* 0x000fea0003800000 */
.L_x_2161:
        /* <DEDUP_REMOVED lines=9> */
.L_x_2163:
        /* <DEDUP_REMOVED lines=18> */
.L_x_2164:
[----:B------:R-:W-:Y:S01]  /*1a1c0*/  IMAD.MOV.U32 R12, RZ, RZ, 0x2 ;  /* 0x00000002ff0c7424 */ /* 0x000fe200078e00ff */
[----:B------:R-:W-:-:S05]  /*1a1d0*/  SEL R5, R14, RZ, P1 ;  /* 0x000000ff0e057207 */ /* 0x000fca0000800000 */
[----:B------:R-:W-:-:S04]  /*1a1e0*/  IMAD.IADD R4, R2, 0x1, R5 ;  /* 0x0000000102047824 */ /* 0x000fc800078e0205 */
[----:B------:R-:W-:-:S07]  /*1a1f0*/  IMAD.MOV.U32 R13, RZ, RZ, R4 ;  /* 0x000000ffff0d7224 */ /* 0x000fce00078e0004 */
[----:B------:R-:W-:Y:S05]  /*1a200*/  WARPSYNC.COLLECTIVE R15, `(.L_x_2165) ;  /* 0x000000000f087348 */ /* 0x000fea0003c00000 */
[----:B------:R0:W1:Y:S02]  /*1a210*/  SHFL.UP P6, R14, R13, R12, R11 ;  /* 0x0400000c0d0e7389 */ /* 0x00006400000c000b */
[----:B01----:R-:W-:Y:S01]  /*1a220*/  ENDCOLLECTIVE ;  /* 0x000000000000791b */ /* 0x003fe20003800000 */
.L_x_2165:
[----:B------:R-:W-:Y:S01]  /*1a230*/  IMAD.MOV.U32 R12, RZ, RZ, 0x4 ;  /* 0x00000004ff0c7424 */ /* 0x000fe200078e00ff */
[----:B------:R-:W-:-:S05]  /*1a240*/  SEL R5, R14, RZ, P2 ;  /* 0x000000ff0e057207 */ /* 0x000fca0001000000 */
[----:B------:R-:W-:-:S04]  /*1a250*/  IMAD.IADD R5, R4, 0x1, R5 ;  /* 0x0000000104057824 */ /* 0x000fc800078e0205 */
[----:B------:R-:W-:-:S07]  /*1a260*/  IMAD.MOV.U32 R13, RZ, RZ, R5 ;  /* 0x000000ffff0d7224 */ /* 0x000fce00078e0005 */
[----:B------:R-:W-:Y:S05]  /*1a270*/  WARPSYNC.COLLECTIVE R15, `(.L_x_2166) ;  /* 0x000000000f087348 */ /* 0x000fea0003c00000 */
[----:B------:R0:W1:Y:S02]  /*1a280*/  SHFL.UP P6, R14, R13, R12, R11 ;  /* 0x0400000c0d0e7389 */ /* 0x00006400000c000b */
[----:B01----:R-:W-:Y:S01]  /*1a290*/  ENDCOLLECTIVE ;  /* 0x000000000000791b */ /* 0x003fe20003800000 */
.L_x_2166:
[----:B------:R-:W-:Y:S01]  /*1a2a0*/  IMAD.MOV.U32 R12, RZ, RZ, 0x8 ;  /* 0x00000008ff0c7424 */ /* 0x000fe200078e00ff */
[----:B------:R-:W-:-:S05]  /*1a2b0*/  SEL R6, R14, RZ, P3 ;  /* 0x000000ff0e067207 */ /* 0x000fca0001800000 */
[----:B------:R-:W-:-:S04]  /*1a2c0*/  IMAD.IADD R6, R5, 0x1, R6 ;  /* 0x0000000105067824 */ /* 0x000fc800078e0206 */
[----:B------:R-:W-:-:S07]  /*1a2d0*/  IMAD.MOV.U32 R13, RZ, RZ, R6 ;  /* 0x000000ffff0d7224 */ /* 0x000fce00078e0006 */
[----:B------:R-:W-:Y:S05]  /*1a2e0*/  WARPSYNC.COLLECTIVE R15, `(.L_x_2167) ;  /* 0x000000000f087348 */ /* 0x000fea0003c00000 */
[----:B------:R0:W1:Y:S02]  /*1a2f0*/  SHFL.UP P6, R14, R13, R12, R11 ;  /* 0x0400000c0d0e7389 */ /* 0x00006400000c000b */
[----:B01----:R-:W-:Y:S01]  /*1a300*/  ENDCOLLECTIVE ;  /* 0x000000000000791b */ /* 0x003fe20003800000 */
.L_x_2167:
[----:B------:R-:W-:Y:S01]  /*1a310*/  IMAD.MOV.U32 R12, RZ, RZ, 0x10 ;  /* 0x00000010ff0c7424 */ /* 0x000fe200078e00ff */
[----:B------:R-:W-:-:S05]  /*1a320*/  SEL R3, R14, RZ, P4 ;  /* 0x000000ff0e037207 */ /* 0x000fca0002000000 */
[----:B------:R-:W-:-:S04]  /*1a330*/  IMAD.IADD R4, R6, 0x1, R3 ;  /* 0x0000000106047824 */ /* 0x000fc800078e0203 */
[----:B------:R-:W-:-:S07]  /*1a340*/  IMAD.MOV.U32 R13, RZ, RZ, R4 ;  /* 0x000000ffff0d7224 */ /* 0x000fce00078e0004 */
[----:B------:R-:W-:Y:S05]  /*1a350*/  WARPSYNC.COLLECTIVE R15, `(.L_x_2168) ;  /* 0x000000000f087348 */ /* 0x000fea0003c00000 */
[----:B------:R0:W1:Y:S02]  /*1a360*/  SHFL.UP P6, R14, R13, R12, R11 ;  /* 0x0400000c0d0e7389 */ /* 0x00006400000c000b */
[----:B01----:R-:W-:Y:S01]  /*1a370*/  ENDCOLLECTIVE ;  /* 0x000000000000791b */ /* 0x003fe20003800000 */
.L_x_2168:
        /* <DEDUP_REMOVED lines=8> */
.L_x_2169:
[----:B------:R-:W-:Y:S05]  /*1a400*/  BRA `(.L_x_2170) ;  /* 0xffffffd800207947 */ /* 0x000fea000383ffff */
.L_x_2084:
[----:B------:R-:W-:Y:S01]  /*1a410*/  BSSY B0, `(.L_x_2171) ;  /* 0x0000008000007945 */ /* 0x000fe20003800000 */
[----:B-----5:R-:W-:Y:S02]  /*1a420*/  IMAD.MOV.U32 R13, RZ, RZ, R2 ;  /* 0x000000ffff0d7224 */ /* 0x020fe400078e0002 */
[----:B------:R-:W-:Y:S02]  /*1a430*/  IMAD.MOV.U32 R12, RZ, RZ, 0x1 ;  /* 0x00000001ff0c7424 */ /* 0x000fe400078e00ff */
[----:B-1----:R-:W-:Y:S02]  /*1a440*/  IMAD.MOV.U32 R11, RZ, RZ, RZ ;  /* 0x000000ffff0b7224 */ /* 0x002fe400078e00ff */
[----:B------:R-:W-:-:S07]  /*1a450*/  IMAD.MOV.U32 R15, RZ, RZ, -0x1 ;  /* 0xffffffffff0f7424 */ /* 0x000fce00078e00ff */
[----:B0-2---:R-:W-:Y:S05]  /*1a460*/  WARPSYNC.COLLECTIVE R15, `(.L_x_2172) ;  /* 0x000000000f087348 */ /* 0x005fea0003c00000 */
[----:B------:R1:W3:Y:S02]  /*1a470*/  SHFL.UP P6, R14, R13, R12, R11 ;  /* 0x0400000c0d0e7389 */ /* 0x0002e400000c000b */
[----:B0123--:R-:W-:Y:S01]  /*1a480*/  ENDCOLLECTIVE ;  /* 0x000000000000791b */ /* 0x00ffe20003800000 */
.L_x_2172:
[----:B------:R-:W-:Y:S05]  /*1a490*/  BSYNC B0 ;  /* 0x0000000000007941 */ /* 0x000fea0003800000 */
.L_x_2171:
        /* <DEDUP_REMOVED lines=8> */
.L_x_2173:
[----:B------:R-:W-:Y:S01]  /*1a520*/  IMAD.MOV.U32 R12, RZ, RZ, 0x4 ;  /* 0x00000004ff0c7424 */ /* 0x000fe200078e00ff */
[----:B------:R-:W-:-:S05]  /*1a530*/  SEL R4, R14, RZ, P2 ;  /* 0x000000ff0e047207 */ /* 0x000fca0001000000 */
[----:B------:R-:W-:-:S04]  /*1a540*/  IMAD.IADD R4, R13, 0x1, R4 ;  /* 0x000000010d047824 */ /* 0x000fc800078e0204 */
[----:B------:R-:W-:-:S07]  /*1a550*/  IMAD.MOV.U32 R13, RZ, RZ, R4 ;  /* 0x000000ffff0d7224 */ /* 0x000fce00078e0004 */
[----:B------:R-:W-:Y:S05]  /*1a560*/  WARPSYNC.COLLECTIVE R15, `(.L_x_2174) ;  /* 0x000000000f087348 */ /* 0x000fea0003c00000 */
[----:B------:R0:W1:Y:S02]  /*1a570*/  SHFL.UP P6, R14, R13, R12, R11 ;  /* 0x0400000c0d0e7389 */ /* 0x00006400000c000b */
[----:B01----:R-:W-:Y:S01]  /*1a580*/  ENDCOLLECTIVE ;  /* 0x000000000000791b */ /* 0x003fe20003800000 */
.L_x_2174:
[----:B------:R-:W-:Y:S01]  /*1a590*/  IMAD.MOV.U32 R12, RZ, RZ, 0x8 ;  /* 0x00000008ff0c7424 */ /* 0x000fe200078e00ff */
[----:B------:R-:W-:-:S05]  /*1a5a0*/  SEL R5, R14, RZ, P3 ;  /* 0x000000ff0e057207 */ /* 0x000fca0001800000 */
[----:B------:R-:W-:-:S04]  /*1a5b0*/  IMAD.IADD R5, R4, 0x1, R5 ;  /* 0x0000000104057824 */ /* 0x000fc800078e0205 */
[----:B------:R-:W-:-:S07]  /*1a5c0*/  IMAD.MOV.U32 R13, RZ, RZ, R5 ;  /* 0x000000ffff0d7224 */ /* 0x000fce00078e0005 */
[----:B------:R-:W-:Y:S05]  /*1a5d0*/  WARPSYNC.COLLECTIVE R15, `(.L_x_2175) ;  /* 0x000000000f087348 */ /* 0x000fea0003c00000 */
[----:B------:R0:W1:Y:S02]  /*1a5e0*/  SHFL.UP P6, R14, R13, R12, R11 ;  /* 0x0400000c0d0e7389 */ /* 0x00006400000c000b */
[----:B01----:R-:W-:Y:S01]  /*1a5f0*/  ENDCOLLECTIVE ;  /* 0x000000000000791b */ /* 0x003fe20003800000 */
.L_x_2175:
[----:B------:R-:W-:Y:S01]  /*1a600*/  IMAD.MOV.U32 R12, RZ, RZ, 0x10 ;  /* 0x00000010ff0c7424 */ /* 0x000fe200078e00ff */
[----:B------:R-:W-:-:S05]  /*1a610*/  SEL R6, R14, RZ, P4 ;  /* 0x000000ff0e067207 */ /* 0x000fca0002000000 */
[----:B------:R-:W-:-:S04]  /*1a620*/  IMAD.IADD R6, R5, 0x1, R6 ;  /* 0x0000000105067824 */ /* 0x000fc800078e0206 */
[----:B------:R-:W-:-:S07]  /*1a630*/  IMAD.MOV.U32 R13, RZ, RZ, R6 ;  /* 0x000000ffff0d7224 */ /* 0x000fce00078e0006 */
[----:B------:R-:W-:Y:S05]  /*1a640*/  WARPSYNC.COLLECTIVE R15, `(.L_x_2176) ;  /* 0x000000000f087348 */ /* 0x000fea0003c00000 */
[----:B------:R0:W1:Y:S02]  /*1a650*/  SHFL.UP P6, R14, R13, R12, R11 ;  /* 0x0400000c0d0e7389 */ /* 0x00006400000c000b */
[----:B01----:R-:W-:Y:S01]  /*1a660*/  ENDCOLLECTIVE ;  /* 0x000000000000791b */ /* 0x003fe20003800000 */
.L_x_2176:
        /* <DEDUP_REMOVED lines=8> */
.L_x_2177:
[----:B------:R-:W-:Y:S05]  /*1a6f0*/  BRA `(.L_x_2178) ;  /* 0xffffffd800007947 */ /* 0x000fea000383ffff */
.L_x_2086:
[----:B------:R-:W-:Y:S01]  /*1a700*/  BSSY B0, `(.L_x_2179) ;  /* 0x0000006000007945 */ /* 0x000fe20003800000 */
[----:B------:R-:W-:Y:S01]  /*1a710*/  PLOP3.LUT P6, PT, P6, PT, PT, 0x8, 0x0 ;  /* 0x000000000000781c */ /* 0x000fe200037ce170 */
[----:B------:R-:W-:-:S12]  /*1a720*/  IMAD.MOV.U32 R15, RZ, RZ, -0x1 ;  /* 0xffffffffff0f7424 */ /* 0x000fd800078e00ff */
[----:B01----:R-:W-:Y:S05]  /*1a730*/  WARPSYNC.COLLECTIVE R15, `(.L_x_2180) ;  /* 0x000000000f087348 */ /* 0x003fea0003c00000 */
[----:B------:R-:W-:Y:S01]  /*1a740*/  VOTE.ANY R14, PT, P6 ;  /* 0x00000000000e7806 */ /* 0x000fe200030e0100 */
[----:B01----:R-:W-:Y:S06]  /*1a750*/  ENDCOLLECTIVE ;  /* 0x000000000000791b */ /* 0x003fec0003800000 */
.L_x_2180:
[----:B------:R-:W-:Y:S05]  /*1a760*/  BSYNC B0 ;  /* 0x0000000000007941 */ /* 0x000fea0003800000 */
.L_x_2179:
        /* <DEDUP_REMOVED lines=9> */
.L_x_2181:
[----:B------:R-:W-:Y:S01]  /*1a800*/  IMAD.MOV.U32 R17, RZ, RZ, R14 ;  /* 0x000000ffff117224 */ /* 0x000fe200078e000e */
[----:B------:R-:W-:Y:S06]  /*1a810*/  BRA `(.L_x_2182) ;  /* 0xffffffd400f07947 */ /* 0x000fec000383ffff */
.L_x_2088:
[----:B------:R-:W-:Y:S01]  /*1a820*/  BSSY B0, `(.L_x_2183) ;  /* 0x0000007000007945 */ /* 0x000fe20003800000 */
[----:B------:R-:W-:Y:S02]  /*1a830*/  IMAD.MOV.U32 R13, RZ, RZ, R3 ;  /* 0x000000ffff0d7224 */ /* 0x000fe400078e0003 */
[----:B-1----:R-:W-:Y:S02]  /*1a840*/  IMAD.MOV.U32 R11, RZ, RZ, 0x1f ;  /* 0x0000001fff0b7424 */ /* 0x002fe400078e00ff */
[----:B------:R-:W-:-:S07]  /*1a850*/  IMAD.MOV.U32 R15, RZ, RZ, -0x1 ;  /* 0xffffffffff0f7424 */ /* 0x000fce00078e00ff */
[----:B0-23--:R-:W-:Y:S05]  /*1a860*/  WARPSYNC.COLLECTIVE R15, `(.L_x_2184) ;  /* 0x000000000f087348 */ /* 0x00dfea0003c00000 */
[----:B------:R1:W4:Y:S02]  /*1a870*/  SHFL.IDX P6, R14, R13, R12, R11 ;  /* 0x0000000c0d0e7389 */ /* 0x00032400000c000b */
[----:B01234-:R-:W-:Y:S01]  /*1a880*/  ENDCOLLECTIVE ;  /* 0x000000000000791b */ /* 0x01ffe20003800000 */
.L_x_2184:
[----:B------:R-:W-:Y:S05]  /*1a890*/  BSYNC B0 ;  /* 0x0000000000007941 */ /* 0x000fea0003800000 */
.L_x_2183:
[----:B------:R-:W-:Y:S01]  /*1a8a0*/  IMAD.MOV.U32 R5, RZ, RZ, R14 ;  /* 0x000000ffff057224 */ /* 0x000fe200078e000e */
[----:B------:R-:W-:Y:S06]  /*1a8b0*/  BRA `(.L_x_2087) ;  /* 0xffffffd400e47947 */ /* 0x000fec000383ffff */
.L_x_2092:
[----:B0-----:R0:W3:Y:S02]  /*1a8c0*/  SYNCS.PHASECHK.TRANS64.TRYWAIT P0, [R9+URZ+0x13220], R0 ;  /* 0x01322000090075a7 */ /* 0x0010e4000800017f */
[----:B---3--:R-:W-:Y:S05]  /*1a8d0*/  @!P0 NANOSLEEP.SYNCS 0x989680 ;  /* 0x009896800000895d */ /* 0x008fea0003900000 */
[----:B------:R-:W3:Y:S02]  /*1a8e0*/  @!P0 SYNCS.PHASECHK.TRANS64 P0, [R9+URZ+0x13220], R0 ;  /* 0x01322000090085a7 */ /* 0x000ee4000800007f */
[----:B---3--:R-:W-:Y:S05]  /*1a8f0*/  @!P0 BRA `(.L_x_2092) ;  /* 0xfffffffc00f08947 */ /* 0x008fea000383ffff */
[----:B------:R-:W-:Y:S05]  /*1a900*/  BRA `(.L_x_2185) ;  /* 0xffffffdc005c7947 */ /* 0x000fea000383ffff */
.L_x_2093:
[----:B------:R-:W3:Y:S01]  /*1a910*/  S2R R2, SR_TID.X ;  /* 0x0000000000027919 */ /* 0x000ee20000002100 */
[----:B------:R-:W-:Y:S01]  /*1a920*/  BSSY B0, `(.L_x_2186) ;  /* 0x000000a000007945 */ /* 0x000fe20003800000 */
[----:B------:R-:W-:Y:S02]  /*1a930*/  IMAD.MOV.U32 R12, RZ, RZ, RZ ;  /* 0x000000ffff0c7224 */ /* 0x000fe400078e00ff */
[----:B-1----:R-:W-:Y:S02]  /*1a940*/  IMAD.MOV.U32 R11, RZ, RZ, 0x1f ;  /* 0x0000001fff0b7424 */ /* 0x002fe400078e00ff */
[----:B------:R-:W-:Y:S01]  /*1a950*/  IMAD.MOV.U32 R15, RZ, RZ, -0x1 ;  /* 0xffffffffff0f7424 */ /* 0x000fe200078e00ff */
[----:B---3--:R-:W-:-:S04]  /*1a960*/  SHF.R.U32.HI R2, RZ, 0x5, R2 ;  /* 0x00000005ff027819 */ /* 0x008fc80000011602 */
[----:B------:R-:W-:-:S05]  /*1a970*/  LOP3.LUT R2, R2, 0x3, RZ, 0xc0, !PT ;  /* 0x0000000302027812 */ /* 0x000fca00078ec0ff */
[----:B------:R-:W-:-:S07]  /*1a980*/  IMAD.MOV.U32 R13, RZ, RZ, R2 ;  /* 0x000000ffff0d7224 */ /* 0x000fce00078e0002 */
[----:B0-2-4-:R-:W-:Y:S05]  /*1a990*/  WARPSYNC.COLLECTIVE R15, `(.L_x_2187) ;  /* 0x000000000f087348 */ /* 0x015fea0003c00000 */
[----:B------:R1:W3:Y:S02]  /*1a9a0*/  SHFL.IDX P6, R14, R13, R12, R11 ;  /* 0x0000000c0d0e7389 */ /* 0x0002e400000c000b */
[----:B01234-:R-:W-:Y:S01]  /*1a9b0*/  ENDCOLLECTIVE ;  /* 0x000000000000791b */ /* 0x01ffe20003800000 */
.L_x_2187:
[----:B------:R-:W-:Y:S05]  /*1a9c0*/  BSYNC B0 ;  /* 0x0000000000007941 */ /* 0x000fea0003800000 */
.L_x_2186:
[----:B------:R-:W-:Y:S05]  /*1a9d0*/  BRA `(.L_x_2188) ;  /* 0xffffffdc00447947 */ /* 0x000fea000383ffff */
.L_x_2094:
[----:B------:R-:W-:Y:S01]  /*1a9e0*/  BSSY B0, `(.L_x_2189) ;  /* 0x0000006000007945 */ /* 0x000fe20003800000 */
[----:B------:R-:W-:-:S07]  /*1a9f0*/  IMAD.MOV.U32 R15, RZ, RZ, -0x1 ;  /* 0xffffffffff0f7424 */ /* 0x000fce00078e00ff */
[----:B012-4-:R-:W-:Y:S05]  /*1aa00*/  WARPSYNC.COLLECTIVE R15, `(.L_x_2190) ;  /* 0x000000000f0c7348 */ /* 0x017fea0003c00000 */
[----:B------:R-:W-:Y:S02]  /*1aa10*/  ELECT P6, UR62, PT ;  /* 0x00000000003e782f */ /* 0x000fe400038c0000 */
[----:B------:R-:W-:Y:S01]  /*1aa20*/  MOV R14, UR62 ;  /* 0x0000003e000e7c02 */ /* 0x000fe20008000f00 */
[----:B012-4-:R-:W-:Y:S10]  /*1aa30*/  ENDCOLLECTIVE ;  /* 0x000000000000791b */ /* 0x017ff40003800000 */
.L_x_2190:
[----:B------:R-:W-:Y:S05]  /*1aa40*/  BSYNC B0 ;  /* 0x0000000000007941 */ /* 0x000fea0003800000 */
.L_x_2189:
[----:B------:R-:W-:Y:S05]  /*1aa50*/  BRA `(.L_x_2191) ;  /* 0xffffffdc00387947 */ /* 0x000fea000383ffff */
.L_x_2096:
[----:B0-----:R0:W3:Y:S02]  /*1aa60*/  SYNCS.PHASECHK.TRANS64.TRYWAIT P1, [R7+URZ], R2 ;  /* 0x00000002070075a7 */ /* 0x0010e4000802017f */
[----:B---3--:R-:W-:Y:S05]  /*1aa70*/  @!P1 NANOSLEEP.SYNCS 0x989680 ;  /* 0x009896800000995d */ /* 0x008fea0003900000 */
[----:B------:R-:W3:Y:S02]  /*1aa80*/  @!P1 SYNCS.PHASECHK.TRANS64 P1, [R7+URZ], R2 ;  /* 0x00000002070095a7 */ /* 0x000ee4000802007f */
[----:B---3--:R-:W-:Y:S05]  /*1aa90*/  @!P1 BRA `(.L_x_2096) ;  /* 0xfffffffc00f09947 */ /* 0x008fea000383ffff */
[----:B------:R-:W-:Y:S05]  /*1aaa0*/  BRA `(.L_x_2192) ;  /* 0xffffffdc006c7947 */ /* 0x000fea000383ffff */
.L_x_2097:
[----:B---3--:R3:W0:Y:S02]  /*1aab0*/  SYNCS.PHASECHK.TRANS64.TRYWAIT P1, [R3+URZ], R0 ;  /* 0x00000000030075a7 */ /* 0x008624000802017f */
[----:B0-----:R-:W-:Y:S05]  /*1aac0*/  @!P1 NANOSLEEP.SYNCS 0x989680 ;  /* 0x009896800000995d */ /* 0x001fea0003900000 */
[----:B------:R-:W0:Y:S02]  /*1aad0*/  @!P1 SYNCS.PHASECHK.TRANS64 P1, [R3+URZ], R0 ;  /* 0x00000000030095a7 */ /* 0x000e24000802007f */
[----:B0-----:R-:W-:Y:S05]  /*1aae0*/  @!P1 BRA `(.L_x_2097) ;  /* 0xfffffffc00f09947 */ /* 0x001fea000383ffff */
[----:B------:R-:W-:Y:S05]  /*1aaf0*/  BRA `(.L_x_2193) ;  /* 0xffffffdc00607947 */ /* 0x000fea000383ffff */
.L_x_2099:
[----:B---3--:R3:W0:Y:S02]  /*1ab00*/  SYNCS.PHASECHK.TRANS64.TRYWAIT P1, [R3+URZ+0x13260], R2 ;  /* 0x01326002030075a7 */ /* 0x008624000802017f */
[----:B0-----:R-:W-:Y:S05]  /*1ab10*/  @!P1 NANOSLEEP.SYNCS 0x989680 ;  /* 0x009896800000995d */ /* 0x001fea0003900000 */
[----:B------:R-:W0:Y:S02]  /*1ab20*/  @!P1 SYNCS.PHASECHK.TRANS64 P1, [R3+URZ+0x13260], R2 ;  /* 0x01326002030095a7 */ /* 0x000e24000802007f */
[----:B0-----:R-:W-:Y:S05]  /*1ab30*/  @!P1 BRA `(.L_x_2099) ;  /* 0xfffffffc00f09947 */ /* 0x001fea000383ffff */
[----:B------:R-:W-:Y:S05]  /*1ab40*/  BRA `(.L_x_2194) ;  /* 0xffffffdc00607947 */ /* 0x000fea000383ffff */
.L_x_2101:
[----:B------:R0:W0:Y:S02]  /*1ab50*/  SYNCS.PHASECHK.TRANS64.TRYWAIT P1, [R5+URZ+0x13260], R0 ;  /* 0x01326000050075a7 */ /* 0x000024000802017f */
[----:B0-----:R-:W-:Y:S05]  /*1ab60*/  @!P1 NANOSLEEP.SYNCS 0x989680 ;  /* 0x009896800000995d */ /* 0x001fea0003900000 */
[----:B------:R-:W0:Y:S02]  /*1ab70*/  @!P1 SYNCS.PHASECHK.TRANS64 P1, [R5+URZ+0x13260], R0 ;  /* 0x01326000050095a7 */ /* 0x000e24000802007f */
[----:B0-----:R-:W-:Y:S05]  /*1ab80*/  @!P1 BRA `(.L_x_2101) ;  /* 0xfffffffc00f09947 */ /* 0x001fea000383ffff */
[----:B------:R-:W-:Y:S05]  /*1ab90*/  BRA `(.L_x_2195) ;  /* 0xffffffdc00607947 */ /* 0x000fea000383ffff */
.L_x_2103:
[----:B------:R0:W0:Y:S02]  /*1aba0*/  SYNCS.PHASECHK.TRANS64.TRYWAIT P0, [R3+URZ+0x13280], R2 ;  /* 0x01328002030075a7 */ /* 0x000024000800017f */
[----:B0-----:R-:W-:Y:S05]  /*1abb0*/  @!P0 NANOSLEEP.SYNCS 0x989680 ;  /* 0x009896800000895d */ /* 0x001fea0003900000 */
[----:B------:R-:W0:Y:S02]  /*1abc0*/  @!P0 SYNCS.PHASECHK.TRANS64 P0, [R3+URZ+0x13280], R2 ;  /* 0x01328002030085a7 */ /* 0x000e24000800007f */
[----:B0-----:R-:W-:Y:S05]  /*1abd0*/  @!P0 BRA `(.L_x_2103) ;  /* 0xfffffffc00f08947 */ /* 0x001fea000383ffff */
[----:B------:R-:W-:Y:S05]  /*1abe0*/  BRA `(.L_x_2104) ;  /* 0xffffffdc005c7947 */ /* 0x000fea000383ffff */
.L_x_2196:
        /* <DEDUP_REMOVED lines=9> */
.L_x_2205:


//--------------------- .nv.global.init           --------------------------
	.section	.nv.global.init,"aw",@progbits
	.align	4
.nv.global.init:
	.type		_ZZN5flash28permute_output_fp8_VcolmajorIN4cute6TensorINS1_11ArrayEngineIN7cutlass10bfloat16_tELm32EEENS1_6LayoutINS1_5tupleIJNS8_IJNS1_1CILi2EEESA_NS9_ILi8EEEEEENS9_ILi1EEESD_EEENS8_IJNS8_IJSD_SA_NS9_ILi4EEEEEENS9_ILi0EEESH_EEEEEEEEEvRT_E9upper_map,@object
	.size		_ZZN5flash28permute_output_fp8_VcolmajorIN4cute6TensorINS1_11ArrayEngineIN7cutlass10bfloat16_tELm32EEENS1_6LayoutINS1_5tupleIJNS8_IJNS1_1CILi2EEESA_NS9_ILi8EEEEEENS9_ILi1EEESD_EEENS8_IJNS8_IJSD_SA_NS9_ILi4EEEEEENS9_ILi0EEESH_EEEEEEEEEvRT_E9upper_map,($str$23 - _ZZN5flash28permute_output_fp8_VcolmajorIN4cute6TensorINS1_11ArrayEngineIN7cutlass10bfloat16_tELm32EEENS1_6LayoutINS1_5tupleIJNS8_IJNS1_1CILi2EEESA_NS9_ILi8EEEEEENS9_ILi1EEESD_EEENS8_IJNS8_IJSD_SA_NS9_ILi4EEEEEENS9_ILi0EEESH_EEEEEEEEEvRT_E9upper_map)
_ZZN5flash28permute_output_fp8_VcolmajorIN4cute6TensorINS1_11ArrayEngineIN7cutlass10bfloat16_tELm32EEENS1_6LayoutINS1_5tupleIJNS8_IJNS1_1CILi2EEESA_NS9_ILi8EEEEEENS9_ILi1EEESD_EEENS8_IJNS8_IJSD_SA_NS9_ILi4EEEEEENS9_ILi0EEESH_EEEEEEEEEvRT_E9upper_map:
        /*0000*/ 	.byte	0x00, 0x00, 0x00, 0x00, 0x02, 0x00, 0x00, 0x00, 0x03, 0x00, 0x00, 0x00, 0x01, 0x00, 0x00, 0x00
	.type		$str$23,@object
	.size		$str$23,($str$24 - $str$23)
$str$23:
        /*0010*/ 	.byte	0x28, 0x61, 0x64, 0x64, 0x72, 0x65, 0x73, 0x73, 0x20, 0x26, 0x20, 0x6d, 0x61, 0x73, 0x6b, 0x29
        /*0020*/ 	.byte	0x20, 0x3d, 0x3d, 0x20, 0x30, 0x00
	.type		$str$24,@object
	.size		$str$24,(__unnamed_5 - $str$24)
$str$24:
        /*0026*/ 	.byte	0x2f, 0x74, 0x6d, 0x70, 0x2f, 0x6f, 0x73, 0x73, 0x5f, 0x6b, 0x65, 0x72, 0x6e, 0x65, 0x6c, 0x73
        /*0036*/ 	.byte	0x5f, 0x73, 0x72, 0x63, 0x2f, 0x66, 0x6c, 0x61, 0x73, 0x68, 0x5f, 0x61, 0x74, 0x74, 0x65, 0x6e
        /*0046*/ 	.byte	0x74, 0x69, 0x6f, 0x6e, 0x2f, 0x63, 0x73, 0x72, 0x63, 0x2f, 0x63, 0x75, 0x74, 0x6c, 0x61, 0x73
        /*0056*/ 	.byte	0x73, 0x2f, 0x69, 0x6e, 0x63, 0x6c, 0x75, 0x64, 0x65, 0x2f, 0x63, 0x75, 0x74, 0x65, 0x2f, 0x70
        /*0066*/ 	.byte	0x6f, 0x69, 0x6e, 0x74, 0x65, 0x72, 0x5f, 0x66, 0x6c, 0x61, 0x67, 0x67, 0x65, 0x64, 0x2e, 0x68
        /*0076*/ 	.byte	0x70, 0x70, 0x00
	.type		__unnamed_5,@object
	.size		__unnamed_5,(__unnamed_6 - __unnamed_5)
__unnamed_5:
        /* <DEDUP_REMOVED lines=24> */
        /*01f9*/ 	.byte	0x26, 0x5d, 0x00
	.type		__unnamed_6,@object
	.size		__unnamed_6,(__unnamed_4 - __unnamed_6)
__unnamed_6:
        /* <DEDUP_REMOVED lines=24> */
        /*037c*/ 	.byte	0x3e, 0x3e, 0x20, 0x26, 0x5d, 0x00
	.type		__unnamed_4,@object
	.size		__unnamed_4,(__unnamed_2 - __unnamed_4)
__unnamed_4:
        /* <DEDUP_REMOVED lines=28> */
        /*0542*/ 	.byte	0x3a, 0x43, 0x3c, 0x31, 0x30, 0x32, 0x34, 0x30, 0x3e, 0x3e, 0x3e, 0x3e, 0x3e, 0x5d, 0x00
	.type		__unnamed_2,@object
	.size		__unnamed_2,(__unnamed_1 - __unnamed_2)
__unnamed_2:
        /* <DEDUP_REMOVED lines=29> */
	.type		__unnamed_1,@object
	.size		__unnamed_1,(__unnamed_3 - __unnamed_1)
__unnamed_1:
        /* <DEDUP_REMOVED lines=29> */
        /*08f0*/ 	.byte	0x00
	.type		__unnamed_3,@object
	.size		__unnamed_3,(.L_2 - __unnamed_3)
__unnamed_3:
        /* <DEDUP_REMOVED lines=30> */
.L_2:


//--------------------- .nv.shared._ZN7cutlass13device_kernelIN5flash11enable_sm90INS1_16FlashAttnFwdSm90INS1_25CollectiveMainloopFwdSm90ILi2EN4cute5tupleIJNS5_1CILi1EEES8_S8_EEENS6_IJNS7_ILi192EEENS7_ILi160EEENS7_ILi64EEEEEELi64ENS_12float_e4m3_tEfNS_4arch4Sm90ELb0ELb0ELb0ELb0ELb0ELb0ELb0ELb1ELb1ELb1ELb0ELb0EEENS1_21CollectiveEpilogueFwdINS6_IJSA_SC_SB_EEES9_NS_10bfloat16_tESG_Li384ELb0ELb1ELb0ELb1EEENS1_29StaticPersistentTileSchedulerILb0EEEEEEEEEvNT_6ParamsE --------------------------
	.section	.nv.shared._ZN7cutlass13device_kernelIN5flash11enable_sm90INS1_16FlashAttnFwdSm90INS1_25CollectiveMainloopFwdSm90ILi2EN4cute5tupleIJNS5_1CILi1EEES8_S8_EEENS6_IJNS7_ILi192EEENS7_ILi160EEENS7_ILi64EEEEEELi64ENS_12float_e4m3_tEfNS_4arch4Sm90ELb0ELb0ELb0ELb0ELb0ELb0ELb0ELb1ELb1ELb1ELb0ELb0EEENS1_21CollectiveEpilogueFwdINS6_IJSA_SC_SB_EEES9_NS_10bfloat16_tESG_Li384ELb0ELb1ELb0ELb1EEENS1_29StaticPersistentTileSchedulerILb0EEEEEEEEEvNT_6ParamsE,"aw",@nobits
	.sectionflags	@""
	.align	16
	.zero		1024


//--------------------- .nv.shared.reserved.0     --------------------------
	.section	.nv.shared.reserved.0,"aw",@nobits
	.weak		__nv_reservedSMEM_offset_0_alias
	.size		__nv_reservedSMEM_offset_0_alias, 0, 0
	.other		__nv_reservedSMEM_offset_0_alias,@"STO_CUDA_RESERVED_SHARED STV_DEFAULT"
__nv_reservedSMEM_offset_0_alias:
	.zero		0


//--------------------- .nv.global                --------------------------
	.section	.nv.global,"aw",@nobits
.nv.global:
	.type		_ZN73_INTERNAL_00488a73_37_flash_fwd_hdim64_e4m3_packgqa_sm90_cu_3fbc093a_36654cute1_E,@object
	.size		_ZN73_INTERNAL_00488a73_37_flash_fwd_hdim64_e4m3_packgqa_sm90_cu_3fbc093a_36654cute1_E,(_ZN73_INTERNAL_00488a73_37_flash_fwd_hdim64_e4m3_packgqa_sm90_cu_3fbc093a_36654cuda3std3__45__cpo6cbeginE - _ZN73_INTERNAL_00488a73_37_flash_fwd_hdim64_e4m3_packgqa_sm90_cu_3fbc093a_36654cute1_E)
_ZN73_INTERNAL_00488a73_37_flash_fwd_hdim64_e4m3_packgqa_sm90_cu_3fbc093a_36654cute1_E:
	.zero		1
	.type		_ZN73_INTERNAL_00488a73_37_flash_fwd_hdim64_e4m3_packgqa_sm90_cu_3fbc093a_36654cuda3std3__45__cpo6cbeginE,@object
	.size		_ZN73_INTERNAL_00488a73_37_flash_fwd_hdim64_e4m3_packgqa_sm90_cu_3fbc093a_36654cuda3std3__45__cpo6cbeginE,(_ZN73_INTERNAL_00488a73_37_flash_fwd_hdim64_e4m3_packgqa_sm90_cu_3fbc093a_36654cuda3std3__48in_placeE - _ZN73_INTERNAL_00488a73_37_flash_fwd_hdim64_e4m3_packgqa_sm90_cu_3fbc093a_36654cuda3std3__45__cpo6cbeginE)
_ZN73_INTERNAL_00488a73_37_flash_fwd_hdim64_e4m3_packgqa_sm90_cu_3fbc093a_36654cuda3std3__45__cpo6cbeginE:
	.zero		1
	.type		_ZN73_INTERNAL_00488a73_37_flash_fwd_hdim64_e4m3_packgqa_sm90_cu_3fbc093a_36654cuda3std3__48in_placeE,@object
	.size		_ZN73_INTERNAL_00488a73_37_flash_fwd_hdim64_e4m3_packgqa_sm90_cu_3fbc093a_36654cuda3std3__48in_placeE,(_ZN73_INTERNAL_00488a73_37_flash_fwd_hdim64_e4m3_packgqa_sm90_cu_3fbc093a_36654cuda3std6ranges3__45__cpo9iter_moveE - _ZN73_INTERNAL_00488a73_37_flash_fwd_hdim64_e4m3_packgqa_sm90_cu_3fbc093a_36654cuda3std3__48in_placeE)
_ZN73_INTERNAL_00488a73_37_flash_fwd_hdim64_e4m3_packgqa_sm90_cu_3fbc093a_36654cuda3std3__48in_placeE:
	.zero		1
	.type		_ZN73_INTERNAL_00488a73_37_flash_fwd_hdim64_e4m3_packgqa_sm90_cu_3fbc093a_36654cuda3std6ranges3__45__cpo9iter_moveE,@object
	.size		_ZN73_INTERNAL_00488a73_37_flash_fwd_hdim64_e4m3_packgqa_sm90_cu_3fbc093a_36654cuda3std6ranges3__45__cpo9iter_moveE,(_ZN73_INTERNAL_00488a73_37_flash_fwd_hdim64_e4m3_packgqa_sm90_cu_3fbc093a_36654cuda3std3__45__cpo5beginE - _ZN73_INTERNAL_00488a73_37_flash_fwd_hdim64_e4m3_packgqa_sm90_cu_3fbc093a_36654cuda3std6ranges3__45__cpo9iter_moveE)
_ZN73_INTERNAL_00488a73_37_flash_fwd_hdim64_e4m3_packgqa_sm90_cu_3fbc093a_36654cuda3std6ranges3__45__cpo9iter_moveE:
	.zero		1
	.type		_ZN73_INTERNAL_00488a73_37_flash_fwd_hdim64_e4m3_packgqa_sm90_cu_3fbc093a_36654cuda3std3__45__cpo5beginE,@object
	.size		_ZN73_INTERNAL_00488a73_37_flash_fwd_hdim64_e4m3_packgqa_sm90_cu_3fbc093a_36654cuda3std3__45__cpo5beginE,(_ZN73_INTERNAL_00488a73_37_flash_fwd_hdim64_e4m3_packgqa_sm90_cu_3fbc093a_36654cuda3std3__475_GLOBAL__N__00488a73_37_flash_fwd_hdim64_e4m3_packgqa_sm90_cu_3fbc093a_36656ignoreE - _ZN73_INTERNAL_00488a73_37_flash_fwd_hdim64_e4m3_packgqa_sm90_cu_3fbc093a_36654cuda3std3__45__cpo5beginE)
_ZN73_INTERNAL_00488a73_37_flash_fwd_hdim64_e4m3_packgqa_sm90_cu_3fbc093a_36654cuda3std3__45__cpo5beginE:
	.zero		1
	.type		_ZN73_INTERNAL_00488a73_37_flash_fwd_hdim64_e4m3_packgqa_sm90_cu_3fbc093a_36654cuda3std3__475_GLOBAL__N__00488a73_37_flash_fwd_hdim64_e4m3_packgqa_sm90_cu_3fbc093a_36656ignoreE,@object
	.size		_ZN73_INTERNAL_00488a73_37_flash_fwd_hdim64_e4m3_packgqa_sm90_cu_3fbc093a_36654cuda3std3__475_GLOBAL__N__00488a73_37_flash_fwd_hdim64_e4m3_packgqa_sm90_cu_3fbc093a_36656ignoreE,(_ZN73_INTERNAL_00488a73_37_flash_fwd_hdim64_e4m3_packgqa_sm90_cu_3fbc093a_36654cute7productE - _ZN73_INTERNAL_00488a73_37_flash_fwd_hdim64_e4m3_packgqa_sm90_cu_3fbc093a_36654cuda3std3__475_GLOBAL__N__00488a73_37_flash_fwd_hdim64_e4m3_packgqa_sm90_cu_3fbc093a_36656ignoreE)
_ZN73_INTERNAL_00488a73_37_flash_fwd_hdim64_e4m3_packgqa_sm90_cu_3fbc093a_36654cuda3std3__475_GLOBAL__N__00488a73_37_flash_fwd_hdim64_e4m3_packgqa_sm90_cu_3fbc093a_36656ignoreE:
	.zero		1
	.type		_ZN73_INTERNAL_00488a73_37_flash_fwd_hdim64_e4m3_packgqa_sm90_cu_3fbc093a_36654cute7productE,@object
	.size		_ZN73_INTERNAL_00488a73_37_flash_fwd_hdim64_e4m3_packgqa_sm90_cu_3fbc093a_36654cute7productE,(_ZN73_INTERNAL_00488a73_37_flash_fwd_hdim64_e4m3_packgqa_sm90_cu_3fbc093a_36654cuda3std3__45__cpo3endE - _ZN73_INTERNAL_00488a73_37_flash_fwd_hdim64_e4m3_packgqa_sm90_cu_3fbc093a_36654cute7productE)
_ZN73_INTERNAL_00488a73_37_flash_fwd_hdim64_e4m3_packgqa_sm90_cu_3fbc093a_36654cute7productE:
	.zero		1
	.type		_ZN73_INTERNAL_00488a73_37_flash_fwd_hdim64_e4m3_packgqa_sm90_cu_3fbc093a_36654cuda3std3__45__cpo3endE,@object
	.size		_ZN73_INTERNAL_00488a73_37_flash_fwd_hdim64_e4m3_packgqa_sm90_cu_3fbc093a_36654cuda3std3__45__cpo3endE,(_ZN73_INTERNAL_00488a73_37_flash_fwd_hdim64_e4m3_packgqa_sm90_cu_3fbc093a_36654cuda3std3__419piecewise_constructE - _ZN73_INTERNAL_00488a73_37_flash_fwd_hdim64_e4m3_packgqa_sm90_cu_3fbc093a_36654cuda3std3__45__cpo3endE)
_ZN73_INTERNAL_00488a73_37_flash_fwd_hdim64_e4m3_packgqa_sm90_cu_3fbc093a_36654cuda3std3__45__cpo3endE:
	.zero		1
	.type		_ZN73_INTERNAL_00488a73_37_flash_fwd_hdim64_e4m3_packgqa_sm90_cu_3fbc093a_36654cuda3std3__419piecewise_constructE,@object
	.size		_ZN73_INTERNAL_00488a73_37_flash_fwd_hdim64_e4m3_packgqa_sm90_cu_3fbc093a_36654cuda3std3__419piecewise_constructE,(_ZN73_INTERNAL_00488a73_37_flash_fwd_hdim64_e4m3_packgqa_sm90_cu_3fbc093a_36654cuda3std3__45__cpo4cendE - _ZN73_INTERNAL_00488a73_37_flash_fwd_hdim64_e4m3_packgqa_sm90_cu_3fbc093a_36654cuda3std3__419piecewise_constructE)
_ZN73_INTERNAL_00488a73_37_flash_fwd_hdim64_e4m3_packgqa_sm90_cu_3fbc093a_36654cuda3std3__419piecewise_constructE:
	.zero		1
	.type		_ZN73_INTERNAL_00488a73_37_flash_fwd_hdim64_e4m3_packgqa_sm90_cu_3fbc093a_36654cuda3std3__45__cpo4cendE,@object
	.size		_ZN73_INTERNAL_00488a73_37_flash_fwd_hdim64_e4m3_packgqa_sm90_cu_3fbc093a_36654cuda3std3__45__cpo4cendE,(_ZN73_INTERNAL_00488a73_37_flash_fwd_hdim64_e4m3_packgqa_sm90_cu_3fbc093a_36654cuda3std6ranges3__45__cpo4swapE - _ZN73_INTERNAL_00488a73_37_flash_fwd_hdim64_e4m3_packgqa_sm90_cu_3fbc093a_36654cuda3std3__45__cpo4cendE)
_ZN73_INTERNAL_00488a73_37_flash_fwd_hdim64_e4m3_packgqa_sm90_cu_3fbc093a_36654cuda3std3__45__cpo4cendE:
	.zero		1
	.type		_ZN73_INTERNAL_00488a73_37_flash_fwd_hdim64_e4m3_packgqa_sm90_cu_3fbc093a_36654cuda3std6ranges3__45__cpo4swapE,@object
	.size		_ZN73_INTERNAL_00488a73_37_flash_fwd_hdim64_e4m3_packgqa_sm90_cu_3fbc093a_36654cuda3std6ranges3__45__cpo4swapE,(.L_14 - _ZN73_INTERNAL_00488a73_37_flash_fwd_hdim64_e4m3_packgqa_sm90_cu_3fbc093a_36654cuda3std6ranges3__45__cpo4swapE)
_ZN73_INTERNAL_00488a73_37_flash_fwd_hdim64_e4m3_packgqa_sm90_cu_3fbc093a_36654cuda3std6ranges3__45__cpo4swapE:
	.zero		1
.L_14:


//--------------------- .nv.shared._ZN7cutlass13device_kernelIN5flash11enable_sm90INS1_16FlashAttnFwdSm90INS1_25CollectiveMainloopFwdSm90ILi2EN4cute5tupleIJNS5_1CILi1EEES8_S8_EEENS6_IJNS7_ILi192EEENS7_ILi160EEENS7_ILi64EEEEEELi64ENS_12float_e4m3_tEfNS_4arch4Sm90ELb0ELb0ELb0ELb1ELb0ELb0ELb0ELb1ELb1ELb1ELb0ELb0EEENS1_21CollectiveEpilogueFwdINS6_IJSA_SC_SB_EEES9_NS_10bfloat16_tESG_Li384ELb1ELb1ELb0ELb1EEENS1_36VarlenDynamicPersistentTileSchedulerILi192ELi160ELi384ELi128ELb0ELb1ELb1ELb0ELb1ELb1EEEEEEEEEvNT_6ParamsE --------------------------
	.section	.nv.shared._ZN7cutlass13device_kernelIN5flash11enable_sm90INS1_16FlashAttnFwdSm90INS1_25CollectiveMainloopFwdSm90ILi2EN4cute5tupleIJNS5_1CILi1EEES8_S8_EEENS6_IJNS7_ILi192EEENS7_ILi160EEENS7_ILi64EEEEEELi64ENS_12float_e4m3_tEfNS_4arch4Sm90ELb0ELb0ELb0ELb1ELb0ELb0ELb0ELb1ELb1ELb1ELb0ELb0EEENS1_21CollectiveEpilogueFwdINS6_IJSA_SC_SB_EEES9_NS_10bfloat16_tESG_Li384ELb1ELb1ELb0ELb1EEENS1_36VarlenDynamicPersistentTileSchedulerILi192ELi160ELi384ELi128ELb0ELb1ELb1ELb0ELb1ELb1EEEEEEEEEvNT_6ParamsE,"aw",@nobits
	.sectionflags	@""
	.align	16
	.zero		1024


//--------------------- .nv.shared._ZN7cutlass13device_kernelIN5flash11enable_sm90INS1_16FlashAttnFwdSm90INS1_25CollectiveMainloopFwdSm90ILi2EN4cute5tupleIJNS5_1CILi1EEES8_S8_EEENS6_IJNS7_ILi192EEENS7_ILi160EEENS7_ILi64EEEEEELi64ENS_12float_e4m3_tEfNS_4arch4Sm90ELb0ELb0ELb0ELb1ELb0ELb1ELb0ELb1ELb1ELb1ELb0ELb0EEENS1_21CollectiveEpilogueFwdINS6_IJSA_SC_SB_EEES9_NS_10bfloat16_tESG_Li384ELb1ELb1ELb0ELb1EEENS1_36VarlenDynamicPersistentTileSchedulerILi192ELi160ELi384ELi128ELb0ELb1ELb1ELb0ELb1ELb1EEEEEEEEEvNT_6ParamsE --------------------------
	.section	.nv.shared._ZN7cutlass13device_kernelIN5flash11enable_sm90INS1_16FlashAttnFwdSm90INS1_25CollectiveMainloopFwdSm90ILi2EN4cute5tupleIJNS5_1CILi1EEES8_S8_EEENS6_IJNS7_ILi192EEENS7_ILi160EEENS7_ILi64EEEEEELi64ENS_12float_e4m3_tEfNS_4arch4Sm90ELb0ELb0ELb0ELb1ELb0ELb1ELb0ELb1ELb1ELb1ELb0ELb0EEENS1_21CollectiveEpilogueFwdINS6_IJSA_SC_SB_EEES9_NS_10bfloat16_tESG_Li384ELb1ELb1ELb0ELb1EEENS1_36VarlenDynamicPersistentTileSchedulerILi192ELi160ELi384ELi128ELb0ELb1ELb1ELb0ELb1ELb1EEEEEEEEEvNT_6ParamsE,"aw",@nobits
	.sectionflags	@""
	.align	16
	.zero		1024


//--------------------- .nv.shared._ZN7cutlass13device_kernelIN5flash11enable_sm90INS1_16FlashAttnFwdSm90INS1_25CollectiveMainloopFwdSm90ILi2EN4cute5tupleIJNS5_1CILi1EEES8_S8_EEENS6_IJNS7_ILi192EEENS7_ILi160EEENS7_ILi64EEEEEELi64ENS_12float_e4m3_tEfNS_4arch4Sm90ELb0ELb1ELb0ELb0ELb0ELb0ELb0ELb1ELb1ELb1ELb0ELb0EEENS1_21CollectiveEpilogueFwdINS6_IJSA_SC_SB_EEES9_NS_10bfloat16_tESG_Li384ELb0ELb1ELb0ELb1EEENS1_30DynamicPersistentTileSchedulerILi384ELi128ELb0ELb1ELb1EEEEEEEEEvNT_6ParamsE --------------------------
	.section	.nv.shared._ZN7cutlass13device_kernelIN5flash11enable_sm90INS1_16FlashAttnFwdSm90INS1_25CollectiveMainloopFwdSm90ILi2EN4cute5tupleIJNS5_1CILi1EEES8_S8_EEENS6_IJNS7_ILi192EEENS7_ILi160EEENS7_ILi64EEEEEELi64ENS_12float_e4m3_tEfNS_4arch4Sm90ELb0ELb1ELb0ELb0ELb0ELb0ELb0ELb1ELb1ELb1ELb0ELb0EEENS1_21CollectiveEpilogueFwdINS6_IJSA_SC_SB_EEES9_NS_10bfloat16_tESG_Li384ELb0ELb1ELb0ELb1EEENS1_30DynamicPersistentTileSchedulerILi384ELi128ELb0ELb1ELb1EEEEEEEEEvNT_6ParamsE,"aw",@nobits
	.sectionflags	@""
	.align	16
	.zero		1024


//--------------------- .nv.shared._ZN7cutlass13device_kernelIN5flash11enable_sm90INS1_16FlashAttnFwdSm90INS1_25CollectiveMainloopFwdSm90ILi2EN4cute5tupleIJNS5_1CILi1EEES8_S8_EEENS6_IJNS7_ILi192EEENS7_ILi160EEENS7_ILi64EEEEEELi64ENS_12float_e4m3_tEfNS_4arch4Sm90ELb0ELb1ELb0ELb1ELb0ELb0ELb0ELb1ELb1ELb1ELb0ELb0EEENS1_21CollectiveEpilogueFwdINS6_IJSA_SC_SB_EEES9_NS_10bfloat16_tESG_Li384ELb1ELb1ELb0ELb1EEENS1_36VarlenDynamicPersistentTileSchedulerILi192ELi160ELi384ELi128ELb0ELb1ELb1ELb1ELb0ELb1EEEEEEEEEvNT_6ParamsE --------------------------
	.section	.nv.shared._ZN7cutlass13device_kernelIN5flash11enable_sm90INS1_16FlashAttnFwdSm90INS1_25CollectiveMainloopFwdSm90ILi2EN4cute5tupleIJNS5_1CILi1EEES8_S8_EEENS6_IJNS7_ILi192EEENS7_ILi160EEENS7_ILi64EEEEEELi64ENS_12float_e4m3_tEfNS_4arch4Sm90ELb0ELb1ELb0ELb1ELb0ELb0ELb0ELb1ELb1ELb1ELb0ELb0EEENS1_21CollectiveEpilogueFwdINS6_IJSA_SC_SB_EEES9_NS_10bfloat16_tESG_Li384ELb1ELb1ELb0ELb1EEENS1_36VarlenDynamicPersistentTileSchedulerILi192ELi160ELi384ELi128ELb0ELb1ELb1ELb1ELb0ELb1EEEEEEEEEvNT_6ParamsE,"aw",@nobits
	.sectionflags	@""
	.align	16
	.zero		1024


//--------------------- .nv.shared._ZN7cutlass13device_kernelIN5flash11enable_sm90INS1_16FlashAttnFwdSm90INS1_25CollectiveMainloopFwdSm90ILi2EN4cute5tupleIJNS5_1CILi1EEES8_S8_EEENS6_IJNS7_ILi192EEENS7_ILi160EEENS7_ILi64EEEEEELi64ENS_12float_e4m3_tEfNS_4arch4Sm90ELb0ELb1ELb0ELb1ELb0ELb1ELb0ELb1ELb1ELb1ELb0ELb0EEENS1_21CollectiveEpilogueFwdINS6_IJSA_SC_SB_EEES9_NS_10bfloat16_tESG_Li384ELb1ELb1ELb0ELb1EEENS1_36VarlenDynamicPersistentTileSchedulerILi192ELi160ELi384ELi128ELb0ELb1ELb1ELb1ELb0ELb1EEEEEEEEEvNT_6ParamsE --------------------------
	.section	.nv.shared._ZN7cutlass13device_kernelIN5flash11enable_sm90INS1_16FlashAttnFwdSm90INS1_25CollectiveMainloopFwdSm90ILi2EN4cute5tupleIJNS5_1CILi1EEES8_S8_EEENS6_IJNS7_ILi192EEENS7_ILi160EEENS7_ILi64EEEEEELi64ENS_12float_e4m3_tEfNS_4arch4Sm90ELb0ELb1ELb0ELb1ELb0ELb1ELb0ELb1ELb1ELb1ELb0ELb0EEENS1_21CollectiveEpilogueFwdINS6_IJSA_SC_SB_EEES9_NS_10bfloat16_tESG_Li384ELb1ELb1ELb0ELb1EEENS1_36VarlenDynamicPersistentTileSchedulerILi192ELi160ELi384ELi128ELb0ELb1ELb1ELb1ELb0ELb1EEEEEEEEEvNT_6ParamsE,"aw",@nobits
	.sectionflags	@""
	.align	16
	.zero		1024


//--------------------- .nv.shared._ZN7cutlass13device_kernelIN5flash11enable_sm90INS1_16FlashAttnFwdSm90INS1_25CollectiveMainloopFwdSm90ILi2EN4cute5tupleIJNS5_1CILi1EEES8_S8_EEENS6_IJNS7_ILi192EEENS7_ILi160EEENS7_ILi64EEEEEELi64ENS_12float_e4m3_tEfNS_4arch4Sm90ELb1ELb0ELb0ELb0ELb0ELb0ELb0ELb1ELb1ELb1ELb0ELb0EEENS1_21CollectiveEpilogueFwdINS6_IJSA_SC_SB_EEES9_NS_10bfloat16_tESG_Li384ELb0ELb1ELb0ELb1EEENS1_30DynamicPersistentTileSchedulerILi384ELi128ELb0ELb1ELb1EEEEEEEEEvNT_6ParamsE --------------------------
	.section	.nv.shared._ZN7cutlass13device_kernelIN5flash11enable_sm90INS1_16FlashAttnFwdSm90INS1_25CollectiveMainloopFwdSm90ILi2EN4cute5tupleIJNS5_1CILi1EEES8_S8_EEENS6_IJNS7_ILi192EEENS7_ILi160EEENS7_ILi64EEEEEELi64ENS_12float_e4m3_tEfNS_4arch4Sm90ELb1ELb0ELb0ELb0ELb0ELb0ELb0ELb1ELb1ELb1ELb0ELb0EEENS1_21CollectiveEpilogueFwdINS6_IJSA_SC_SB_EEES9_NS_10bfloat16_tESG_Li384ELb0ELb1ELb0ELb1EEENS1_30DynamicPersistentTileSchedulerILi384ELi128ELb0ELb1ELb1EEEEEEEEEvNT_6ParamsE,"aw",@nobits
	.sectionflags	@""
	.align	16
	.zero		1024


//--------------------- .nv.shared._ZN7cutlass13device_kernelIN5flash11enable_sm90INS1_16FlashAttnFwdSm90INS1_25CollectiveMainloopFwdSm90ILi2EN4cute5tupleIJNS5_1CILi1EEES8_S8_EEENS6_IJNS7_ILi192EEENS7_ILi160EEENS7_ILi64EEEEEELi64ENS_12float_e4m3_tEfNS_4arch4Sm90ELb1ELb0ELb0ELb1ELb0ELb0ELb0ELb1ELb1ELb1ELb0ELb0EEENS1_21CollectiveEpilogueFwdINS6_IJSA_SC_SB_EEES9_NS_10bfloat16_tESG_Li384ELb1ELb1ELb0ELb1EEENS1_36VarlenDynamicPersistentTileSchedulerILi192ELi160ELi384ELi128ELb0ELb1ELb1ELb1ELb1ELb1EEEEEEEEEvNT_6ParamsE --------------------------
	.section	.nv.shared._ZN7cutlass13device_kernelIN5flash11enable_sm90INS1_16FlashAttnFwdSm90INS1_25CollectiveMainloopFwdSm90ILi2EN4cute5tupleIJNS5_1CILi1EEES8_S8_EEENS6_IJNS7_ILi192EEENS7_ILi160EEENS7_ILi64EEEEEELi64ENS_12float_e4m3_tEfNS_4arch4Sm90ELb1ELb0ELb0ELb1ELb0ELb0ELb0ELb1ELb1ELb1ELb0ELb0EEENS1_21CollectiveEpilogueFwdINS6_IJSA_SC_SB_EEES9_NS_10bfloat16_tESG_Li384ELb1ELb1ELb0ELb1EEENS1_36VarlenDynamicPersistentTileSchedulerILi192ELi160ELi384ELi128ELb0ELb1ELb1ELb1ELb1ELb1EEEEEEEEEvNT_6ParamsE,"aw",@nobits
	.sectionflags	@""
	.align	16
	.zero		1024


//--------------------- .nv.shared._ZN7cutlass13device_kernelIN5flash11enable_sm90INS1_16FlashAttnFwdSm90INS1_25CollectiveMainloopFwdSm90ILi2EN4cute5tupleIJNS5_1CILi1EEES8_S8_EEENS6_IJNS7_ILi192EEENS7_ILi160EEENS7_ILi64EEEEEELi64ENS_12float_e4m3_tEfNS_4arch4Sm90ELb1ELb0ELb0ELb1ELb0ELb1ELb0ELb1ELb1ELb1ELb0ELb0EEENS1_21CollectiveEpilogueFwdINS6_IJSA_SC_SB_EEES9_NS_10bfloat16_tESG_Li384ELb1ELb1ELb0ELb1EEENS1_36VarlenDynamicPersistentTileSchedulerILi192ELi160ELi384ELi128ELb0ELb1ELb1ELb1ELb1ELb1EEEEEEEEEvNT_6ParamsE --------------------------
	.section	.nv.shared._ZN7cutlass13device_kernelIN5flash11enable_sm90INS1_16FlashAttnFwdSm90INS1_25CollectiveMainloopFwdSm90ILi2EN4cute5tupleIJNS5_1CILi1EEES8_S8_EEENS6_IJNS7_ILi192EEENS7_ILi160EEENS7_ILi64EEEEEELi64ENS_12float_e4m3_tEfNS_4arch4Sm90ELb1ELb0ELb0ELb1ELb0ELb1ELb0ELb1ELb1ELb1ELb0ELb0EEENS1_21CollectiveEpilogueFwdINS6_IJSA_SC_SB_EEES9_NS_10bfloat16_tESG_Li384ELb1ELb1ELb0ELb1EEENS1_36VarlenDynamicPersistentTileSchedulerILi192ELi160ELi384ELi128ELb0ELb1ELb1ELb1ELb1ELb1EEEEEEEEEvNT_6ParamsE,"aw",@nobits
	.sectionflags	@""
	.align	16
	.zero		1024


//--------------------- .nv.constant0._ZN7cutlass13device_kernelIN5flash11enable_sm90INS1_16FlashAttnFwdSm90INS1_25CollectiveMainloopFwdSm90ILi2EN4cute5tupleIJNS5_1CILi1EEES8_S8_EEENS6_IJNS7_ILi192EEENS7_ILi160EEENS7_ILi64EEEEEELi64ENS_12float_e4m3_tEfNS_4arch4Sm90ELb0ELb0ELb0ELb0ELb0ELb0ELb0ELb1ELb1ELb1ELb0ELb0EEENS1_21CollectiveEpilogueFwdINS6_IJSA_SC_SB_EEES9_NS_10bfloat16_tESG_Li384ELb0ELb1ELb0ELb1EEENS1_29StaticPersistentTileSchedulerILb0EEEEEEEEEvNT_6ParamsE --------------------------
	.section	.nv.constant0._ZN7cutlass13device_kernelIN5flash11enable_sm90INS1_16FlashAttnFwdSm90INS1_25CollectiveMainloopFwdSm90ILi2EN4cute5tupleIJNS5_1CILi1EEES8_S8_EEENS6_IJNS7_ILi192EEENS7_ILi160EEENS7_ILi64EEEEEELi64ENS_12float_e4m3_tEfNS_4arch4Sm90ELb0ELb0ELb0ELb0ELb0ELb0ELb0ELb1ELb1ELb1ELb0ELb0EEENS1_21CollectiveEpilogueFwdINS6_IJSA_SC_SB_EEES9_NS_10bfloat16_tESG_Li384ELb0ELb1ELb0ELb1EEENS1_29StaticPersistentTileSchedulerILb0EEEEEEEEEvNT_6ParamsE,"a",@progbits
	.sectionflags	@""
	.align	4
.nv.constant0._ZN7cutlass13device_kernelIN5flash11enable_sm90INS1_16FlashAttnFwdSm90INS1_25CollectiveMainloopFwdSm90ILi2EN4cute5tupleIJNS5_1CILi1EEES8_S8_EEENS6_IJNS7_ILi192EEENS7_ILi160EEENS7_ILi64EEEEEELi64ENS_12float_e4m3_tEfNS_4arch4Sm90ELb0ELb0ELb0ELb0ELb0ELb0ELb0ELb1ELb1ELb1ELb0ELb0EEENS1_21CollectiveEpilogueFwdINS6_IJSA_SC_SB_EEES9_NS_10bfloat16_tESG_Li384ELb0ELb1ELb0ELb1EEENS1_29StaticPersistentTileSchedulerILb0EEEEEEEEEvNT_6ParamsE:
	.zero		3200


//--------------------- .nv.constant0._ZN7cutlass13device_kernelIN5flash11enable_sm90INS1_16FlashAttnFwdSm90INS1_25CollectiveMainloopFwdSm90ILi2EN4cute5tupleIJNS5_1CILi1EEES8_S8_EEENS6_IJNS7_ILi192EEENS7_ILi160EEENS7_ILi64EEEEEELi64ENS_12float_e4m3_tEfNS_4arch4Sm90ELb0ELb0ELb0ELb1ELb0ELb0ELb0ELb1ELb1ELb1ELb0ELb0EEENS1_21CollectiveEpilogueFwdINS6_IJSA_SC_SB_EEES9_NS_10bfloat16_tESG_Li384ELb1ELb1ELb0ELb1EEENS1_36VarlenDynamicPersistentTileSchedulerILi192ELi160ELi384ELi128ELb0ELb1ELb1ELb0ELb1ELb1EEEEEEEEEvNT_6ParamsE --------------------------
	.section	.nv.constant0._ZN7cutlass13device_kernelIN5flash11enable_sm90INS1_16FlashAttnFwdSm90INS1_25CollectiveMainloopFwdSm90ILi2EN4cute5tupleIJNS5_1CILi1EEES8_S8_EEENS6_IJNS7_ILi192EEENS7_ILi160EEENS7_ILi64EEEEEELi64ENS_12float_e4m3_tEfNS_4arch4Sm90ELb0ELb0ELb0ELb1ELb0ELb0ELb0ELb1ELb1ELb1ELb0ELb0EEENS1_21CollectiveEpilogueFwdINS6_IJSA_SC_SB_EEES9_NS_10bfloat16_tESG_Li384ELb1ELb1ELb0ELb1EEENS1_36VarlenDynamicPersistentTileSchedulerILi192ELi160ELi384ELi128ELb0ELb1ELb1ELb0ELb1ELb1EEEEEEEEEvNT_6ParamsE,"a",@progbits
	.sectionflags	@""
	.align	4
.nv.constant0._ZN7cutlass13device_kernelIN5flash11enable_sm90INS1_16FlashAttnFwdSm90INS1_25CollectiveMainloopFwdSm90ILi2EN4cute5tupleIJNS5_1CILi1EEES8_S8_EEENS6_IJNS7_ILi192EEENS7_ILi160EEENS7_ILi64EEEEEELi64ENS_12float_e4m3_tEfNS_4arch4Sm90ELb0ELb0ELb0ELb1ELb0ELb0ELb0ELb1ELb1ELb1ELb0ELb0EEENS1_21CollectiveEpilogueFwdINS6_IJSA_SC_SB_EEES9_NS_10bfloat16_tESG_Li384ELb1ELb1ELb0ELb1EEENS1_36VarlenDynamicPersistentTileSchedulerILi192ELi160ELi384ELi128ELb0ELb1ELb1ELb0ELb1ELb1EEEEEEEEEvNT_6ParamsE:
	.zero		3328


//--------------------- .nv.constant0._ZN7cutlass13device_kernelIN5flash11enable_sm90INS1_16FlashAttnFwdSm90INS1_25CollectiveMainloopFwdSm90ILi2EN4cute5tupleIJNS5_1CILi1EEES8_S8_EEENS6_IJNS7_ILi192EEENS7_ILi160EEENS7_ILi64EEEEEELi64ENS_12float_e4m3_tEfNS_4arch4Sm90ELb0ELb0ELb0ELb1ELb0ELb1ELb0ELb1ELb1ELb1ELb0ELb0EEENS1_21CollectiveEpilogueFwdINS6_IJSA_SC_SB_EEES9_NS_10bfloat16_tESG_Li384ELb1ELb1ELb0ELb1EEENS1_36VarlenDynamicPersistentTileSchedulerILi192ELi160ELi384ELi128ELb0ELb1ELb1ELb0ELb1ELb1EEEEEEEEEvNT_6ParamsE --------------------------
	.section	.nv.constant0._ZN7cutlass13device_kernelIN5flash11enable_sm90INS1_16FlashAttnFwdSm90INS1_25CollectiveMainloopFwdSm90ILi2EN4cute5tupleIJNS5_1CILi1EEES8_S8_EEENS6_IJNS7_ILi192EEENS7_ILi160EEENS7_ILi64EEEEEELi64ENS_12float_e4m3_tEfNS_4arch4Sm90ELb0ELb0ELb0ELb1ELb0ELb1ELb0ELb1ELb1ELb1ELb0ELb0EEENS1_21CollectiveEpilogueFwdINS6_IJSA_SC_SB_EEES9_NS_10bfloat16_tESG_Li384ELb1ELb1ELb0ELb1EEENS1_36VarlenDynamicPersistentTileSchedulerILi192ELi160ELi384ELi128ELb0ELb1ELb1ELb0ELb1ELb1EEEEEEEEEvNT_6ParamsE,"a",@progbits
	.sectionflags	@""
	.align	4
.nv.constant0._ZN7cutlass13device_kernelIN5flash11enable_sm90INS1_16FlashAttnFwdSm90INS1_25CollectiveMainloopFwdSm90ILi2EN4cute5tupleIJNS5_1CILi1EEES8_S8_EEENS6_IJNS7_ILi192EEENS7_ILi160EEENS7_ILi64EEEEEELi64ENS_12float_e4m3_tEfNS_4arch4Sm90ELb0ELb0ELb0ELb1ELb0ELb1ELb0ELb1ELb1ELb1ELb0ELb0EEENS1_21CollectiveEpilogueFwdINS6_IJSA_SC_SB_EEES9_NS_10bfloat16_tESG_Li384ELb1ELb1ELb0ELb1EEENS1_36VarlenDynamicPersistentTileSchedulerILi192ELi160ELi384ELi128ELb0ELb1ELb1ELb0ELb1ELb1EEEEEEEEEvNT_6ParamsE:
	.zero		3328


//--------------------- .nv.constant0._ZN7cutlass13device_kernelIN5flash11enable_sm90INS1_16FlashAttnFwdSm90INS1_25CollectiveMainloopFwdSm90ILi2EN4cute5tupleIJNS5_1CILi1EEES8_S8_EEENS6_IJNS7_ILi192EEENS7_ILi160EEENS7_ILi64EEEEEELi64ENS_12float_e4m3_tEfNS_4arch4Sm90ELb0ELb1ELb0ELb0ELb0ELb0ELb0ELb1ELb1ELb1ELb0ELb0EEENS1_21CollectiveEpilogueFwdINS6_IJSA_SC_SB_EEES9_NS_10bfloat16_tESG_Li384ELb0ELb1ELb0ELb1EEENS1_30DynamicPersistentTileSchedulerILi384ELi128ELb0ELb1ELb1EEEEEEEEEvNT_6ParamsE --------------------------
	.section	.nv.constant0._ZN7cutlass13device_kernelIN5flash11enable_sm90INS1_16FlashAttnFwdSm90INS1_25CollectiveMainloopFwdSm90ILi2EN4cute5tupleIJNS5_1CILi1EEES8_S8_EEENS6_IJNS7_ILi192EEENS7_ILi160EEENS7_ILi64EEEEEELi64ENS_12float_e4m3_tEfNS_4arch4Sm90ELb0ELb1ELb0ELb0ELb0ELb0ELb0ELb1ELb1ELb1ELb0ELb0EEENS1_21CollectiveEpilogueFwdINS6_IJSA_SC_SB_EEES9_NS_10bfloat16_tESG_Li384ELb0ELb1ELb0ELb1EEENS1_30DynamicPersistentTileSchedulerILi384ELi128ELb0ELb1ELb1EEEEEEEEEvNT_6ParamsE,"a",@progbits
	.sectionflags	@""
	.align	4
.nv.constant0._ZN7cutlass13device_kernelIN5flash11enable_sm90INS1_16FlashAttnFwdSm90INS1_25CollectiveMainloopFwdSm90ILi2EN4cute5tupleIJNS5_1CILi1EEES8_S8_EEENS6_IJNS7_ILi192EEENS7_ILi160EEENS7_ILi64EEEEEELi64ENS_12float_e4m3_tEfNS_4arch4Sm90ELb0ELb1ELb0ELb0ELb0ELb0ELb0ELb1ELb1ELb1ELb0ELb0EEENS1_21CollectiveEpilogueFwdINS6_IJSA_SC_SB_EEES9_NS_10bfloat16_tESG_Li384ELb0ELb1ELb0ELb1EEENS1_30DynamicPersistentTileSchedulerILi384ELi128ELb0ELb1ELb1EEEEEEEEEvNT_6ParamsE:
	.zero		3328


//--------------------- .nv.constant0._ZN7cutlass13device_kernelIN5flash11enable_sm90INS1_16FlashAttnFwdSm90INS1_25CollectiveMainloopFwdSm90ILi2EN4cute5tupleIJNS5_1CILi1EEES8_S8_EEENS6_IJNS7_ILi192EEENS7_ILi160EEENS7_ILi64EEEEEELi64ENS_12float_e4m3_tEfNS_4arch4Sm90ELb0ELb1ELb0ELb1ELb0ELb0ELb0ELb1ELb1ELb1ELb0ELb0EEENS1_21CollectiveEpilogueFwdINS6_IJSA_SC_SB_EEES9_NS_10bfloat16_tESG_Li384ELb1ELb1ELb0ELb1EEENS1_36VarlenDynamicPersistentTileSchedulerILi192ELi160ELi384ELi128ELb0ELb1ELb1ELb1ELb0ELb1EEEEEEEEEvNT_6ParamsE --------------------------
	.section	.nv.constant0._ZN7cutlass13device_kernelIN5flash11enable_sm90INS1_16FlashAttnFwdSm90INS1_25CollectiveMainloopFwdSm90ILi2EN4cute5tupleIJNS5_1CILi1EEES8_S8_EEENS6_IJNS7_ILi192EEENS7_ILi160EEENS7_ILi64EEEEEELi64ENS_12float_e4m3_tEfNS_4arch4Sm90ELb0ELb1ELb0ELb1ELb0ELb0ELb0ELb1ELb1ELb1ELb0ELb0EEENS1_21CollectiveEpilogueFwdINS6_IJSA_SC_SB_EEES9_NS_10bfloat16_tESG_Li384ELb1ELb1ELb0ELb1EEENS1_36VarlenDynamicPersistentTileSchedulerILi192ELi160ELi384ELi128ELb0ELb1ELb1ELb1ELb0ELb1EEEEEEEEEvNT_6ParamsE,"a",@progbits
	.sectionflags	@""
	.align	4
.nv.constant0._ZN7cutlass13device_kernelIN5flash11enable_sm90INS1_16FlashAttnFwdSm90INS1_25CollectiveMainloopFwdSm90ILi2EN4cute5tupleIJNS5_1CILi1EEES8_S8_EEENS6_IJNS7_ILi192EEENS7_ILi160EEENS7_ILi64EEEEEELi64ENS_12float_e4m3_tEfNS_4arch4Sm90ELb0ELb1ELb0ELb1ELb0ELb0ELb0ELb1ELb1ELb1ELb0ELb0EEENS1_21CollectiveEpilogueFwdINS6_IJSA_SC_SB_EEES9_NS_10bfloat16_tESG_Li384ELb1ELb1ELb0ELb1EEENS1_36VarlenDynamicPersistentTileSchedulerILi192ELi160ELi384ELi128ELb0ELb1ELb1ELb1ELb0ELb1EEEEEEEEEvNT_6ParamsE:
	.zero		3328


//--------------------- .nv.constant0._ZN7cutlass13device_kernelIN5flash11enable_sm90INS1_16FlashAttnFwdSm90INS1_25CollectiveMainloopFwdSm90ILi2EN4cute5tupleIJNS5_1CILi1EEES8_S8_EEENS6_IJNS7_ILi192EEENS7_ILi160EEENS7_ILi64EEEEEELi64ENS_12float_e4m3_tEfNS_4arch4Sm90ELb0ELb1ELb0ELb1ELb0ELb1ELb0ELb1ELb1ELb1ELb0ELb0EEENS1_21CollectiveEpilogueFwdINS6_IJSA_SC_SB_EEES9_NS_10bfloat16_tESG_Li384ELb1ELb1ELb0ELb1EEENS1_36VarlenDynamicPersistentTileSchedulerILi192ELi160ELi384ELi128ELb0ELb1ELb1ELb1ELb0ELb1EEEEEEEEEvNT_6ParamsE --------------------------
	.section	.nv.constant0._ZN7cutlass13device_kernelIN5flash11enable_sm90INS1_16FlashAttnFwdSm90INS1_25CollectiveMainloopFwdSm90ILi2EN4cute5tupleIJNS5_1CILi1EEES8_S8_EEENS6_IJNS7_ILi192EEENS7_ILi160EEENS7_ILi64EEEEEELi64ENS_12float_e4m3_tEfNS_4arch4Sm90ELb0ELb1ELb0ELb1ELb0ELb1ELb0ELb1ELb1ELb1ELb0ELb0EEENS1_21CollectiveEpilogueFwdINS6_IJSA_SC_SB_EEES9_NS_10bfloat16_tESG_Li384ELb1ELb1ELb0ELb1EEENS1_36VarlenDynamicPersistentTileSchedulerILi192ELi160ELi384ELi128ELb0ELb1ELb1ELb1ELb0ELb1EEEEEEEEEvNT_6ParamsE,"a",@progbits
	.sectionflags	@""
	.align	4
.nv.constant0._ZN7cutlass13device_kernelIN5flash11enable_sm90INS1_16FlashAttnFwdSm90INS1_25CollectiveMainloopFwdSm90ILi2EN4cute5tupleIJNS5_1CILi1EEES8_S8_EEENS6_IJNS7_ILi192EEENS7_ILi160EEENS7_ILi64EEEEEELi64ENS_12float_e4m3_tEfNS_4arch4Sm90ELb0ELb1ELb0ELb1ELb0ELb1ELb0ELb1ELb1ELb1ELb0ELb0EEENS1_21CollectiveEpilogueFwdINS6_IJSA_SC_SB_EEES9_NS_10bfloat16_tESG_Li384ELb1ELb1ELb0ELb1EEENS1_36VarlenDynamicPersistentTileSchedulerILi192ELi160ELi384ELi128ELb0ELb1ELb1ELb1ELb0ELb1EEEEEEEEEvNT_6ParamsE:
	.zero		3328


//--------------------- .nv.constant0._ZN7cutlass13device_kernelIN5flash11enable_sm90INS1_16FlashAttnFwdSm90INS1_25CollectiveMainloopFwdSm90ILi2EN4cute5tupleIJNS5_1CILi1EEES8_S8_EEENS6_IJNS7_ILi192EEENS7_ILi160EEENS7_ILi64EEEEEELi64ENS_12float_e4m3_tEfNS_4arch4Sm90ELb1ELb0ELb0ELb0ELb0ELb0ELb0ELb1ELb1ELb1ELb0ELb0EEENS1_21CollectiveEpilogueFwdINS6_IJSA_SC_SB_EEES9_NS_10bfloat16_tESG_Li384ELb0ELb1ELb0ELb1EEENS1_30DynamicPersistentTileSchedulerILi384ELi128ELb0ELb1ELb1EEEEEEEEEvNT_6ParamsE --------------------------
	.section	.nv.constant0._ZN7cutlass13device_kernelIN5flash11enable_sm90INS1_16FlashAttnFwdSm90INS1_25CollectiveMainloopFwdSm90ILi2EN4cute5tupleIJNS5_1CILi1EEES8_S8_EEENS6_IJNS7_ILi192EEENS7_ILi160EEENS7_ILi64EEEEEELi64ENS_12float_e4m3_tEfNS_4arch4Sm90ELb1ELb0ELb0ELb0ELb0ELb0ELb0ELb1ELb1ELb1ELb0ELb0EEENS1_21CollectiveEpilogueFwdINS6_IJSA_SC_SB_EEES9_NS_10bfloat16_tESG_Li384ELb0ELb1ELb0ELb1EEENS1_30DynamicPersistentTileSchedulerILi384ELi128ELb0ELb1ELb1EEEEEEEEEvNT_6ParamsE,"a",@progbits
	.sectionflags	@""
	.align	4
.nv.constant0._ZN7cutlass13device_kernelIN5flash11enable_sm90INS1_16FlashAttnFwdSm90INS1_25CollectiveMainloopFwdSm90ILi2EN4cute5tupleIJNS5_1CILi1EEES8_S8_EEENS6_IJNS7_ILi192EEENS7_ILi160EEENS7_ILi64EEEEEELi64ENS_12float_e4m3_tEfNS_4arch4Sm90ELb1ELb0ELb0ELb0ELb0ELb0ELb0ELb1ELb1ELb1ELb0ELb0EEENS1_21CollectiveEpilogueFwdINS6_IJSA_SC_SB_EEES9_NS_10bfloat16_tESG_Li384ELb0ELb1ELb0ELb1EEENS1_30DynamicPersistentTileSchedulerILi384ELi128ELb0ELb1ELb1EEEEEEEEEvNT_6ParamsE:
	.zero		3328


//--------------------- .nv.constant0._ZN7cutlass13device_kernelIN5flash11enable_sm90INS1_16FlashAttnFwdSm90INS1_25CollectiveMainloopFwdSm90ILi2EN4cute5tupleIJNS5_1CILi1EEES8_S8_EEENS6_IJNS7_ILi192EEENS7_ILi160EEENS7_ILi64EEEEEELi64ENS_12float_e4m3_tEfNS_4arch4Sm90ELb1ELb0ELb0ELb1ELb0ELb0ELb0ELb1ELb1ELb1ELb0ELb0EEENS1_21CollectiveEpilogueFwdINS6_IJSA_SC_SB_EEES9_NS_10bfloat16_tESG_Li384ELb1ELb1ELb0ELb1EEENS1_36VarlenDynamicPersistentTileSchedulerILi192ELi160ELi384ELi128ELb0ELb1ELb1ELb1ELb1ELb1EEEEEEEEEvNT_6ParamsE --------------------------
	.section	.nv.constant0._ZN7cutlass13device_kernelIN5flash11enable_sm90INS1_16FlashAttnFwdSm90INS1_25CollectiveMainloopFwdSm90ILi2EN4cute5tupleIJNS5_1CILi1EEES8_S8_EEENS6_IJNS7_ILi192EEENS7_ILi160EEENS7_ILi64EEEEEELi64ENS_12float_e4m3_tEfNS_4arch4Sm90ELb1ELb0ELb0ELb1ELb0ELb0ELb0ELb1ELb1ELb1ELb0ELb0EEENS1_21CollectiveEpilogueFwdINS6_IJSA_SC_SB_EEES9_NS_10bfloat16_tESG_Li384ELb1ELb1ELb0ELb1EEENS1_36VarlenDynamicPersistentTileSchedulerILi192ELi160ELi384ELi128ELb0ELb1ELb1ELb1ELb1ELb1EEEEEEEEEvNT_6ParamsE,"a",@progbits
	.sectionflags	@""
	.align	4
.nv.constant0._ZN7cutlass13device_kernelIN5flash11enable_sm90INS1_16FlashAttnFwdSm90INS1_25CollectiveMainloopFwdSm90ILi2EN4cute5tupleIJNS5_1CILi1EEES8_S8_EEENS6_IJNS7_ILi192EEENS7_ILi160EEENS7_ILi64EEEEEELi64ENS_12float_e4m3_tEfNS_4arch4Sm90ELb1ELb0ELb0ELb1ELb0ELb0ELb0ELb1ELb1ELb1ELb0ELb0EEENS1_21CollectiveEpilogueFwdINS6_IJSA_SC_SB_EEES9_NS_10bfloat16_tESG_Li384ELb1ELb1ELb0ELb1EEENS1_36VarlenDynamicPersistentTileSchedulerILi192ELi160ELi384ELi128ELb0ELb1ELb1ELb1ELb1ELb1EEEEEEEEEvNT_6ParamsE:
	.zero		3328


//--------------------- .nv.constant0._ZN7cutlass13device_kernelIN5flash11enable_sm90INS1_16FlashAttnFwdSm90INS1_25CollectiveMainloopFwdSm90ILi2EN4cute5tupleIJNS5_1CILi1EEES8_S8_EEENS6_IJNS7_ILi192EEENS7_ILi160EEENS7_ILi64EEEEEELi64ENS_12float_e4m3_tEfNS_4arch4Sm90ELb1ELb0ELb0ELb1ELb0ELb1ELb0ELb1ELb1ELb1ELb0ELb0EEENS1_21CollectiveEpilogueFwdINS6_IJSA_SC_SB_EEES9_NS_10bfloat16_tESG_Li384ELb1ELb1ELb0ELb1EEENS1_36VarlenDynamicPersistentTileSchedulerILi192ELi160ELi384ELi128ELb0ELb1ELb1ELb1ELb1ELb1EEEEEEEEEvNT_6ParamsE --------------------------
	.section	.nv.constant0._ZN7cutlass13device_kernelIN5flash11enable_sm90INS1_16FlashAttnFwdSm90INS1_25CollectiveMainloopFwdSm90ILi2EN4cute5tupleIJNS5_1CILi1EEES8_S8_EEENS6_IJNS7_ILi192EEENS7_ILi160EEENS7_ILi64EEEEEELi64ENS_12float_e4m3_tEfNS_4arch4Sm90ELb1ELb0ELb0ELb1ELb0ELb1ELb0ELb1ELb1ELb1ELb0ELb0EEENS1_21CollectiveEpilogueFwdINS6_IJSA_SC_SB_EEES9_NS_10bfloat16_tESG_Li384ELb1ELb1ELb0ELb1EEENS1_36VarlenDynamicPersistentTileSchedulerILi192ELi160ELi384ELi128ELb0ELb1ELb1ELb1ELb1ELb1EEEEEEEEEvNT_6ParamsE,"a",@progbits
	.sectionflags	@""
	.align	4
.nv.constant0._ZN7cutlass13device_kernelIN5flash11enable_sm90INS1_16FlashAttnFwdSm90INS1_25CollectiveMainloopFwdSm90ILi2EN4cute5tupleIJNS5_1CILi1EEES8_S8_EEENS6_IJNS7_ILi192EEENS7_ILi160EEENS7_ILi64EEEEEELi64ENS_12float_e4m3_tEfNS_4arch4Sm90ELb1ELb0ELb0ELb1ELb0ELb1ELb0ELb1ELb1ELb1ELb0ELb0EEENS1_21CollectiveEpilogueFwdINS6_IJSA_SC_SB_EEES9_NS_10bfloat16_tESG_Li384ELb1ELb1ELb0ELb1EEENS1_36VarlenDynamicPersistentTileSchedulerILi192ELi160ELi384ELi128ELb0ELb1ELb1ELb1ELb1ELb1EEEEEEEEEvNT_6ParamsE:
	.zero		3328


//--------------------- SYMBOLS --------------------------

	.type		.nv.reservedSmem.offset0,@object
	.size		.nv.reservedSmem.offset0,0x4
	.type		__assertfail,@function
